	.target	sm_80

	.elftype	@"ET_EXEC"


//--------------------- .note.nv.tkinfo           --------------------------
	.section	.note.nv.tkinfo,"",@"SHT_NOTE"
	.sectionflags	@"SHF_NOTE_NV_TKINFO"
	.tkinfo
        /*0018*/ 	.word	0x00000002
        /*0030*/ 	.string	""
        /*0030*/ 	.string	"ptxas"
        /*0030*/ 	.string	"Cuda compilation tools, release 13.0, V13.0.88"
        /*0030*/ 	.string	"Build cuda_13.0.r13.0/compiler.36424714_0"
        /*0030*/ 	.string	"-arch sm_80 -m 64 "



//--------------------- .note.nv.cuinfo           --------------------------
	.section	.note.nv.cuinfo,"",@"SHT_NOTE"
	.sectionflags	@"SHF_NOTE_NV_CUINFO"
        /*0018*/ 	.short	0x0002
        /*001a*/ 	.short	0x0050
        /*001c*/ 	.short	0x0082
	.zero		2


//--------------------- .nv.info                  --------------------------
	.section	.nv.info,"",@"SHT_CUDA_INFO"
	.align	4


	//----- nvinfo : EIATTR_REGCOUNT
	.align		4
        /*0000*/ 	.byte	0x04, 0x2f
        /*0002*/ 	.short	(.L_29 - .L_28)
	.align		4
.L_28:
        /*0004*/ 	.word	index@(_ZN2at6native51_GLOBAL__N__2c613397_18_DepthwiseConv2d_cu_9959487031conv_depthwise2d_forward_kernelILi5EdiEEvNS_27GenericPackedTensorAccessorIKT0_Lm4ENS_16DefaultPtrTraitsEiEENS3_IS4_Lm4ES6_iEES7_NS3_IS5_Lm1ES6_iEEbT1_iiiiiiiiiiiiii)
        /*0008*/ 	.word	0x00000020


	//----- nvinfo : EIATTR_FRAME_SIZE
	.align		4
.L_29:
        /*000c*/ 	.byte	0x04, 0x11
        /*000e*/ 	.short	(.L_31 - .L_30)
	.align		4
.L_30:
        /*0010*/ 	.word	index@(_ZN2at6native51_GLOBAL__N__2c613397_18_DepthwiseConv2d_cu_9959487031conv_depthwise2d_forward_kernelILi5EdiEEvNS_27GenericPackedTensorAccessorIKT0_Lm4ENS_16DefaultPtrTraitsEiEENS3_IS4_Lm4ES6_iEES7_NS3_IS5_Lm1ES6_iEEbT1_iiiiiiiiiiiiii)
        /*0014*/ 	.word	0x00000000


	//----- nvinfo : EIATTR_REGCOUNT
	.align		4
.L_31:
        /*0018*/ 	.byte	0x04, 0x2f
        /*001a*/ 	.short	(.L_33 - .L_32)
	.align		4
.L_32:
        /*001c*/ 	.word	index@(_ZN2at6native51_GLOBAL__N__2c613397_18_DepthwiseConv2d_cu_9959487031conv_depthwise2d_forward_kernelILi3EdiEEvNS_27GenericPackedTensorAccessorIKT0_Lm4ENS_16DefaultPtrTraitsEiEENS3_IS4_Lm4ES6_iEES7_NS3_IS5_Lm1ES6_iEEbT1_iiiiiiiiiiiiii)
        /*0020*/ 	.word	0x00000020


	//----- nvinfo : EIATTR_FRAME_SIZE
	.align		4
.L_33:
        /*0024*/ 	.byte	0x04, 0x11
        /*0026*/ 	.short	(.L_35 - .L_34)
	.align		4
.L_34:
        /*0028*/ 	.word	index@(_ZN2at6native51_GLOBAL__N__2c613397_18_DepthwiseConv2d_cu_9959487031conv_depthwise2d_forward_kernelILi3EdiEEvNS_27GenericPackedTensorAccessorIKT0_Lm4ENS_16DefaultPtrTraitsEiEENS3_IS4_Lm4ES6_iEES7_NS3_IS5_Lm1ES6_iEEbT1_iiiiiiiiiiiiii)
        /*002c*/ 	.word	0x00000000


	//----- nvinfo : EIATTR_REGCOUNT
	.align		4
.L_35:
        /*0030*/ 	.byte	0x04, 0x2f
        /*0032*/ 	.short	(.L_37 - .L_36)
	.align		4
.L_36:
        /*0034*/ 	.word	index@(_ZN2at6native51_GLOBAL__N__2c613397_18_DepthwiseConv2d_cu_9959487031conv_depthwise2d_forward_kernelILi1EdiEEvNS_27GenericPackedTensorAccessorIKT0_Lm4ENS_16DefaultPtrTraitsEiEENS3_IS4_Lm4ES6_iEES7_NS3_IS5_Lm1ES6_iEEbT1_iiiiiiiiiiiiii)
        /*0038*/ 	.word	0x0000001e


	//----- nvinfo : EIATTR_FRAME_SIZE
	.align		4
.L_37:
        /*003c*/ 	.byte	0x04, 0x11
        /*003e*/ 	.short	(.L_39 - .L_38)
	.align		4
.L_38:
        /*0040*/ 	.word	index@($__internal_23_$__cuda_sm20_div_u64)
        /*0044*/ 	.word	0x00000000


	//----- nvinfo : EIATTR_FRAME_SIZE
	.align		4
.L_39:
        /*0048*/ 	.byte	0x04, 0x11
        /*004a*/ 	.short	(.L_41 - .L_40)
	.align		4
.L_40:
        /*004c*/ 	.word	index@(_ZN2at6native51_GLOBAL__N__2c613397_18_DepthwiseConv2d_cu_9959487031conv_depthwise2d_forward_kernelILi1EdiEEvNS_27GenericPackedTensorAccessorIKT0_Lm4ENS_16DefaultPtrTraitsEiEENS3_IS4_Lm4ES6_iEES7_NS3_IS5_Lm1ES6_iEEbT1_iiiiiiiiiiiiii)
        /*0050*/ 	.word	0x00000000


	//----- nvinfo : EIATTR_REGCOUNT
	.align		4
.L_41:
        /*0054*/ 	.byte	0x04, 0x2f
        /*0056*/ 	.short	(.L_43 - .L_42)
	.align		4
.L_42:
        /*0058*/ 	.word	index@(_ZN2at6native51_GLOBAL__N__2c613397_18_DepthwiseConv2d_cu_9959487039conv_depthwise2d_forward_kernel_genericIdiEEvNS_27GenericPackedTensorAccessorIKT_Lm4ENS_16DefaultPtrTraitsEiEENS3_IS4_Lm4ES6_iEES7_NS3_IS5_Lm1ES6_iEEbT0_iiiiiiiiiiiiii)
        /*005c*/ 	.word	0x00000020


	//----- nvinfo : EIATTR_FRAME_SIZE
	.align		4
.L_43:
        /*0060*/ 	.byte	0x04, 0x11
        /*0062*/ 	.short	(.L_45 - .L_44)
	.align		4
.L_44:
        /*0064*/ 	.word	index@(_ZN2at6native51_GLOBAL__N__2c613397_18_DepthwiseConv2d_cu_9959487039conv_depthwise2d_forward_kernel_genericIdiEEvNS_27GenericPackedTensorAccessorIKT_Lm4ENS_16DefaultPtrTraitsEiEENS3_IS4_Lm4ES6_iEES7_NS3_IS5_Lm1ES6_iEEbT0_iiiiiiiiiiiiii)
        /*0068*/ 	.word	0x00000000


	//----- nvinfo : EIATTR_REGCOUNT
	.align		4
.L_45:
        /*006c*/ 	.byte	0x04, 0x2f
        /*006e*/ 	.short	(.L_47 - .L_46)
	.align		4
.L_46:
        /*0070*/ 	.word	index@(_ZN2at6native51_GLOBAL__N__2c613397_18_DepthwiseConv2d_cu_9959487031conv_depthwise2d_forward_kernelILi5EfiEEvNS_27GenericPackedTensorAccessorIKT0_Lm4ENS_16DefaultPtrTraitsEiEENS3_IS4_Lm4ES6_iEES7_NS3_IS5_Lm1ES6_iEEbT1_iiiiiiiiiiiiii)
        /*0074*/ 	.word	0x00000020


	//----- nvinfo : EIATTR_FRAME_SIZE
	.align		4
.L_47:
        /*0078*/ 	.byte	0x04, 0x11
        /*007a*/ 	.short	(.L_49 - .L_48)
	.align		4
.L_48:
        /*007c*/ 	.word	index@(_ZN2at6native51_GLOBAL__N__2c613397_18_DepthwiseConv2d_cu_9959487031conv_depthwise2d_forward_kernelILi5EfiEEvNS_27GenericPackedTensorAccessorIKT0_Lm4ENS_16DefaultPtrTraitsEiEENS3_IS4_Lm4ES6_iEES7_NS3_IS5_Lm1ES6_iEEbT1_iiiiiiiiiiiiii)
        /*0080*/ 	.word	0x00000000


	//----- nvinfo : EIATTR_REGCOUNT
	.align		4
.L_49:
        /*0084*/ 	.byte	0x04, 0x2f
        /*0086*/ 	.short	(.L_51 - .L_50)
	.align		4
.L_50:
        /*0088*/ 	.word	index@(_ZN2at6native51_GLOBAL__N__2c613397_18_DepthwiseConv2d_cu_9959487031conv_depthwise2d_forward_kernelILi3EfiEEvNS_27GenericPackedTensorAccessorIKT0_Lm4ENS_16DefaultPtrTraitsEiEENS3_IS4_Lm4ES6_iEES7_NS3_IS5_Lm1ES6_iEEbT1_iiiiiiiiiiiiii)
        /*008c*/ 	.word	0x00000020


	//----- nvinfo : EIATTR_FRAME_SIZE
	.align		4
.L_51:
        /*0090*/ 	.byte	0x04, 0x11
        /*0092*/ 	.short	(.L_53 - .L_52)
	.align		4
.L_52:
        /*0094*/ 	.word	index@(_ZN2at6native51_GLOBAL__N__2c613397_18_DepthwiseConv2d_cu_9959487031conv_depthwise2d_forward_kernelILi3EfiEEvNS_27GenericPackedTensorAccessorIKT0_Lm4ENS_16DefaultPtrTraitsEiEENS3_IS4_Lm4ES6_iEES7_NS3_IS5_Lm1ES6_iEEbT1_iiiiiiiiiiiiii)
        /*0098*/ 	.word	0x00000000


	//----- nvinfo : EIATTR_REGCOUNT
	.align		4
.L_53:
        /*009c*/ 	.byte	0x04, 0x2f
        /*009e*/ 	.short	(.L_55 - .L_54)
	.align		4
.L_54:
        /*00a0*/ 	.word	index@(_ZN2at6native51_GLOBAL__N__2c613397_18_DepthwiseConv2d_cu_9959487031conv_depthwise2d_forward_kernelILi1EfiEEvNS_27GenericPackedTensorAccessorIKT0_Lm4ENS_16DefaultPtrTraitsEiEENS3_IS4_Lm4ES6_iEES7_NS3_IS5_Lm1ES6_iEEbT1_iiiiiiiiiiiiii)
        /*00a4*/ 	.word	0x0000001c


	//----- nvinfo : EIATTR_FRAME_SIZE
	.align		4
.L_55:
        /*00a8*/ 	.byte	0x04, 0x11
        /*00aa*/ 	.short	(.L_57 - .L_56)
	.align		4
.L_56:
        /*00ac*/ 	.word	index@($__internal_22_$__cuda_sm20_div_u64)
        /*00b0*/ 	.word	0x00000000


	//----- nvinfo : EIATTR_FRAME_SIZE
	.align		4
.L_57:
        /*00b4*/ 	.byte	0x04, 0x11
        /*00b6*/ 	.short	(.L_59 - .L_58)
	.align		4
.L_58:
        /*00b8*/ 	.word	index@(_ZN2at6native51_GLOBAL__N__2c613397_18_DepthwiseConv2d_cu_9959487031conv_depthwise2d_forward_kernelILi1EfiEEvNS_27GenericPackedTensorAccessorIKT0_Lm4ENS_16DefaultPtrTraitsEiEENS3_IS4_Lm4ES6_iEES7_NS3_IS5_Lm1ES6_iEEbT1_iiiiiiiiiiiiii)
        /*00bc*/ 	.word	0x00000000


	//----- nvinfo : EIATTR_REGCOUNT
	.align		4
.L_59:
        /*00c0*/ 	.byte	0x04, 0x2f
        /*00c2*/ 	.short	(.L_61 - .L_60)
	.align		4
.L_60:
        /*00c4*/ 	.word	index@(_ZN2at6native51_GLOBAL__N__2c613397_18_DepthwiseConv2d_cu_9959487039conv_depthwise2d_forward_kernel_genericIfiEEvNS_27GenericPackedTensorAccessorIKT_Lm4ENS_16DefaultPtrTraitsEiEENS3_IS4_Lm4ES6_iEES7_NS3_IS5_Lm1ES6_iEEbT0_iiiiiiiiiiiiii)
        /*00c8*/ 	.word	0x00000020


	//----- nvinfo : EIATTR_FRAME_SIZE
	.align		4
.L_61:
        /*00cc*/ 	.byte	0x04, 0x11
        /*00ce*/ 	.short	(.L_63 - .L_62)
	.align		4
.L_62:
        /*00d0*/ 	.word	index@(_ZN2at6native51_GLOBAL__N__2c613397_18_DepthwiseConv2d_cu_9959487039conv_depthwise2d_forward_kernel_genericIfiEEvNS_27GenericPackedTensorAccessorIKT_Lm4ENS_16DefaultPtrTraitsEiEENS3_IS4_Lm4ES6_iEES7_NS3_IS5_Lm1ES6_iEEbT0_iiiiiiiiiiiiii)
        /*00d4*/ 	.word	0x00000000


	//----- nvinfo : EIATTR_REGCOUNT
	.align		4
.L_63:
        /*00d8*/ 	.byte	0x04, 0x2f
        /*00da*/ 	.short	(.L_65 - .L_64)
	.align		4
.L_64:
        /*00dc*/ 	.word	index@(_ZN2at6native51_GLOBAL__N__2c613397_18_DepthwiseConv2d_cu_9959487031conv_depthwise2d_forward_kernelILi5EN3c104HalfEiEEvNS_27GenericPackedTensorAccessorIKT0_Lm4ENS_16DefaultPtrTraitsEiEENS5_IS6_Lm4ES8_iEES9_NS5_IS7_Lm1ES8_iEEbT1_iiiiiiiiiiiiii)
        /*00e0*/ 	.word	0x00000020


	//----- nvinfo : EIATTR_FRAME_SIZE
	.align		4
.L_65:
        /*00e4*/ 	.byte	0x04, 0x11
        /*00e6*/ 	.short	(.L_67 - .L_66)
	.align		4
.L_66:
        /*00e8*/ 	.word	index@(_ZN2at6native51_GLOBAL__N__2c613397_18_DepthwiseConv2d_cu_9959487031conv_depthwise2d_forward_kernelILi5EN3c104HalfEiEEvNS_27GenericPackedTensorAccessorIKT0_Lm4ENS_16DefaultPtrTraitsEiEENS5_IS6_Lm4ES8_iEES9_NS5_IS7_Lm1ES8_iEEbT1_iiiiiiiiiiiiii)
        /*00ec*/ 	.word	0x00000000


	//----- nvinfo : EIATTR_REGCOUNT
	.align		4
.L_67:
        /*00f0*/ 	.byte	0x04, 0x2f
        /*00f2*/ 	.short	(.L_69 - .L_68)
	.align		4
.L_68:
        /*00f4*/ 	.word	index@(_ZN2at6native51_GLOBAL__N__2c613397_18_DepthwiseConv2d_cu_9959487031conv_depthwise2d_forward_kernelILi3EN3c104HalfEiEEvNS_27GenericPackedTensorAccessorIKT0_Lm4ENS_16DefaultPtrTraitsEiEENS5_IS6_Lm4ES8_iEES9_NS5_IS7_Lm1ES8_iEEbT1_iiiiiiiiiiiiii)
        /*00f8*/ 	.word	0x00000020


	//----- nvinfo : EIATTR_FRAME_SIZE
	.align		4
.L_69:
        /*00fc*/ 	.byte	0x04, 0x11
        /*00fe*/ 	.short	(.L_71 - .L_70)
	.align		4
.L_70:
        /*0100*/ 	.word	index@(_ZN2at6native51_GLOBAL__N__2c613397_18_DepthwiseConv2d_cu_9959487031conv_depthwise2d_forward_kernelILi3EN3c104HalfEiEEvNS_27GenericPackedTensorAccessorIKT0_Lm4ENS_16DefaultPtrTraitsEiEENS5_IS6_Lm4ES8_iEES9_NS5_IS7_Lm1ES8_iEEbT1_iiiiiiiiiiiiii)
        /*0104*/ 	.word	0x00000000


	//----- nvinfo : EIATTR_REGCOUNT
	.align		4
.L_71:
        /*0108*/ 	.byte	0x04, 0x2f
        /*010a*/ 	.short	(.L_73 - .L_72)
	.align		4
.L_72:
        /*010c*/ 	.word	index@(_ZN2at6native51_GLOBAL__N__2c613397_18_DepthwiseConv2d_cu_9959487031conv_depthwise2d_forward_kernelILi1EN3c104HalfEiEEvNS_27GenericPackedTensorAccessorIKT0_Lm4ENS_16DefaultPtrTraitsEiEENS5_IS6_Lm4ES8_iEES9_NS5_IS7_Lm1ES8_iEEbT1_iiiiiiiiiiiiii)
        /*0110*/ 	.word	0x00000016


	//----- nvinfo : EIATTR_FRAME_SIZE
	.align		4
.L_73:
        /*0114*/ 	.byte	0x04, 0x11
        /*0116*/ 	.short	(.L_75 - .L_74)
	.align		4
.L_74:
        /*0118*/ 	.word	index@(_ZN2at6native51_GLOBAL__N__2c613397_18_DepthwiseConv2d_cu_9959487031conv_depthwise2d_forward_kernelILi1EN3c104HalfEiEEvNS_27GenericPackedTensorAccessorIKT0_Lm4ENS_16DefaultPtrTraitsEiEENS5_IS6_Lm4ES8_iEES9_NS5_IS7_Lm1ES8_iEEbT1_iiiiiiiiiiiiii)
        /*011c*/ 	.word	0x00000000


	//----- nvinfo : EIATTR_REGCOUNT
	.align		4
.L_75:
        /*0120*/ 	.byte	0x04, 0x2f
        /*0122*/ 	.short	(.L_77 - .L_76)
	.align		4
.L_76:
        /*0124*/ 	.word	index@(_ZN2at6native51_GLOBAL__N__2c613397_18_DepthwiseConv2d_cu_9959487039conv_depthwise2d_forward_kernel_genericIN3c104HalfEiEEvNS_27GenericPackedTensorAccessorIKT_Lm4ENS_16DefaultPtrTraitsEiEENS5_IS6_Lm4ES8_iEES9_NS5_IS7_Lm1ES8_iEEbT0_iiiiiiiiiiiiii)
        /*0128*/ 	.word	0x00000020


	//----- nvinfo : EIATTR_FRAME_SIZE
	.align		4
.L_77:
        /*012c*/ 	.byte	0x04, 0x11
        /*012e*/ 	.short	(.L_79 - .L_78)
	.align		4
.L_78:
        /*0130*/ 	.word	index@(_ZN2at6native51_GLOBAL__N__2c613397_18_DepthwiseConv2d_cu_9959487039conv_depthwise2d_forward_kernel_genericIN3c104HalfEiEEvNS_27GenericPackedTensorAccessorIKT_Lm4ENS_16DefaultPtrTraitsEiEENS5_IS6_Lm4ES8_iEES9_NS5_IS7_Lm1ES8_iEEbT0_iiiiiiiiiiiiii)
        /*0134*/ 	.word	0x00000000


	//----- nvinfo : EIATTR_REGCOUNT
	.align		4
.L_79:
        /*0138*/ 	.byte	0x04, 0x2f
        /*013a*/ 	.short	(.L_81 - .L_80)
	.align		4
.L_80:
        /*013c*/ 	.word	index@(_ZN2at6native51_GLOBAL__N__2c613397_18_DepthwiseConv2d_cu_9959487031conv_depthwise2d_forward_kernelILi5EN3c108BFloat16EiEEvNS_27GenericPackedTensorAccessorIKT0_Lm4ENS_16DefaultPtrTraitsEiEENS5_IS6_Lm4ES8_iEES9_NS5_IS7_Lm1ES8_iEEbT1_iiiiiiiiiiiiii)
        /*0140*/ 	.word	0x00000020


	//----- nvinfo : EIATTR_FRAME_SIZE
	.align		4
.L_81:
        /*0144*/ 	.byte	0x04, 0x11
        /*0146*/ 	.short	(.L_83 - .L_82)
	.align		4
.L_82:
        /*0148*/ 	.word	index@(_ZN2at6native51_GLOBAL__N__2c613397_18_DepthwiseConv2d_cu_9959487031conv_depthwise2d_forward_kernelILi5EN3c108BFloat16EiEEvNS_27GenericPackedTensorAccessorIKT0_Lm4ENS_16DefaultPtrTraitsEiEENS5_IS6_Lm4ES8_iEES9_NS5_IS7_Lm1ES8_iEEbT1_iiiiiiiiiiiiii)
        /*014c*/ 	.word	0x00000000


	//----- nvinfo : EIATTR_REGCOUNT
	.align		4
.L_83:
        /*0150*/ 	.byte	0x04, 0x2f
        /*0152*/ 	.short	(.L_85 - .L_84)
	.align		4
.L_84:
        /*0154*/ 	.word	index@(_ZN2at6native51_GLOBAL__N__2c613397_18_DepthwiseConv2d_cu_9959487031conv_depthwise2d_forward_kernelILi3EN3c108BFloat16EiEEvNS_27GenericPackedTensorAccessorIKT0_Lm4ENS_16DefaultPtrTraitsEiEENS5_IS6_Lm4ES8_iEES9_NS5_IS7_Lm1ES8_iEEbT1_iiiiiiiiiiiiii)
        /*0158*/ 	.word	0x00000020


	//----- nvinfo : EIATTR_FRAME_SIZE
	.align		4
.L_85:
        /*015c*/ 	.byte	0x04, 0x11
        /*015e*/ 	.short	(.L_87 - .L_86)
	.align		4
.L_86:
        /*0160*/ 	.word	index@(_ZN2at6native51_GLOBAL__N__2c613397_18_DepthwiseConv2d_cu_9959487031conv_depthwise2d_forward_kernelILi3EN3c108BFloat16EiEEvNS_27GenericPackedTensorAccessorIKT0_Lm4ENS_16DefaultPtrTraitsEiEENS5_IS6_Lm4ES8_iEES9_NS5_IS7_Lm1ES8_iEEbT1_iiiiiiiiiiiiii)
        /*0164*/ 	.word	0x00000000


	//----- nvinfo : EIATTR_REGCOUNT
	.align		4
.L_87:
        /*0168*/ 	.byte	0x04, 0x2f
        /*016a*/ 	.short	(.L_89 - .L_88)
	.align		4
.L_88:
        /*016c*/ 	.word	index@(_ZN2at6native51_GLOBAL__N__2c613397_18_DepthwiseConv2d_cu_9959487031conv_depthwise2d_forward_kernelILi1EN3c108BFloat16EiEEvNS_27GenericPackedTensorAccessorIKT0_Lm4ENS_16DefaultPtrTraitsEiEENS5_IS6_Lm4ES8_iEES9_NS5_IS7_Lm1ES8_iEEbT1_iiiiiiiiiiiiii)
        /*0170*/ 	.word	0x00000016


	//----- nvinfo : EIATTR_FRAME_SIZE
	.align		4
.L_89:
        /*0174*/ 	.byte	0x04, 0x11
        /*0176*/ 	.short	(.L_91 - .L_90)
	.align		4
.L_90:
        /*0178*/ 	.word	index@(_ZN2at6native51_GLOBAL__N__2c613397_18_DepthwiseConv2d_cu_9959487031conv_depthwise2d_forward_kernelILi1EN3c108BFloat16EiEEvNS_27GenericPackedTensorAccessorIKT0_Lm4ENS_16DefaultPtrTraitsEiEENS5_IS6_Lm4ES8_iEES9_NS5_IS7_Lm1ES8_iEEbT1_iiiiiiiiiiiiii)
        /*017c*/ 	.word	0x00000000


	//----- nvinfo : EIATTR_REGCOUNT
	.align		4
.L_91:
        /*0180*/ 	.byte	0x04, 0x2f
        /*0182*/ 	.short	(.L_93 - .L_92)
	.align		4
.L_92:
        /*0184*/ 	.word	index@(_ZN2at6native51_GLOBAL__N__2c613397_18_DepthwiseConv2d_cu_9959487039conv_depthwise2d_forward_kernel_genericIN3c108BFloat16EiEEvNS_27GenericPackedTensorAccessorIKT_Lm4ENS_16DefaultPtrTraitsEiEENS5_IS6_Lm4ES8_iEES9_NS5_IS7_Lm1ES8_iEEbT0_iiiiiiiiiiiiii)
        /*0188*/ 	.word	0x00000020


	//----- nvinfo : EIATTR_FRAME_SIZE
	.align		4
.L_93:
        /*018c*/ 	.byte	0x04, 0x11
        /*018e*/ 	.short	(.L_95 - .L_94)
	.align		4
.L_94:
        /*0190*/ 	.word	index@(_ZN2at6native51_GLOBAL__N__2c613397_18_DepthwiseConv2d_cu_9959487039conv_depthwise2d_forward_kernel_genericIN3c108BFloat16EiEEvNS_27GenericPackedTensorAccessorIKT_Lm4ENS_16DefaultPtrTraitsEiEENS5_IS6_Lm4ES8_iEES9_NS5_IS7_Lm1ES8_iEEbT0_iiiiiiiiiiiiii)
        /*0194*/ 	.word	0x00000000


	//----- nvinfo : EIATTR_REGCOUNT
	.align		4
.L_95:
        /*0198*/ 	.byte	0x04, 0x2f
        /*019a*/ 	.short	(.L_97 - .L_96)
	.align		4
.L_96:
        /*019c*/ 	.word	index@(_ZN2at6native51_GLOBAL__N__2c613397_18_DepthwiseConv2d_cu_9959487032conv_depthwise2d_backward_kernelILi5ELi1EdiEEvNS_27GenericPackedTensorAccessorIKT1_Lm4ENS_16DefaultPtrTraitsEiEENS3_IS4_Lm4ES6_iEES7_T2_iiiiiiiiiiiiiii)
        /*01a0*/ 	.word	0x00000020


	//----- nvinfo : EIATTR_FRAME_SIZE
	.align		4
.L_97:
        /*01a4*/ 	.byte	0x04, 0x11
        /*01a6*/ 	.short	(.L_99 - .L_98)
	.align		4
.L_98:
        /*01a8*/ 	.word	index@($__internal_21_$__cuda_sm20_div_u64)
        /*01ac*/ 	.word	0x00000000


	//----- nvinfo : EIATTR_FRAME_SIZE
	.align		4
.L_99:
        /*01b0*/ 	.byte	0x04, 0x11
        /*01b2*/ 	.short	(.L_101 - .L_100)
	.align		4
.L_100:
        /*01b4*/ 	.word	index@(_ZN2at6native51_GLOBAL__N__2c613397_18_DepthwiseConv2d_cu_9959487032conv_depthwise2d_backward_kernelILi5ELi1EdiEEvNS_27GenericPackedTensorAccessorIKT1_Lm4ENS_16DefaultPtrTraitsEiEENS3_IS4_Lm4ES6_iEES7_T2_iiiiiiiiiiiiiii)
        /*01b8*/ 	.word	0x00000000


	//----- nvinfo : EIATTR_REGCOUNT
	.align		4
.L_101:
        /*01bc*/ 	.byte	0x04, 0x2f
        /*01be*/ 	.short	(.L_103 - .L_102)
	.align		4
.L_102:
        /*01c0*/ 	.word	index@(_ZN2at6native51_GLOBAL__N__2c613397_18_DepthwiseConv2d_cu_9959487032conv_depthwise2d_backward_kernelILi5ELi2EdiEEvNS_27GenericPackedTensorAccessorIKT1_Lm4ENS_16DefaultPtrTraitsEiEENS3_IS4_Lm4ES6_iEES7_T2_iiiiiiiiiiiiiii)
        /*01c4*/ 	.word	0x00000027


	//----- nvinfo : EIATTR_FRAME_SIZE
	.align		4
.L_103:
        /*01c8*/ 	.byte	0x04, 0x11
        /*01ca*/ 	.short	(.L_105 - .L_104)
	.align		4
.L_104:
        /*01cc*/ 	.word	index@($__internal_20_$__cuda_sm20_div_u64)
        /*01d0*/ 	.word	0x00000000


	//----- nvinfo : EIATTR_FRAME_SIZE
	.align		4
.L_105:
        /*01d4*/ 	.byte	0x04, 0x11
        /*01d6*/ 	.short	(.L_107 - .L_106)
	.align		4
.L_106:
        /*01d8*/ 	.word	index@(_ZN2at6native51_GLOBAL__N__2c613397_18_DepthwiseConv2d_cu_9959487032conv_depthwise2d_backward_kernelILi5ELi2EdiEEvNS_27GenericPackedTensorAccessorIKT1_Lm4ENS_16DefaultPtrTraitsEiEENS3_IS4_Lm4ES6_iEES7_T2_iiiiiiiiiiiiiii)
        /*01dc*/ 	.word	0x00000000


	//----- nvinfo : EIATTR_REGCOUNT
	.align		4
.L_107:
        /*01e0*/ 	.byte	0x04, 0x2f
        /*01e2*/ 	.short	(.L_109 - .L_108)
	.align		4
.L_108:
        /*01e4*/ 	.word	index@(_ZN2at6native51_GLOBAL__N__2c613397_18_DepthwiseConv2d_cu_9959487032conv_depthwise2d_backward_kernelILi5ELi0EdiEEvNS_27GenericPackedTensorAccessorIKT1_Lm4ENS_16DefaultPtrTraitsEiEENS3_IS4_Lm4ES6_iEES7_T2_iiiiiiiiiiiiiii)
        /*01e8*/ 	.word	0x00000020


	//----- nvinfo : EIATTR_FRAME_SIZE
	.align		4
.L_109:
        /*01ec*/ 	.byte	0x04, 0x11
        /*01ee*/ 	.short	(.L_111 - .L_110)
	.align		4
.L_110:
        /*01f0*/ 	.word	index@($__internal_19_$__cuda_sm20_div_u64)
        /*01f4*/ 	.word	0x00000000


	//----- nvinfo : EIATTR_FRAME_SIZE
	.align		4
.L_111:
        /*01f8*/ 	.byte	0x04, 0x11
        /*01fa*/ 	.short	(.L_113 - .L_112)
	.align		4
.L_112:
        /*01fc*/ 	.word	index@(_ZN2at6native51_GLOBAL__N__2c613397_18_DepthwiseConv2d_cu_9959487032conv_depthwise2d_backward_kernelILi5ELi0EdiEEvNS_27GenericPackedTensorAccessorIKT1_Lm4ENS_16DefaultPtrTraitsEiEENS3_IS4_Lm4ES6_iEES7_T2_iiiiiiiiiiiiiii)
        /*0200*/ 	.word	0x00000010


	//----- nvinfo : EIATTR_REGCOUNT
	.align		4
.L_113:
        /*0204*/ 	.byte	0x04, 0x2f
        /*0206*/ 	.short	(.L_115 - .L_114)
	.align		4
.L_114:
        /*0208*/ 	.word	index@(_ZN2at6native51_GLOBAL__N__2c613397_18_DepthwiseConv2d_cu_9959487032conv_depthwise2d_backward_kernelILi3ELi1EdiEEvNS_27GenericPackedTensorAccessorIKT1_Lm4ENS_16DefaultPtrTraitsEiEENS3_IS4_Lm4ES6_iEES7_T2_iiiiiiiiiiiiiii)
        /*020c*/ 	.word	0x00000020


	//----- nvinfo : EIATTR_FRAME_SIZE
	.align		4
.L_115:
        /*0210*/ 	.byte	0x04, 0x11
        /*0212*/ 	.short	(.L_117 - .L_116)
	.align		4
.L_116:
        /*0214*/ 	.word	index@($__internal_18_$__cuda_sm20_div_u64)
        /*0218*/ 	.word	0x00000000


	//----- nvinfo : EIATTR_FRAME_SIZE
	.align		4
.L_117:
        /*021c*/ 	.byte	0x04, 0x11
        /*021e*/ 	.short	(.L_119 - .L_118)
	.align		4
.L_118:
        /*0220*/ 	.word	index@(_ZN2at6native51_GLOBAL__N__2c613397_18_DepthwiseConv2d_cu_9959487032conv_depthwise2d_backward_kernelILi3ELi1EdiEEvNS_27GenericPackedTensorAccessorIKT1_Lm4ENS_16DefaultPtrTraitsEiEENS3_IS4_Lm4ES6_iEES7_T2_iiiiiiiiiiiiiii)
        /*0224*/ 	.word	0x00000000


	//----- nvinfo : EIATTR_REGCOUNT
	.align		4
.L_119:
        /*0228*/ 	.byte	0x04, 0x2f
        /*022a*/ 	.short	(.L_121 - .L_120)
	.align		4
.L_120:
        /*022c*/ 	.word	index@(_ZN2at6native51_GLOBAL__N__2c613397_18_DepthwiseConv2d_cu_9959487032conv_depthwise2d_backward_kernelILi3ELi2EdiEEvNS_27GenericPackedTensorAccessorIKT1_Lm4ENS_16DefaultPtrTraitsEiEENS3_IS4_Lm4ES6_iEES7_T2_iiiiiiiiiiiiiii)
        /*0230*/ 	.word	0x00000026


	//----- nvinfo : EIATTR_FRAME_SIZE
	.align		4
.L_121:
        /*0234*/ 	.byte	0x04, 0x11
        /*0236*/ 	.short	(.L_123 - .L_122)
	.align		4
.L_122:
        /*0238*/ 	.word	index@($__internal_17_$__cuda_sm20_div_u64)
        /*023c*/ 	.word	0x00000000


	//----- nvinfo : EIATTR_FRAME_SIZE
	.align		4
.L_123:
        /*0240*/ 	.byte	0x04, 0x11
        /*0242*/ 	.short	(.L_125 - .L_124)
	.align		4
.L_124:
        /*0244*/ 	.word	index@(_ZN2at6native51_GLOBAL__N__2c613397_18_DepthwiseConv2d_cu_9959487032conv_depthwise2d_backward_kernelILi3ELi2EdiEEvNS_27GenericPackedTensorAccessorIKT1_Lm4ENS_16DefaultPtrTraitsEiEENS3_IS4_Lm4ES6_iEES7_T2_iiiiiiiiiiiiiii)
        /*0248*/ 	.word	0x00000000


	//----- nvinfo : EIATTR_REGCOUNT
	.align		4
.L_125:
        /*024c*/ 	.byte	0x04, 0x2f
        /*024e*/ 	.short	(.L_127 - .L_126)
	.align		4
.L_126:
        /*0250*/ 	.word	index@(_ZN2at6native51_GLOBAL__N__2c613397_18_DepthwiseConv2d_cu_9959487032conv_depthwise2d_backward_kernelILi3ELi0EdiEEvNS_27GenericPackedTensorAccessorIKT1_Lm4ENS_16DefaultPtrTraitsEiEENS3_IS4_Lm4ES6_iEES7_T2_iiiiiiiiiiiiiii)
        /*0254*/ 	.word	0x0000001c


	//----- nvinfo : EIATTR_FRAME_SIZE
	.align		4
.L_127:
        /*0258*/ 	.byte	0x04, 0x11
        /*025a*/ 	.short	(.L_129 - .L_128)
	.align		4
.L_128:
        /*025c*/ 	.word	index@($__internal_16_$__cuda_sm20_div_u64)
        /*0260*/ 	.word	0x00000000


	//----- nvinfo : EIATTR_FRAME_SIZE
	.align		4
.L_129:
        /*0264*/ 	.byte	0x04, 0x11
        /*0266*/ 	.short	(.L_131 - .L_130)
	.align		4
.L_130:
        /*0268*/ 	.word	index@(_ZN2at6native51_GLOBAL__N__2c613397_18_DepthwiseConv2d_cu_9959487032conv_depthwise2d_backward_kernelILi3ELi0EdiEEvNS_27GenericPackedTensorAccessorIKT1_Lm4ENS_16DefaultPtrTraitsEiEENS3_IS4_Lm4ES6_iEES7_T2_iiiiiiiiiiiiiii)
        /*026c*/ 	.word	0x00000000


	//----- nvinfo : EIATTR_REGCOUNT
	.align		4
.L_131:
        /*0270*/ 	.byte	0x04, 0x2f
        /*0272*/ 	.short	(.L_133 - .L_132)
	.align		4
.L_132:
        /*0274*/ 	.word	index@(_ZN2at6native51_GLOBAL__N__2c613397_18_DepthwiseConv2d_cu_9959487032conv_depthwise2d_backward_kernelILi1ELi1EdiEEvNS_27GenericPackedTensorAccessorIKT1_Lm4ENS_16DefaultPtrTraitsEiEENS3_IS4_Lm4ES6_iEES7_T2_iiiiiiiiiiiiiii)
        /*0278*/ 	.word	0x0000001c


	//----- nvinfo : EIATTR_FRAME_SIZE
	.align		4
.L_133:
        /*027c*/ 	.byte	0x04, 0x11
        /*027e*/ 	.short	(.L_135 - .L_134)
	.align		4
.L_134:
        /*0280*/ 	.word	index@($__internal_15_$__cuda_sm20_div_u64)
        /*0284*/ 	.word	0x00000000


	//----- nvinfo : EIATTR_FRAME_SIZE
	.align		4
.L_135:
        /*0288*/ 	.byte	0x04, 0x11
        /*028a*/ 	.short	(.L_137 - .L_136)
	.align		4
.L_136:
        /*028c*/ 	.word	index@(_ZN2at6native51_GLOBAL__N__2c613397_18_DepthwiseConv2d_cu_9959487032conv_depthwise2d_backward_kernelILi1ELi1EdiEEvNS_27GenericPackedTensorAccessorIKT1_Lm4ENS_16DefaultPtrTraitsEiEENS3_IS4_Lm4ES6_iEES7_T2_iiiiiiiiiiiiiii)
        /*0290*/ 	.word	0x00000000


	//----- nvinfo : EIATTR_REGCOUNT
	.align		4
.L_137:
        /*0294*/ 	.byte	0x04, 0x2f
        /*0296*/ 	.short	(.L_139 - .L_138)
	.align		4
.L_138:
        /*0298*/ 	.word	index@(_ZN2at6native51_GLOBAL__N__2c613397_18_DepthwiseConv2d_cu_9959487032conv_depthwise2d_backward_kernelILi1ELi2EdiEEvNS_27GenericPackedTensorAccessorIKT1_Lm4ENS_16DefaultPtrTraitsEiEENS3_IS4_Lm4ES6_iEES7_T2_iiiiiiiiiiiiiii)
        /*029c*/ 	.word	0x0000001c


	//----- nvinfo : EIATTR_FRAME_SIZE
	.align		4
.L_139:
        /*02a0*/ 	.byte	0x04, 0x11
        /*02a2*/ 	.short	(.L_141 - .L_140)
	.align		4
.L_140:
        /*02a4*/ 	.word	index@($__internal_14_$__cuda_sm20_div_u64)
        /*02a8*/ 	.word	0x00000000


	//----- nvinfo : EIATTR_FRAME_SIZE
	.align		4
.L_141:
        /*02ac*/ 	.byte	0x04, 0x11
        /*02ae*/ 	.short	(.L_143 - .L_142)
	.align		4
.L_142:
        /*02b0*/ 	.word	index@(_ZN2at6native51_GLOBAL__N__2c613397_18_DepthwiseConv2d_cu_9959487032conv_depthwise2d_backward_kernelILi1ELi2EdiEEvNS_27GenericPackedTensorAccessorIKT1_Lm4ENS_16DefaultPtrTraitsEiEENS3_IS4_Lm4ES6_iEES7_T2_iiiiiiiiiiiiiii)
        /*02b4*/ 	.word	0x00000000


	//----- nvinfo : EIATTR_REGCOUNT
	.align		4
.L_143:
        /*02b8*/ 	.byte	0x04, 0x2f
        /*02ba*/ 	.short	(.L_145 - .L_144)
	.align		4
.L_144:
        /*02bc*/ 	.word	index@(_ZN2at6native51_GLOBAL__N__2c613397_18_DepthwiseConv2d_cu_9959487032conv_depthwise2d_backward_kernelILi1ELi0EdiEEvNS_27GenericPackedTensorAccessorIKT1_Lm4ENS_16DefaultPtrTraitsEiEENS3_IS4_Lm4ES6_iEES7_T2_iiiiiiiiiiiiiii)
        /*02c0*/ 	.word	0x0000001c


	//----- nvinfo : EIATTR_FRAME_SIZE
	.align		4
.L_145:
        /*02c4*/ 	.byte	0x04, 0x11
        /*02c6*/ 	.short	(.L_147 - .L_146)
	.align		4
.L_146:
        /*02c8*/ 	.word	index@($__internal_13_$__cuda_sm20_div_u64)
        /*02cc*/ 	.word	0x00000000


	//----- nvinfo : EIATTR_FRAME_SIZE
	.align		4
.L_147:
        /*02d0*/ 	.byte	0x04, 0x11
        /*02d2*/ 	.short	(.L_149 - .L_148)
	.align		4
.L_148:
        /*02d4*/ 	.word	index@(_ZN2at6native51_GLOBAL__N__2c613397_18_DepthwiseConv2d_cu_9959487032conv_depthwise2d_backward_kernelILi1ELi0EdiEEvNS_27GenericPackedTensorAccessorIKT1_Lm4ENS_16DefaultPtrTraitsEiEENS3_IS4_Lm4ES6_iEES7_T2_iiiiiiiiiiiiiii)
        /*02d8*/ 	.word	0x00000000


	//----- nvinfo : EIATTR_REGCOUNT
	.align		4
.L_149:
        /*02dc*/ 	.byte	0x04, 0x2f
        /*02de*/ 	.short	(.L_151 - .L_150)
	.align		4
.L_150:
        /*02e0*/ 	.word	index@(_ZN2at6native51_GLOBAL__N__2c613397_18_DepthwiseConv2d_cu_9959487032conv_depthwise2d_backward_kernelILi0ELi1EdiEEvNS_27GenericPackedTensorAccessorIKT1_Lm4ENS_16DefaultPtrTraitsEiEENS3_IS4_Lm4ES6_iEES7_T2_iiiiiiiiiiiiiii)
        /*02e4*/ 	.word	0x00000020


	//----- nvinfo : EIATTR_FRAME_SIZE
	.align		4
.L_151:
        /*02e8*/ 	.byte	0x04, 0x11
        /*02ea*/ 	.short	(.L_153 - .L_152)
	.align		4
.L_152:
        /*02ec*/ 	.word	index@(_ZN2at6native51_GLOBAL__N__2c613397_18_DepthwiseConv2d_cu_9959487032conv_depthwise2d_backward_kernelILi0ELi1EdiEEvNS_27GenericPackedTensorAccessorIKT1_Lm4ENS_16DefaultPtrTraitsEiEENS3_IS4_Lm4ES6_iEES7_T2_iiiiiiiiiiiiiii)
        /*02f0*/ 	.word	0x00000010


	//----- nvinfo : EIATTR_REGCOUNT
	.align		4
.L_153:
        /*02f4*/ 	.byte	0x04, 0x2f
        /*02f6*/ 	.short	(.L_155 - .L_154)
	.align		4
.L_154:
        /*02f8*/ 	.word	index@(_ZN2at6native51_GLOBAL__N__2c613397_18_DepthwiseConv2d_cu_9959487032conv_depthwise2d_backward_kernelILi0ELi2EdiEEvNS_27GenericPackedTensorAccessorIKT1_Lm4ENS_16DefaultPtrTraitsEiEENS3_IS4_Lm4ES6_iEES7_T2_iiiiiiiiiiiiiii)
        /*02fc*/ 	.word	0x0000001f


	//----- nvinfo : EIATTR_FRAME_SIZE
	.align		4
.L_155:
        /*0300*/ 	.byte	0x04, 0x11
        /*0302*/ 	.short	(.L_157 - .L_156)
	.align		4
.L_156:
        /*0304*/ 	.word	index@(_ZN2at6native51_GLOBAL__N__2c613397_18_DepthwiseConv2d_cu_9959487032conv_depthwise2d_backward_kernelILi0ELi2EdiEEvNS_27GenericPackedTensorAccessorIKT1_Lm4ENS_16DefaultPtrTraitsEiEENS3_IS4_Lm4ES6_iEES7_T2_iiiiiiiiiiiiiii)
        /*0308*/ 	.word	0x00000000


	//----- nvinfo : EIATTR_REGCOUNT
	.align		4
.L_157:
        /*030c*/ 	.byte	0x04, 0x2f
        /*030e*/ 	.short	(.L_159 - .L_158)
	.align		4
.L_158:
        /*0310*/ 	.word	index@(_ZN2at6native51_GLOBAL__N__2c613397_18_DepthwiseConv2d_cu_9959487032conv_depthwise2d_backward_kernelILi0ELi0EdiEEvNS_27GenericPackedTensorAccessorIKT1_Lm4ENS_16DefaultPtrTraitsEiEENS3_IS4_Lm4ES6_iEES7_T2_iiiiiiiiiiiiiii)
        /*0314*/ 	.word	0x00000020


	//----- nvinfo : EIATTR_FRAME_SIZE
	.align		4
.L_159:
        /*0318*/ 	.byte	0x04, 0x11
        /*031a*/ 	.short	(.L_161 - .L_160)
	.align		4
.L_160:
        /*031c*/ 	.word	index@(_ZN2at6native51_GLOBAL__N__2c613397_18_DepthwiseConv2d_cu_9959487032conv_depthwise2d_backward_kernelILi0ELi0EdiEEvNS_27GenericPackedTensorAccessorIKT1_Lm4ENS_16DefaultPtrTraitsEiEENS3_IS4_Lm4ES6_iEES7_T2_iiiiiiiiiiiiiii)
        /*0320*/ 	.word	0x00000000


	//----- nvinfo : EIATTR_REGCOUNT
	.align		4
.L_161:
        /*0324*/ 	.byte	0x04, 0x2f
        /*0326*/ 	.short	(.L_163 - .L_162)
	.align		4
.L_162:
        /*0328*/ 	.word	index@(_ZN2at6native51_GLOBAL__N__2c613397_18_DepthwiseConv2d_cu_9959487032conv_depthwise2d_backward_kernelILi5ELi1EfiEEvNS_27GenericPackedTensorAccessorIKT1_Lm4ENS_16DefaultPtrTraitsEiEENS3_IS4_Lm4ES6_iEES7_T2_iiiiiiiiiiiiiii)
        /*032c*/ 	.word	0x00000020


	//----- nvinfo : EIATTR_FRAME_SIZE
	.align		4
.L_163:
        /*0330*/ 	.byte	0x04, 0x11
        /*0332*/ 	.short	(.L_165 - .L_164)
	.align		4
.L_164:
        /*0334*/ 	.word	index@($__internal_12_$__cuda_sm20_div_u64)
        /*0338*/ 	.word	0x00000000


	//----- nvinfo : EIATTR_FRAME_SIZE
	.align		4
.L_165:
        /*033c*/ 	.byte	0x04, 0x11
        /*033e*/ 	.short	(.L_167 - .L_166)
	.align		4
.L_166:
        /*0340*/ 	.word	index@(_ZN2at6native51_GLOBAL__N__2c613397_18_DepthwiseConv2d_cu_9959487032conv_depthwise2d_backward_kernelILi5ELi1EfiEEvNS_27GenericPackedTensorAccessorIKT1_Lm4ENS_16DefaultPtrTraitsEiEENS3_IS4_Lm4ES6_iEES7_T2_iiiiiiiiiiiiiii)
        /*0344*/ 	.word	0x00000000


	//----- nvinfo : EIATTR_REGCOUNT
	.align		4
.L_167:
        /*0348*/ 	.byte	0x04, 0x2f
        /*034a*/ 	.short	(.L_169 - .L_168)
	.align		4
.L_168:
        /*034c*/ 	.word	index@(_ZN2at6native51_GLOBAL__N__2c613397_18_DepthwiseConv2d_cu_9959487032conv_depthwise2d_backward_kernelILi5ELi2EfiEEvNS_27GenericPackedTensorAccessorIKT1_Lm4ENS_16DefaultPtrTraitsEiEENS3_IS4_Lm4ES6_iEES7_T2_iiiiiiiiiiiiiii)
        /*0350*/ 	.word	0x0000002c


	//----- nvinfo : EIATTR_FRAME_SIZE
	.align		4
.L_169:
        /*0354*/ 	.byte	0x04, 0x11
        /*0356*/ 	.short	(.L_171 - .L_170)
	.align		4
.L_170:
        /*0358*/ 	.word	index@($__internal_11_$__cuda_sm20_div_u64)
        /*035c*/ 	.word	0x00000000


	//----- nvinfo : EIATTR_FRAME_SIZE
	.align		4
.L_171:
        /*0360*/ 	.byte	0x04, 0x11
        /*0362*/ 	.short	(.L_173 - .L_172)
	.align		4
.L_172:
        /*0364*/ 	.word	index@(_ZN2at6native51_GLOBAL__N__2c613397_18_DepthwiseConv2d_cu_9959487032conv_depthwise2d_backward_kernelILi5ELi2EfiEEvNS_27GenericPackedTensorAccessorIKT1_Lm4ENS_16DefaultPtrTraitsEiEENS3_IS4_Lm4ES6_iEES7_T2_iiiiiiiiiiiiiii)
        /*0368*/ 	.word	0x00000000


	//----- nvinfo : EIATTR_REGCOUNT
	.align		4
.L_173:
        /*036c*/ 	.byte	0x04, 0x2f
        /*036e*/ 	.short	(.L_175 - .L_174)
	.align		4
.L_174:
        /*0370*/ 	.word	index@(_ZN2at6native51_GLOBAL__N__2c613397_18_DepthwiseConv2d_cu_9959487032conv_depthwise2d_backward_kernelILi5ELi0EfiEEvNS_27GenericPackedTensorAccessorIKT1_Lm4ENS_16DefaultPtrTraitsEiEENS3_IS4_Lm4ES6_iEES7_T2_iiiiiiiiiiiiiii)
        /*0374*/ 	.word	0x00000020


	//----- nvinfo : EIATTR_FRAME_SIZE
	.align		4
.L_175:
        /*0378*/ 	.byte	0x04, 0x11
        /*037a*/ 	.short	(.L_177 - .L_176)
	.align		4
.L_176:
        /*037c*/ 	.word	index@($__internal_10_$__cuda_sm20_div_u64)
        /*0380*/ 	.word	0x00000000


	//----- nvinfo : EIATTR_FRAME_SIZE
	.align		4
.L_177:
        /*0384*/ 	.byte	0x04, 0x11
        /*0386*/ 	.short	(.L_179 - .L_178)
	.align		4
.L_178:
        /*0388*/ 	.word	index@(_ZN2at6native51_GLOBAL__N__2c613397_18_DepthwiseConv2d_cu_9959487032conv_depthwise2d_backward_kernelILi5ELi0EfiEEvNS_27GenericPackedTensorAccessorIKT1_Lm4ENS_16DefaultPtrTraitsEiEENS3_IS4_Lm4ES6_iEES7_T2_iiiiiiiiiiiiiii)
        /*038c*/ 	.word	0x00000000


	//----- nvinfo : EIATTR_REGCOUNT
	.align		4
.L_179:
        /*0390*/ 	.byte	0x04, 0x2f
        /*0392*/ 	.short	(.L_181 - .L_180)
	.align		4
.L_180:
        /*0394*/ 	.word	index@(_ZN2at6native51_GLOBAL__N__2c613397_18_DepthwiseConv2d_cu_9959487032conv_depthwise2d_backward_kernelILi3ELi1EfiEEvNS_27GenericPackedTensorAccessorIKT1_Lm4ENS_16DefaultPtrTraitsEiEENS3_IS4_Lm4ES6_iEES7_T2_iiiiiiiiiiiiiii)
        /*0398*/ 	.word	0x00000020


	//----- nvinfo : EIATTR_FRAME_SIZE
	.align		4
.L_181:
        /*039c*/ 	.byte	0x04, 0x11
        /*039e*/ 	.short	(.L_183 - .L_182)
	.align		4
.L_182:
        /*03a0*/ 	.word	index@($__internal_9_$__cuda_sm20_div_u64)
        /*03a4*/ 	.word	0x00000000


	//----- nvinfo : EIATTR_FRAME_SIZE
	.align		4
.L_183:
        /*03a8*/ 	.byte	0x04, 0x11
        /*03aa*/ 	.short	(.L_185 - .L_184)
	.align		4
.L_184:
        /*03ac*/ 	.word	index@(_ZN2at6native51_GLOBAL__N__2c613397_18_DepthwiseConv2d_cu_9959487032conv_depthwise2d_backward_kernelILi3ELi1EfiEEvNS_27GenericPackedTensorAccessorIKT1_Lm4ENS_16DefaultPtrTraitsEiEENS3_IS4_Lm4ES6_iEES7_T2_iiiiiiiiiiiiiii)
        /*03b0*/ 	.word	0x00000000


	//----- nvinfo : EIATTR_REGCOUNT
	.align		4
.L_185:
        /*03b4*/ 	.byte	0x04, 0x2f
        /*03b6*/ 	.short	(.L_187 - .L_186)
	.align		4
.L_186:
        /*03b8*/ 	.word	index@(_ZN2at6native51_GLOBAL__N__2c613397_18_DepthwiseConv2d_cu_9959487032conv_depthwise2d_backward_kernelILi3ELi2EfiEEvNS_27GenericPackedTensorAccessorIKT1_Lm4ENS_16DefaultPtrTraitsEiEENS3_IS4_Lm4ES6_iEES7_T2_iiiiiiiiiiiiiii)
        /*03bc*/ 	.word	0x00000029


	//----- nvinfo : EIATTR_FRAME_SIZE
	.align		4
.L_187:
        /*03c0*/ 	.byte	0x04, 0x11
        /*03c2*/ 	.short	(.L_189 - .L_188)
	.align		4
.L_188:
        /*03c4*/ 	.word	index@($__internal_8_$__cuda_sm20_div_u64)
        /*03c8*/ 	.word	0x00000000


	//----- nvinfo : EIATTR_FRAME_SIZE
	.align		4
.L_189:
        /*03cc*/ 	.byte	0x04, 0x11
        /*03ce*/ 	.short	(.L_191 - .L_190)
	.align		4
.L_190:
        /*03d0*/ 	.word	index@(_ZN2at6native51_GLOBAL__N__2c613397_18_DepthwiseConv2d_cu_9959487032conv_depthwise2d_backward_kernelILi3ELi2EfiEEvNS_27GenericPackedTensorAccessorIKT1_Lm4ENS_16DefaultPtrTraitsEiEENS3_IS4_Lm4ES6_iEES7_T2_iiiiiiiiiiiiiii)
        /*03d4*/ 	.word	0x00000000


	//----- nvinfo : EIATTR_REGCOUNT
	.align		4
.L_191:
        /*03d8*/ 	.byte	0x04, 0x2f
        /*03da*/ 	.short	(.L_193 - .L_192)
	.align		4
.L_192:
        /*03dc*/ 	.word	index@(_ZN2at6native51_GLOBAL__N__2c613397_18_DepthwiseConv2d_cu_9959487032conv_depthwise2d_backward_kernelILi3ELi0EfiEEvNS_27GenericPackedTensorAccessorIKT1_Lm4ENS_16DefaultPtrTraitsEiEENS3_IS4_Lm4ES6_iEES7_T2_iiiiiiiiiiiiiii)
        /*03e0*/ 	.word	0x0000001c


	//----- nvinfo : EIATTR_FRAME_SIZE
	.align		4
.L_193:
        /*03e4*/ 	.byte	0x04, 0x11
        /*03e6*/ 	.short	(.L_195 - .L_194)
	.align		4
.L_194:
        /*03e8*/ 	.word	index@($__internal_7_$__cuda_sm20_div_u64)
        /*03ec*/ 	.word	0x00000000


	//----- nvinfo : EIATTR_FRAME_SIZE
	.align		4
.L_195:
        /*03f0*/ 	.byte	0x04, 0x11
        /*03f2*/ 	.short	(.L_197 - .L_196)
	.align		4
.L_196:
        /*03f4*/ 	.word	index@(_ZN2at6native51_GLOBAL__N__2c613397_18_DepthwiseConv2d_cu_9959487032conv_depthwise2d_backward_kernelILi3ELi0EfiEEvNS_27GenericPackedTensorAccessorIKT1_Lm4ENS_16DefaultPtrTraitsEiEENS3_IS4_Lm4ES6_iEES7_T2_iiiiiiiiiiiiiii)
        /*03f8*/ 	.word	0x00000000


	//----- nvinfo : EIATTR_REGCOUNT
	.align		4
.L_197:
        /*03fc*/ 	.byte	0x04, 0x2f
        /*03fe*/ 	.short	(.L_199 - .L_198)
	.align		4
.L_198:
        /*0400*/ 	.word	index@(_ZN2at6native51_GLOBAL__N__2c613397_18_DepthwiseConv2d_cu_9959487032conv_depthwise2d_backward_kernelILi1ELi1EfiEEvNS_27GenericPackedTensorAccessorIKT1_Lm4ENS_16DefaultPtrTraitsEiEENS3_IS4_Lm4ES6_iEES7_T2_iiiiiiiiiiiiiii)
        /*0404*/ 	.word	0x00000020


	//----- nvinfo : EIATTR_FRAME_SIZE
	.align		4
.L_199:
        /*0408*/ 	.byte	0x04, 0x11
        /*040a*/ 	.short	(.L_201 - .L_200)
	.align		4
.L_200:
        /*040c*/ 	.word	index@($__internal_6_$__cuda_sm20_div_u64)
        /*0410*/ 	.word	0x00000000


	//----- nvinfo : EIATTR_FRAME_SIZE
	.align		4
.L_201:
        /*0414*/ 	.byte	0x04, 0x11
        /*0416*/ 	.short	(.L_203 - .L_202)
	.align		4
.L_202:
        /*0418*/ 	.word	index@(_ZN2at6native51_GLOBAL__N__2c613397_18_DepthwiseConv2d_cu_9959487032conv_depthwise2d_backward_kernelILi1ELi1EfiEEvNS_27GenericPackedTensorAccessorIKT1_Lm4ENS_16DefaultPtrTraitsEiEENS3_IS4_Lm4ES6_iEES7_T2_iiiiiiiiiiiiiii)
        /*041c*/ 	.word	0x00000000


	//----- nvinfo : EIATTR_REGCOUNT
	.align		4
.L_203:
        /*0420*/ 	.byte	0x04, 0x2f
        /*0422*/ 	.short	(.L_205 - .L_204)
	.align		4
.L_204:
        /*0424*/ 	.word	index@(_ZN2at6native51_GLOBAL__N__2c613397_18_DepthwiseConv2d_cu_9959487032conv_depthwise2d_backward_kernelILi1ELi2EfiEEvNS_27GenericPackedTensorAccessorIKT1_Lm4ENS_16DefaultPtrTraitsEiEENS3_IS4_Lm4ES6_iEES7_T2_iiiiiiiiiiiiiii)
        /*0428*/ 	.word	0x00000020


	//----- nvinfo : EIATTR_FRAME_SIZE
	.align		4
.L_205:
        /*042c*/ 	.byte	0x04, 0x11
        /*042e*/ 	.short	(.L_207 - .L_206)
	.align		4
.L_206:
        /*0430*/ 	.word	index@($__internal_5_$__cuda_sm20_div_u64)
        /*0434*/ 	.word	0x00000000


	//----- nvinfo : EIATTR_FRAME_SIZE
	.align		4
.L_207:
        /*0438*/ 	.byte	0x04, 0x11
        /*043a*/ 	.short	(.L_209 - .L_208)
	.align		4
.L_208:
        /*043c*/ 	.word	index@(_ZN2at6native51_GLOBAL__N__2c613397_18_DepthwiseConv2d_cu_9959487032conv_depthwise2d_backward_kernelILi1ELi2EfiEEvNS_27GenericPackedTensorAccessorIKT1_Lm4ENS_16DefaultPtrTraitsEiEENS3_IS4_Lm4ES6_iEES7_T2_iiiiiiiiiiiiiii)
        /*0440*/ 	.word	0x00000000


	//----- nvinfo : EIATTR_REGCOUNT
	.align		4
.L_209:
        /*0444*/ 	.byte	0x04, 0x2f
        /*0446*/ 	.short	(.L_211 - .L_210)
	.align		4
.L_210:
        /*0448*/ 	.word	index@(_ZN2at6native51_GLOBAL__N__2c613397_18_DepthwiseConv2d_cu_9959487032conv_depthwise2d_backward_kernelILi1ELi0EfiEEvNS_27GenericPackedTensorAccessorIKT1_Lm4ENS_16DefaultPtrTraitsEiEENS3_IS4_Lm4ES6_iEES7_T2_iiiiiiiiiiiiiii)
        /*044c*/ 	.word	0x0000001b


	//----- nvinfo : EIATTR_FRAME_SIZE
	.align		4
.L_211:
        /*0450*/ 	.byte	0x04, 0x11
        /*0452*/ 	.short	(.L_213 - .L_212)
	.align		4
.L_212:
        /*0454*/ 	.word	index@($__internal_4_$__cuda_sm20_div_u64)
        /*0458*/ 	.word	0x00000000


	//----- nvinfo : EIATTR_FRAME_SIZE
	.align		4
.L_213:
        /*045c*/ 	.byte	0x04, 0x11
        /*045e*/ 	.short	(.L_215 - .L_214)
	.align		4
.L_214:
        /*0460*/ 	.word	index@(_ZN2at6native51_GLOBAL__N__2c613397_18_DepthwiseConv2d_cu_9959487032conv_depthwise2d_backward_kernelILi1ELi0EfiEEvNS_27GenericPackedTensorAccessorIKT1_Lm4ENS_16DefaultPtrTraitsEiEENS3_IS4_Lm4ES6_iEES7_T2_iiiiiiiiiiiiiii)
        /*0464*/ 	.word	0x00000000


	//----- nvinfo : EIATTR_REGCOUNT
	.align		4
.L_215:
        /*0468*/ 	.byte	0x04, 0x2f
        /*046a*/ 	.short	(.L_217 - .L_216)
	.align		4
.L_216:
        /*046c*/ 	.word	index@(_ZN2at6native51_GLOBAL__N__2c613397_18_DepthwiseConv2d_cu_9959487032conv_depthwise2d_backward_kernelILi0ELi1EfiEEvNS_27GenericPackedTensorAccessorIKT1_Lm4ENS_16DefaultPtrTraitsEiEENS3_IS4_Lm4ES6_iEES7_T2_iiiiiiiiiiiiiii)
        /*0470*/ 	.word	0x00000029


	//----- nvinfo : EIATTR_FRAME_SIZE
	.align		4
.L_217:
        /*0474*/ 	.byte	0x04, 0x11
        /*0476*/ 	.short	(.L_219 - .L_218)
	.align		4
.L_218:
        /*0478*/ 	.word	index@(_ZN2at6native51_GLOBAL__N__2c613397_18_DepthwiseConv2d_cu_9959487032conv_depthwise2d_backward_kernelILi0ELi1EfiEEvNS_27GenericPackedTensorAccessorIKT1_Lm4ENS_16DefaultPtrTraitsEiEENS3_IS4_Lm4ES6_iEES7_T2_iiiiiiiiiiiiiii)
        /*047c*/ 	.word	0x00000000


	//----- nvinfo : EIATTR_REGCOUNT
	.align		4
.L_219:
        /*0480*/ 	.byte	0x04, 0x2f
        /*0482*/ 	.short	(.L_221 - .L_220)
	.align		4
.L_220:
        /*0484*/ 	.word	index@(_ZN2at6native51_GLOBAL__N__2c613397_18_DepthwiseConv2d_cu_9959487032conv_depthwise2d_backward_kernelILi0ELi2EfiEEvNS_27GenericPackedTensorAccessorIKT1_Lm4ENS_16DefaultPtrTraitsEiEENS3_IS4_Lm4ES6_iEES7_T2_iiiiiiiiiiiiiii)
        /*0488*/ 	.word	0x0000001e


	//----- nvinfo : EIATTR_FRAME_SIZE
	.align		4
.L_221:
        /*048c*/ 	.byte	0x04, 0x11
        /*048e*/ 	.short	(.L_223 - .L_222)
	.align		4
.L_222:
        /*0490*/ 	.word	index@(_ZN2at6native51_GLOBAL__N__2c613397_18_DepthwiseConv2d_cu_9959487032conv_depthwise2d_backward_kernelILi0ELi2EfiEEvNS_27GenericPackedTensorAccessorIKT1_Lm4ENS_16DefaultPtrTraitsEiEENS3_IS4_Lm4ES6_iEES7_T2_iiiiiiiiiiiiiii)
        /*0494*/ 	.word	0x00000000


	//----- nvinfo : EIATTR_REGCOUNT
	.align		4
.L_223:
        /*0498*/ 	.byte	0x04, 0x2f
        /*049a*/ 	.short	(.L_225 - .L_224)
	.align		4
.L_224:
        /*049c*/ 	.word	index@(_ZN2at6native51_GLOBAL__N__2c613397_18_DepthwiseConv2d_cu_9959487032conv_depthwise2d_backward_kernelILi0ELi0EfiEEvNS_27GenericPackedTensorAccessorIKT1_Lm4ENS_16DefaultPtrTraitsEiEENS3_IS4_Lm4ES6_iEES7_T2_iiiiiiiiiiiiiii)
        /*04a0*/ 	.word	0x00000020


	//----- nvinfo : EIATTR_FRAME_SIZE
	.align		4
.L_225:
        /*04a4*/ 	.byte	0x04, 0x11
        /*04a6*/ 	.short	(.L_227 - .L_226)
	.align		4
.L_226:
        /*04a8*/ 	.word	index@(_ZN2at6native51_GLOBAL__N__2c613397_18_DepthwiseConv2d_cu_9959487032conv_depthwise2d_backward_kernelILi0ELi0EfiEEvNS_27GenericPackedTensorAccessorIKT1_Lm4ENS_16DefaultPtrTraitsEiEENS3_IS4_Lm4ES6_iEES7_T2_iiiiiiiiiiiiiii)
        /*04ac*/ 	.word	0x00000000


	//----- nvinfo : EIATTR_REGCOUNT
	.align		4
.L_227:
        /*04b0*/ 	.byte	0x04, 0x2f
        /*04b2*/ 	.short	(.L_229 - .L_228)
	.align		4
.L_228:
        /*04b4*/ 	.word	index@(_ZN2at6native51_GLOBAL__N__2c613397_18_DepthwiseConv2d_cu_9959487032conv_depthwise2d_backward_kernelILi5ELi1EN3c104HalfEiEEvNS_27GenericPackedTensorAccessorIKT1_Lm4ENS_16DefaultPtrTraitsEiEENS5_IS6_Lm4ES8_iEES9_T2_iiiiiiiiiiiiiii)
        /*04b8*/ 	.word	0x00000020


	//----- nvinfo : EIATTR_FRAME_SIZE
	.align		4
.L_229:
        /*04bc*/ 	.byte	0x04, 0x11
        /*04be*/ 	.short	(.L_231 - .L_230)
	.align		4
.L_230:
        /*04c0*/ 	.word	index@(_ZN2at6native51_GLOBAL__N__2c613397_18_DepthwiseConv2d_cu_9959487032conv_depthwise2d_backward_kernelILi5ELi1EN3c104HalfEiEEvNS_27GenericPackedTensorAccessorIKT1_Lm4ENS_16DefaultPtrTraitsEiEENS5_IS6_Lm4ES8_iEES9_T2_iiiiiiiiiiiiiii)
        /*04c4*/ 	.word	0x00000000


	//----- nvinfo : EIATTR_REGCOUNT
	.align		4
.L_231:
        /*04c8*/ 	.byte	0x04, 0x2f
        /*04ca*/ 	.short	(.L_233 - .L_232)
	.align		4
.L_232:
        /*04cc*/ 	.word	index@(_ZN2at6native51_GLOBAL__N__2c613397_18_DepthwiseConv2d_cu_9959487032conv_depthwise2d_backward_kernelILi5ELi2EN3c104HalfEiEEvNS_27GenericPackedTensorAccessorIKT1_Lm4ENS_16DefaultPtrTraitsEiEENS5_IS6_Lm4ES8_iEES9_T2_iiiiiiiiiiiiiii)
        /*04d0*/ 	.word	0x00000020


	//----- nvinfo : EIATTR_FRAME_SIZE
	.align		4
.L_233:
        /*04d4*/ 	.byte	0x04, 0x11
        /*04d6*/ 	.short	(.L_235 - .L_234)
	.align		4
.L_234:
        /*04d8*/ 	.word	index@(_ZN2at6native51_GLOBAL__N__2c613397_18_DepthwiseConv2d_cu_9959487032conv_depthwise2d_backward_kernelILi5ELi2EN3c104HalfEiEEvNS_27GenericPackedTensorAccessorIKT1_Lm4ENS_16DefaultPtrTraitsEiEENS5_IS6_Lm4ES8_iEES9_T2_iiiiiiiiiiiiiii)
        /*04dc*/ 	.word	0x00000000


	//----- nvinfo : EIATTR_REGCOUNT
	.align		4
.L_235:
        /*04e0*/ 	.byte	0x04, 0x2f
        /*04e2*/ 	.short	(.L_237 - .L_236)
	.align		4
.L_236:
        /*04e4*/ 	.word	index@(_ZN2at6native51_GLOBAL__N__2c613397_18_DepthwiseConv2d_cu_9959487032conv_depthwise2d_backward_kernelILi5ELi0EN3c104HalfEiEEvNS_27GenericPackedTensorAccessorIKT1_Lm4ENS_16DefaultPtrTraitsEiEENS5_IS6_Lm4ES8_iEES9_T2_iiiiiiiiiiiiiii)
        /*04e8*/ 	.word	0x00000020


	//----- nvinfo : EIATTR_FRAME_SIZE
	.align		4
.L_237:
        /*04ec*/ 	.byte	0x04, 0x11
        /*04ee*/ 	.short	(.L_239 - .L_238)
	.align		4
.L_238:
        /*04f0*/ 	.word	index@(_ZN2at6native51_GLOBAL__N__2c613397_18_DepthwiseConv2d_cu_9959487032conv_depthwise2d_backward_kernelILi5ELi0EN3c104HalfEiEEvNS_27GenericPackedTensorAccessorIKT1_Lm4ENS_16DefaultPtrTraitsEiEENS5_IS6_Lm4ES8_iEES9_T2_iiiiiiiiiiiiiii)
        /*04f4*/ 	.word	0x00000000


	//----- nvinfo : EIATTR_REGCOUNT
	.align		4
.L_239:
        /*04f8*/ 	.byte	0x04, 0x2f
        /*04fa*/ 	.short	(.L_241 - .L_240)
	.align		4
.L_240:
        /*04fc*/ 	.word	index@(_ZN2at6native51_GLOBAL__N__2c613397_18_DepthwiseConv2d_cu_9959487032conv_depthwise2d_backward_kernelILi3ELi1EN3c104HalfEiEEvNS_27GenericPackedTensorAccessorIKT1_Lm4ENS_16DefaultPtrTraitsEiEENS5_IS6_Lm4ES8_iEES9_T2_iiiiiiiiiiiiiii)
        /*0500*/ 	.word	0x00000020


	//----- nvinfo : EIATTR_FRAME_SIZE
	.align		4
.L_241:
        /*0504*/ 	.byte	0x04, 0x11
        /*0506*/ 	.short	(.L_243 - .L_242)
	.align		4
.L_242:
        /*0508*/ 	.word	index@(_ZN2at6native51_GLOBAL__N__2c613397_18_DepthwiseConv2d_cu_9959487032conv_depthwise2d_backward_kernelILi3ELi1EN3c104HalfEiEEvNS_27GenericPackedTensorAccessorIKT1_Lm4ENS_16DefaultPtrTraitsEiEENS5_IS6_Lm4ES8_iEES9_T2_iiiiiiiiiiiiiii)
        /*050c*/ 	.word	0x00000000


	//----- nvinfo : EIATTR_REGCOUNT
	.align		4
.L_243:
        /*0510*/ 	.byte	0x04, 0x2f
        /*0512*/ 	.short	(.L_245 - .L_244)
	.align		4
.L_244:
        /*0514*/ 	.word	index@(_ZN2at6native51_GLOBAL__N__2c613397_18_DepthwiseConv2d_cu_9959487032conv_depthwise2d_backward_kernelILi3ELi2EN3c104HalfEiEEvNS_27GenericPackedTensorAccessorIKT1_Lm4ENS_16DefaultPtrTraitsEiEENS5_IS6_Lm4ES8_iEES9_T2_iiiiiiiiiiiiiii)
        /*0518*/ 	.word	0x00000028


	//----- nvinfo : EIATTR_FRAME_SIZE
	.align		4
.L_245:
        /*051c*/ 	.byte	0x04, 0x11
        /*051e*/ 	.short	(.L_247 - .L_246)
	.align		4
.L_246:
        /*0520*/ 	.word	index@(_ZN2at6native51_GLOBAL__N__2c613397_18_DepthwiseConv2d_cu_9959487032conv_depthwise2d_backward_kernelILi3ELi2EN3c104HalfEiEEvNS_27GenericPackedTensorAccessorIKT1_Lm4ENS_16DefaultPtrTraitsEiEENS5_IS6_Lm4ES8_iEES9_T2_iiiiiiiiiiiiiii)
        /*0524*/ 	.word	0x00000000


	//----- nvinfo : EIATTR_REGCOUNT
	.align		4
.L_247:
        /*0528*/ 	.byte	0x04, 0x2f
        /*052a*/ 	.short	(.L_249 - .L_248)
	.align		4
.L_248:
        /*052c*/ 	.word	index@(_ZN2at6native51_GLOBAL__N__2c613397_18_DepthwiseConv2d_cu_9959487032conv_depthwise2d_backward_kernelILi3ELi0EN3c104HalfEiEEvNS_27GenericPackedTensorAccessorIKT1_Lm4ENS_16DefaultPtrTraitsEiEENS5_IS6_Lm4ES8_iEES9_T2_iiiiiiiiiiiiiii)
        /*0530*/ 	.word	0x0000001c


	//----- nvinfo : EIATTR_FRAME_SIZE
	.align		4
.L_249:
        /*0534*/ 	.byte	0x04, 0x11
        /*0536*/ 	.short	(.L_251 - .L_250)
	.align		4
.L_250:
        /*0538*/ 	.word	index@(_ZN2at6native51_GLOBAL__N__2c613397_18_DepthwiseConv2d_cu_9959487032conv_depthwise2d_backward_kernelILi3ELi0EN3c104HalfEiEEvNS_27GenericPackedTensorAccessorIKT1_Lm4ENS_16DefaultPtrTraitsEiEENS5_IS6_Lm4ES8_iEES9_T2_iiiiiiiiiiiiiii)
        /*053c*/ 	.word	0x00000000


	//----- nvinfo : EIATTR_REGCOUNT
	.align		4
.L_251:
        /*0540*/ 	.byte	0x04, 0x2f
        /*0542*/ 	.short	(.L_253 - .L_252)
	.align		4
.L_252:
        /*0544*/ 	.word	index@(_ZN2at6native51_GLOBAL__N__2c613397_18_DepthwiseConv2d_cu_9959487032conv_depthwise2d_backward_kernelILi1ELi1EN3c104HalfEiEEvNS_27GenericPackedTensorAccessorIKT1_Lm4ENS_16DefaultPtrTraitsEiEENS5_IS6_Lm4ES8_iEES9_T2_iiiiiiiiiiiiiii)
        /*0548*/ 	.word	0x0000001f


	//----- nvinfo : EIATTR_FRAME_SIZE
	.align		4
.L_253:
        /*054c*/ 	.byte	0x04, 0x11
        /*054e*/ 	.short	(.L_255 - .L_254)
	.align		4
.L_254:
        /*0550*/ 	.word	index@(_ZN2at6native51_GLOBAL__N__2c613397_18_DepthwiseConv2d_cu_9959487032conv_depthwise2d_backward_kernelILi1ELi1EN3c104HalfEiEEvNS_27GenericPackedTensorAccessorIKT1_Lm4ENS_16DefaultPtrTraitsEiEENS5_IS6_Lm4ES8_iEES9_T2_iiiiiiiiiiiiiii)
        /*0554*/ 	.word	0x00000000


	//----- nvinfo : EIATTR_REGCOUNT
	.align		4
.L_255:
        /*0558*/ 	.byte	0x04, 0x2f
        /*055a*/ 	.short	(.L_257 - .L_256)
	.align		4
.L_256:
        /*055c*/ 	.word	index@(_ZN2at6native51_GLOBAL__N__2c613397_18_DepthwiseConv2d_cu_9959487032conv_depthwise2d_backward_kernelILi1ELi2EN3c104HalfEiEEvNS_27GenericPackedTensorAccessorIKT1_Lm4ENS_16DefaultPtrTraitsEiEENS5_IS6_Lm4ES8_iEES9_T2_iiiiiiiiiiiiiii)
        /*0560*/ 	.word	0x00000020


	//----- nvinfo : EIATTR_FRAME_SIZE
	.align		4
.L_257:
        /*0564*/ 	.byte	0x04, 0x11
        /*0566*/ 	.short	(.L_259 - .L_258)
	.align		4
.L_258:
        /*0568*/ 	.word	index@(_ZN2at6native51_GLOBAL__N__2c613397_18_DepthwiseConv2d_cu_9959487032conv_depthwise2d_backward_kernelILi1ELi2EN3c104HalfEiEEvNS_27GenericPackedTensorAccessorIKT1_Lm4ENS_16DefaultPtrTraitsEiEENS5_IS6_Lm4ES8_iEES9_T2_iiiiiiiiiiiiiii)
        /*056c*/ 	.word	0x00000000


	//----- nvinfo : EIATTR_REGCOUNT
	.align		4
.L_259:
        /*0570*/ 	.byte	0x04, 0x2f
        /*0572*/ 	.short	(.L_261 - .L_260)
	.align		4
.L_260:
        /*0574*/ 	.word	index@(_ZN2at6native51_GLOBAL__N__2c613397_18_DepthwiseConv2d_cu_9959487032conv_depthwise2d_backward_kernelILi1ELi0EN3c104HalfEiEEvNS_27GenericPackedTensorAccessorIKT1_Lm4ENS_16DefaultPtrTraitsEiEENS5_IS6_Lm4ES8_iEES9_T2_iiiiiiiiiiiiiii)
        /*0578*/ 	.word	0x0000001a


	//----- nvinfo : EIATTR_FRAME_SIZE
	.align		4
.L_261:
        /*057c*/ 	.byte	0x04, 0x11
        /*057e*/ 	.short	(.L_263 - .L_262)
	.align		4
.L_262:
        /*0580*/ 	.word	index@(_ZN2at6native51_GLOBAL__N__2c613397_18_DepthwiseConv2d_cu_9959487032conv_depthwise2d_backward_kernelILi1ELi0EN3c104HalfEiEEvNS_27GenericPackedTensorAccessorIKT1_Lm4ENS_16DefaultPtrTraitsEiEENS5_IS6_Lm4ES8_iEES9_T2_iiiiiiiiiiiiiii)
        /*0584*/ 	.word	0x00000000


	//----- nvinfo : EIATTR_REGCOUNT
	.align		4
.L_263:
        /*0588*/ 	.byte	0x04, 0x2f
        /*058a*/ 	.short	(.L_265 - .L_264)
	.align		4
.L_264:
        /*058c*/ 	.word	index@(_ZN2at6native51_GLOBAL__N__2c613397_18_DepthwiseConv2d_cu_9959487032conv_depthwise2d_backward_kernelILi0ELi1EN3c104HalfEiEEvNS_27GenericPackedTensorAccessorIKT1_Lm4ENS_16DefaultPtrTraitsEiEENS5_IS6_Lm4ES8_iEES9_T2_iiiiiiiiiiiiiii)
        /*0590*/ 	.word	0x0000002a


	//----- nvinfo : EIATTR_FRAME_SIZE
	.align		4
.L_265:
        /*0594*/ 	.byte	0x04, 0x11
        /*0596*/ 	.short	(.L_267 - .L_266)
	.align		4
.L_266:
        /*0598*/ 	.word	index@(_ZN2at6native51_GLOBAL__N__2c613397_18_DepthwiseConv2d_cu_9959487032conv_depthwise2d_backward_kernelILi0ELi1EN3c104HalfEiEEvNS_27GenericPackedTensorAccessorIKT1_Lm4ENS_16DefaultPtrTraitsEiEENS5_IS6_Lm4ES8_iEES9_T2_iiiiiiiiiiiiiii)
        /*059c*/ 	.word	0x00000000


	//----- nvinfo : EIATTR_REGCOUNT
	.align		4
.L_267:
        /*05a0*/ 	.byte	0x04, 0x2f
        /*05a2*/ 	.short	(.L_269 - .L_268)
	.align		4
.L_268:
        /*05a4*/ 	.word	index@(_ZN2at6native51_GLOBAL__N__2c613397_18_DepthwiseConv2d_cu_9959487032conv_depthwise2d_backward_kernelILi0ELi2EN3c104HalfEiEEvNS_27GenericPackedTensorAccessorIKT1_Lm4ENS_16DefaultPtrTraitsEiEENS5_IS6_Lm4ES8_iEES9_T2_iiiiiiiiiiiiiii)
        /*05a8*/ 	.word	0x0000001e


	//----- nvinfo : EIATTR_FRAME_SIZE
	.align		4
.L_269:
        /*05ac*/ 	.byte	0x04, 0x11
        /*05ae*/ 	.short	(.L_271 - .L_270)
	.align		4
.L_270:
        /*05b0*/ 	.word	index@(_ZN2at6native51_GLOBAL__N__2c613397_18_DepthwiseConv2d_cu_9959487032conv_depthwise2d_backward_kernelILi0ELi2EN3c104HalfEiEEvNS_27GenericPackedTensorAccessorIKT1_Lm4ENS_16DefaultPtrTraitsEiEENS5_IS6_Lm4ES8_iEES9_T2_iiiiiiiiiiiiiii)
        /*05b4*/ 	.word	0x00000000


	//----- nvinfo : EIATTR_REGCOUNT
	.align		4
.L_271:
        /*05b8*/ 	.byte	0x04, 0x2f
        /*05ba*/ 	.short	(.L_273 - .L_272)
	.align		4
.L_272:
        /*05bc*/ 	.word	index@(_ZN2at6native51_GLOBAL__N__2c613397_18_DepthwiseConv2d_cu_9959487032conv_depthwise2d_backward_kernelILi0ELi0EN3c104HalfEiEEvNS_27GenericPackedTensorAccessorIKT1_Lm4ENS_16DefaultPtrTraitsEiEENS5_IS6_Lm4ES8_iEES9_T2_iiiiiiiiiiiiiii)
        /*05c0*/ 	.word	0x00000020


	//----- nvinfo : EIATTR_FRAME_SIZE
	.align		4
.L_273:
        /*05c4*/ 	.byte	0x04, 0x11
        /*05c6*/ 	.short	(.L_275 - .L_274)
	.align		4
.L_274:
        /*05c8*/ 	.word	index@(_ZN2at6native51_GLOBAL__N__2c613397_18_DepthwiseConv2d_cu_9959487032conv_depthwise2d_backward_kernelILi0ELi0EN3c104HalfEiEEvNS_27GenericPackedTensorAccessorIKT1_Lm4ENS_16DefaultPtrTraitsEiEENS5_IS6_Lm4ES8_iEES9_T2_iiiiiiiiiiiiiii)
        /*05cc*/ 	.word	0x00000000


	//----- nvinfo : EIATTR_REGCOUNT
	.align		4
.L_275:
        /*05d0*/ 	.byte	0x04, 0x2f
        /*05d2*/ 	.short	(.L_277 - .L_276)
	.align		4
.L_276:
        /*05d4*/ 	.word	index@(_ZN2at6native51_GLOBAL__N__2c613397_18_DepthwiseConv2d_cu_9959487032conv_depthwise2d_backward_kernelILi5ELi1EN3c108BFloat16EiEEvNS_27GenericPackedTensorAccessorIKT1_Lm4ENS_16DefaultPtrTraitsEiEENS5_IS6_Lm4ES8_iEES9_T2_iiiiiiiiiiiiiii)
        /*05d8*/ 	.word	0x00000020


	//----- nvinfo : EIATTR_FRAME_SIZE
	.align		4
.L_277:
        /*05dc*/ 	.byte	0x04, 0x11
        /*05de*/ 	.short	(.L_279 - .L_278)
	.align		4
.L_278:
        /*05e0*/ 	.word	index@(_ZN2at6native51_GLOBAL__N__2c613397_18_DepthwiseConv2d_cu_9959487032conv_depthwise2d_backward_kernelILi5ELi1EN3c108BFloat16EiEEvNS_27GenericPackedTensorAccessorIKT1_Lm4ENS_16DefaultPtrTraitsEiEENS5_IS6_Lm4ES8_iEES9_T2_iiiiiiiiiiiiiii)
        /*05e4*/ 	.word	0x00000000


	//----- nvinfo : EIATTR_REGCOUNT
	.align		4
.L_279:
        /*05e8*/ 	.byte	0x04, 0x2f
        /*05ea*/ 	.short	(.L_281 - .L_280)
	.align		4
.L_280:
        /*05ec*/ 	.word	index@(_ZN2at6native51_GLOBAL__N__2c613397_18_DepthwiseConv2d_cu_9959487032conv_depthwise2d_backward_kernelILi5ELi2EN3c108BFloat16EiEEvNS_27GenericPackedTensorAccessorIKT1_Lm4ENS_16DefaultPtrTraitsEiEENS5_IS6_Lm4ES8_iEES9_T2_iiiiiiiiiiiiiii)
        /*05f0*/ 	.word	0x00000020


	//----- nvinfo : EIATTR_FRAME_SIZE
	.align		4
.L_281:
        /*05f4*/ 	.byte	0x04, 0x11
        /*05f6*/ 	.short	(.L_283 - .L_282)
	.align		4
.L_282:
        /*05f8*/ 	.word	index@(_ZN2at6native51_GLOBAL__N__2c613397_18_DepthwiseConv2d_cu_9959487032conv_depthwise2d_backward_kernelILi5ELi2EN3c108BFloat16EiEEvNS_27GenericPackedTensorAccessorIKT1_Lm4ENS_16DefaultPtrTraitsEiEENS5_IS6_Lm4ES8_iEES9_T2_iiiiiiiiiiiiiii)
        /*05fc*/ 	.word	0x00000000


	//----- nvinfo : EIATTR_REGCOUNT
	.align		4
.L_283:
        /*0600*/ 	.byte	0x04, 0x2f
        /*0602*/ 	.short	(.L_285 - .L_284)
	.align		4
.L_284:
        /*0604*/ 	.word	index@(_ZN2at6native51_GLOBAL__N__2c613397_18_DepthwiseConv2d_cu_9959487032conv_depthwise2d_backward_kernelILi5ELi0EN3c108BFloat16EiEEvNS_27GenericPackedTensorAccessorIKT1_Lm4ENS_16DefaultPtrTraitsEiEENS5_IS6_Lm4ES8_iEES9_T2_iiiiiiiiiiiiiii)
        /*0608*/ 	.word	0x00000020


	//----- nvinfo : EIATTR_FRAME_SIZE
	.align		4
.L_285:
        /*060c*/ 	.byte	0x04, 0x11
        /*060e*/ 	.short	(.L_287 - .L_286)
	.align		4
.L_286:
        /*0610*/ 	.word	index@(_ZN2at6native51_GLOBAL__N__2c613397_18_DepthwiseConv2d_cu_9959487032conv_depthwise2d_backward_kernelILi5ELi0EN3c108BFloat16EiEEvNS_27GenericPackedTensorAccessorIKT1_Lm4ENS_16DefaultPtrTraitsEiEENS5_IS6_Lm4ES8_iEES9_T2_iiiiiiiiiiiiiii)
        /*0614*/ 	.word	0x00000000


	//----- nvinfo : EIATTR_REGCOUNT
	.align		4
.L_287:
        /*0618*/ 	.byte	0x04, 0x2f
        /*061a*/ 	.short	(.L_289 - .L_288)
	.align		4
.L_288:
        /*061c*/ 	.word	index@(_ZN2at6native51_GLOBAL__N__2c613397_18_DepthwiseConv2d_cu_9959487032conv_depthwise2d_backward_kernelILi3ELi1EN3c108BFloat16EiEEvNS_27GenericPackedTensorAccessorIKT1_Lm4ENS_16DefaultPtrTraitsEiEENS5_IS6_Lm4ES8_iEES9_T2_iiiiiiiiiiiiiii)
        /*0620*/ 	.word	0x00000020


	//----- nvinfo : EIATTR_FRAME_SIZE
	.align		4
.L_289:
        /*0624*/ 	.byte	0x04, 0x11
        /*0626*/ 	.short	(.L_291 - .L_290)
	.align		4
.L_290:
        /*0628*/ 	.word	index@(_ZN2at6native51_GLOBAL__N__2c613397_18_DepthwiseConv2d_cu_9959487032conv_depthwise2d_backward_kernelILi3ELi1EN3c108BFloat16EiEEvNS_27GenericPackedTensorAccessorIKT1_Lm4ENS_16DefaultPtrTraitsEiEENS5_IS6_Lm4ES8_iEES9_T2_iiiiiiiiiiiiiii)
        /*062c*/ 	.word	0x00000000


	//----- nvinfo : EIATTR_REGCOUNT
	.align		4
.L_291:
        /*0630*/ 	.byte	0x04, 0x2f
        /*0632*/ 	.short	(.L_293 - .L_292)
	.align		4
.L_292:
        /*0634*/ 	.word	index@(_ZN2at6native51_GLOBAL__N__2c613397_18_DepthwiseConv2d_cu_9959487032conv_depthwise2d_backward_kernelILi3ELi2EN3c108BFloat16EiEEvNS_27GenericPackedTensorAccessorIKT1_Lm4ENS_16DefaultPtrTraitsEiEENS5_IS6_Lm4ES8_iEES9_T2_iiiiiiiiiiiiiii)
        /*0638*/ 	.word	0x0000002c


	//----- nvinfo : EIATTR_FRAME_SIZE
	.align		4
.L_293:
        /*063c*/ 	.byte	0x04, 0x11
        /*063e*/ 	.short	(.L_295 - .L_294)
	.align		4
.L_294:
        /*0640*/ 	.word	index@(_ZN2at6native51_GLOBAL__N__2c613397_18_DepthwiseConv2d_cu_9959487032conv_depthwise2d_backward_kernelILi3ELi2EN3c108BFloat16EiEEvNS_27GenericPackedTensorAccessorIKT1_Lm4ENS_16DefaultPtrTraitsEiEENS5_IS6_Lm4ES8_iEES9_T2_iiiiiiiiiiiiiii)
        /*0644*/ 	.word	0x00000000


	//----- nvinfo : EIATTR_REGCOUNT
	.align		4
.L_295:
        /*0648*/ 	.byte	0x04, 0x2f
        /*064a*/ 	.short	(.L_297 - .L_296)
	.align		4
.L_296:
        /*064c*/ 	.word	index@(_ZN2at6native51_GLOBAL__N__2c613397_18_DepthwiseConv2d_cu_9959487032conv_depthwise2d_backward_kernelILi3ELi0EN3c108BFloat16EiEEvNS_27GenericPackedTensorAccessorIKT1_Lm4ENS_16DefaultPtrTraitsEiEENS5_IS6_Lm4ES8_iEES9_T2_iiiiiiiiiiiiiii)
        /*0650*/ 	.word	0x0000001c


	//----- nvinfo : EIATTR_FRAME_SIZE
	.align		4
.L_297:
        /*0654*/ 	.byte	0x04, 0x11
        /*0656*/ 	.short	(.L_299 - .L_298)
	.align		4
.L_298:
        /*0658*/ 	.word	index@(_ZN2at6native51_GLOBAL__N__2c613397_18_DepthwiseConv2d_cu_9959487032conv_depthwise2d_backward_kernelILi3ELi0EN3c108BFloat16EiEEvNS_27GenericPackedTensorAccessorIKT1_Lm4ENS_16DefaultPtrTraitsEiEENS5_IS6_Lm4ES8_iEES9_T2_iiiiiiiiiiiiiii)
        /*065c*/ 	.word	0x00000000


	//----- nvinfo : EIATTR_REGCOUNT
	.align		4
.L_299:
        /*0660*/ 	.byte	0x04, 0x2f
        /*0662*/ 	.short	(.L_301 - .L_300)
	.align		4
.L_300:
        /*0664*/ 	.word	index@(_ZN2at6native51_GLOBAL__N__2c613397_18_DepthwiseConv2d_cu_9959487032conv_depthwise2d_backward_kernelILi1ELi1EN3c108BFloat16EiEEvNS_27GenericPackedTensorAccessorIKT1_Lm4ENS_16DefaultPtrTraitsEiEENS5_IS6_Lm4ES8_iEES9_T2_iiiiiiiiiiiiiii)
        /*0668*/ 	.word	0x0000001f


	//----- nvinfo : EIATTR_FRAME_SIZE
	.align		4
.L_301:
        /*066c*/ 	.byte	0x04, 0x11
        /*066e*/ 	.short	(.L_303 - .L_302)
	.align		4
.L_302:
        /*0670*/ 	.word	index@(_ZN2at6native51_GLOBAL__N__2c613397_18_DepthwiseConv2d_cu_9959487032conv_depthwise2d_backward_kernelILi1ELi1EN3c108BFloat16EiEEvNS_27GenericPackedTensorAccessorIKT1_Lm4ENS_16DefaultPtrTraitsEiEENS5_IS6_Lm4ES8_iEES9_T2_iiiiiiiiiiiiiii)
        /*0674*/ 	.word	0x00000000


	//----- nvinfo : EIATTR_REGCOUNT
	.align		4
.L_303:
        /*0678*/ 	.byte	0x04, 0x2f
        /*067a*/ 	.short	(.L_305 - .L_304)
	.align		4
.L_304:
        /*067c*/ 	.word	index@(_ZN2at6native51_GLOBAL__N__2c613397_18_DepthwiseConv2d_cu_9959487032conv_depthwise2d_backward_kernelILi1ELi2EN3c108BFloat16EiEEvNS_27GenericPackedTensorAccessorIKT1_Lm4ENS_16DefaultPtrTraitsEiEENS5_IS6_Lm4ES8_iEES9_T2_iiiiiiiiiiiiiii)
        /*0680*/ 	.word	0x00000020


	//----- nvinfo : EIATTR_FRAME_SIZE
	.align		4
.L_305:
        /*0684*/ 	.byte	0x04, 0x11
        /*0686*/ 	.short	(.L_307 - .L_306)
	.align		4
.L_306:
        /*0688*/ 	.word	index@(_ZN2at6native51_GLOBAL__N__2c613397_18_DepthwiseConv2d_cu_9959487032conv_depthwise2d_backward_kernelILi1ELi2EN3c108BFloat16EiEEvNS_27GenericPackedTensorAccessorIKT1_Lm4ENS_16DefaultPtrTraitsEiEENS5_IS6_Lm4ES8_iEES9_T2_iiiiiiiiiiiiiii)
        /*068c*/ 	.word	0x00000000


	//----- nvinfo : EIATTR_REGCOUNT
	.align		4
.L_307:
        /*0690*/ 	.byte	0x04, 0x2f
        /*0692*/ 	.short	(.L_309 - .L_308)
	.align		4
.L_308:
        /*0694*/ 	.word	index@(_ZN2at6native51_GLOBAL__N__2c613397_18_DepthwiseConv2d_cu_9959487032conv_depthwise2d_backward_kernelILi1ELi0EN3c108BFloat16EiEEvNS_27GenericPackedTensorAccessorIKT1_Lm4ENS_16DefaultPtrTraitsEiEENS5_IS6_Lm4ES8_iEES9_T2_iiiiiiiiiiiiiii)
        /*0698*/ 	.word	0x0000001a


	//----- nvinfo : EIATTR_FRAME_SIZE
	.align		4
.L_309:
        /*069c*/ 	.byte	0x04, 0x11
        /*069e*/ 	.short	(.L_311 - .L_310)
	.align		4
.L_310:
        /*06a0*/ 	.word	index@(_ZN2at6native51_GLOBAL__N__2c613397_18_DepthwiseConv2d_cu_9959487032conv_depthwise2d_backward_kernelILi1ELi0EN3c108BFloat16EiEEvNS_27GenericPackedTensorAccessorIKT1_Lm4ENS_16DefaultPtrTraitsEiEENS5_IS6_Lm4ES8_iEES9_T2_iiiiiiiiiiiiiii)
        /*06a4*/ 	.word	0x00000000


	//----- nvinfo : EIATTR_REGCOUNT
	.align		4
.L_311:
        /*06a8*/ 	.byte	0x04, 0x2f
        /*06aa*/ 	.short	(.L_313 - .L_312)
	.align		4
.L_312:
        /*06ac*/ 	.word	index@(_ZN2at6native51_GLOBAL__N__2c613397_18_DepthwiseConv2d_cu_9959487032conv_depthwise2d_backward_kernelILi0ELi1EN3c108BFloat16EiEEvNS_27GenericPackedTensorAccessorIKT1_Lm4ENS_16DefaultPtrTraitsEiEENS5_IS6_Lm4ES8_iEES9_T2_iiiiiiiiiiiiiii)
        /*06b0*/ 	.word	0x0000002c


	//----- nvinfo : EIATTR_FRAME_SIZE
	.align		4
.L_313:
        /*06b4*/ 	.byte	0x04, 0x11
        /*06b6*/ 	.short	(.L_315 - .L_314)
	.align		4
.L_314:
        /*06b8*/ 	.word	index@(_ZN2at6native51_GLOBAL__N__2c613397_18_DepthwiseConv2d_cu_9959487032conv_depthwise2d_backward_kernelILi0ELi1EN3c108BFloat16EiEEvNS_27GenericPackedTensorAccessorIKT1_Lm4ENS_16DefaultPtrTraitsEiEENS5_IS6_Lm4ES8_iEES9_T2_iiiiiiiiiiiiiii)
        /*06bc*/ 	.word	0x00000000


	//----- nvinfo : EIATTR_REGCOUNT
	.align		4
.L_315:
        /*06c0*/ 	.byte	0x04, 0x2f
        /*06c2*/ 	.short	(.L_317 - .L_316)
	.align		4
.L_316:
        /*06c4*/ 	.word	index@(_ZN2at6native51_GLOBAL__N__2c613397_18_DepthwiseConv2d_cu_9959487032conv_depthwise2d_backward_kernelILi0ELi2EN3c108BFloat16EiEEvNS_27GenericPackedTensorAccessorIKT1_Lm4ENS_16DefaultPtrTraitsEiEENS5_IS6_Lm4ES8_iEES9_T2_iiiiiiiiiiiiiii)
        /*06c8*/ 	.word	0x0000001e


	//----- nvinfo : EIATTR_FRAME_SIZE
	.align		4
.L_317:
        /*06cc*/ 	.byte	0x04, 0x11
        /*06ce*/ 	.short	(.L_319 - .L_318)
	.align		4
.L_318:
        /*06d0*/ 	.word	index@(_ZN2at6native51_GLOBAL__N__2c613397_18_DepthwiseConv2d_cu_9959487032conv_depthwise2d_backward_kernelILi0ELi2EN3c108BFloat16EiEEvNS_27GenericPackedTensorAccessorIKT1_Lm4ENS_16DefaultPtrTraitsEiEENS5_IS6_Lm4ES8_iEES9_T2_iiiiiiiiiiiiiii)
        /*06d4*/ 	.word	0x00000000


	//----- nvinfo : EIATTR_REGCOUNT
	.align		4
.L_319:
        /*06d8*/ 	.byte	0x04, 0x2f
        /*06da*/ 	.short	(.L_321 - .L_320)
	.align		4
.L_320:
        /*06dc*/ 	.word	index@(_ZN2at6native51_GLOBAL__N__2c613397_18_DepthwiseConv2d_cu_9959487032conv_depthwise2d_backward_kernelILi0ELi0EN3c108BFloat16EiEEvNS_27GenericPackedTensorAccessorIKT1_Lm4ENS_16DefaultPtrTraitsEiEENS5_IS6_Lm4ES8_iEES9_T2_iiiiiiiiiiiiiii)
        /*06e0*/ 	.word	0x00000020


	//----- nvinfo : EIATTR_FRAME_SIZE
	.align		4
.L_321:
        /*06e4*/ 	.byte	0x04, 0x11
        /*06e6*/ 	.short	(.L_323 - .L_322)
	.align		4
.L_322:
        /*06e8*/ 	.word	index@(_ZN2at6native51_GLOBAL__N__2c613397_18_DepthwiseConv2d_cu_9959487032conv_depthwise2d_backward_kernelILi0ELi0EN3c108BFloat16EiEEvNS_27GenericPackedTensorAccessorIKT1_Lm4ENS_16DefaultPtrTraitsEiEENS5_IS6_Lm4ES8_iEES9_T2_iiiiiiiiiiiiiii)
        /*06ec*/ 	.word	0x00000000


	//----- nvinfo : EIATTR_REGCOUNT
	.align		4
.L_323:
        /*06f0*/ 	.byte	0x04, 0x2f
        /*06f2*/ 	.short	(.L_325 - .L_324)
	.align		4
.L_324:
        /*06f4*/ 	.word	index@(_ZN2at6native51_GLOBAL__N__2c613397_18_DepthwiseConv2d_cu_9959487035conv_depthwise2d_grad_weight_kernelIdjEEvNS_27GenericPackedTensorAccessorIKT_Lm4ENS_16DefaultPtrTraitsEiEES7_NS3_IS4_Lm4ES6_iEEiiiiiiiiiiiiiiii)
        /*06f8*/ 	.word	0x0000001f


	//----- nvinfo : EIATTR_FRAME_SIZE
	.align		4
.L_325:
        /*06fc*/ 	.byte	0x04, 0x11
        /*06fe*/ 	.short	(.L_327 - .L_326)
	.align		4
.L_326:
        /*0700*/ 	.word	index@($__internal_3_$__cuda_sm70_shflsync_down_p)
        /*0704*/ 	.word	0x00000000


	//----- nvinfo : EIATTR_FRAME_SIZE
	.align		4
.L_327:
        /*0708*/ 	.byte	0x04, 0x11
        /*070a*/ 	.short	(.L_329 - .L_328)
	.align		4
.L_328:
        /*070c*/ 	.word	index@(_ZN2at6native51_GLOBAL__N__2c613397_18_DepthwiseConv2d_cu_9959487035conv_depthwise2d_grad_weight_kernelIdjEEvNS_27GenericPackedTensorAccessorIKT_Lm4ENS_16DefaultPtrTraitsEiEES7_NS3_IS4_Lm4ES6_iEEiiiiiiiiiiiiiiii)
        /*0710*/ 	.word	0x00000000


	//----- nvinfo : EIATTR_REGCOUNT
	.align		4
.L_329:
        /*0714*/ 	.byte	0x04, 0x2f
        /*0716*/ 	.short	(.L_331 - .L_330)
	.align		4
.L_330:
        /*0718*/ 	.word	index@(_ZN2at6native51_GLOBAL__N__2c613397_18_DepthwiseConv2d_cu_9959487035conv_depthwise2d_grad_weight_kernelIfjEEvNS_27GenericPackedTensorAccessorIKT_Lm4ENS_16DefaultPtrTraitsEiEES7_NS3_IS4_Lm4ES6_iEEiiiiiiiiiiiiiiii)
        /*071c*/ 	.word	0x00000020


	//----- nvinfo : EIATTR_FRAME_SIZE
	.align		4
.L_331:
        /*0720*/ 	.byte	0x04, 0x11
        /*0722*/ 	.short	(.L_333 - .L_332)
	.align		4
.L_332:
        /*0724*/ 	.word	index@($__internal_2_$__cuda_sm70_shflsync_down_p)
        /*0728*/ 	.word	0x00000000


	//----- nvinfo : EIATTR_FRAME_SIZE
	.align		4
.L_333:
        /*072c*/ 	.byte	0x04, 0x11
        /*072e*/ 	.short	(.L_335 - .L_334)
	.align		4
.L_334:
        /*0730*/ 	.word	index@(_ZN2at6native51_GLOBAL__N__2c613397_18_DepthwiseConv2d_cu_9959487035conv_depthwise2d_grad_weight_kernelIfjEEvNS_27GenericPackedTensorAccessorIKT_Lm4ENS_16DefaultPtrTraitsEiEES7_NS3_IS4_Lm4ES6_iEEiiiiiiiiiiiiiiii)
        /*0734*/ 	.word	0x00000000


	//----- nvinfo : EIATTR_REGCOUNT
	.align		4
.L_335:
        /*0738*/ 	.byte	0x04, 0x2f
        /*073a*/ 	.short	(.L_337 - .L_336)
	.align		4
.L_336:
        /*073c*/ 	.word	index@(_ZN2at6native51_GLOBAL__N__2c613397_18_DepthwiseConv2d_cu_9959487035conv_depthwise2d_grad_weight_kernelIN3c104HalfEjEEvNS_27GenericPackedTensorAccessorIKT_Lm4ENS_16DefaultPtrTraitsEiEES9_NS5_IS6_Lm4ES8_iEEiiiiiiiiiiiiiiii)
        /*0740*/ 	.word	0x00000020


	//----- nvinfo : EIATTR_FRAME_SIZE
	.align		4
.L_337:
        /*0744*/ 	.byte	0x04, 0x11
        /*0746*/ 	.short	(.L_339 - .L_338)
	.align		4
.L_338:
        /*0748*/ 	.word	index@($__internal_1_$__cuda_sm70_shflsync_down_p)
        /*074c*/ 	.word	0x00000000


	//----- nvinfo : EIATTR_FRAME_SIZE
	.align		4
.L_339:
        /*0750*/ 	.byte	0x04, 0x11
        /*0752*/ 	.short	(.L_341 - .L_340)
	.align		4
.L_340:
        /*0754*/ 	.word	index@(_ZN2at6native51_GLOBAL__N__2c613397_18_DepthwiseConv2d_cu_9959487035conv_depthwise2d_grad_weight_kernelIN3c104HalfEjEEvNS_27GenericPackedTensorAccessorIKT_Lm4ENS_16DefaultPtrTraitsEiEES9_NS5_IS6_Lm4ES8_iEEiiiiiiiiiiiiiiii)
        /*0758*/ 	.word	0x00000000


	//----- nvinfo : EIATTR_REGCOUNT
	.align		4
.L_341:
        /*075c*/ 	.byte	0x04, 0x2f
        /*075e*/ 	.short	(.L_343 - .L_342)
	.align		4
.L_342:
        /*0760*/ 	.word	index@(_ZN2at6native51_GLOBAL__N__2c613397_18_DepthwiseConv2d_cu_9959487035conv_depthwise2d_grad_weight_kernelIN3c108BFloat16EjEEvNS_27GenericPackedTensorAccessorIKT_Lm4ENS_16DefaultPtrTraitsEiEES9_NS5_IS6_Lm4ES8_iEEiiiiiiiiiiiiiiii)
        /*0764*/ 	.word	0x00000020


	//----- nvinfo : EIATTR_FRAME_SIZE
	.align		4
.L_343:
        /*0768*/ 	.byte	0x04, 0x11
        /*076a*/ 	.short	(.L_345 - .L_344)
	.align		4
.L_344:
        /*076c*/ 	.word	index@($__internal_0_$__cuda_sm70_shflsync_down_p)
        /*0770*/ 	.word	0x00000000


	//----- nvinfo : EIATTR_FRAME_SIZE
	.align		4
.L_345:
        /*0774*/ 	.byte	0x04, 0x11
        /*0776*/ 	.short	(.L_347 - .L_346)
	.align		4
.L_346:
        /*0778*/ 	.word	index@(_ZN2at6native51_GLOBAL__N__2c613397_18_DepthwiseConv2d_cu_9959487035conv_depthwise2d_grad_weight_kernelIN3c108BFloat16EjEEvNS_27GenericPackedTensorAccessorIKT_Lm4ENS_16DefaultPtrTraitsEiEES9_NS5_IS6_Lm4ES8_iEEiiiiiiiiiiiiiiii)
        /*077c*/ 	.word	0x00000000


	//----- nvinfo : EIATTR_MIN_STACK_SIZE
	.align		4
.L_347:
        /*0780*/ 	.byte	0x04, 0x12
        /*0782*/ 	.short	(.L_349 - .L_348)
	.align		4
.L_348:
        /*0784*/ 	.word	index@(_ZN2at6native51_GLOBAL__N__2c613397_18_DepthwiseConv2d_cu_9959487035conv_depthwise2d_grad_weight_kernelIN3c108BFloat16EjEEvNS_27GenericPackedTensorAccessorIKT_Lm4ENS_16DefaultPtrTraitsEiEES9_NS5_IS6_Lm4ES8_iEEiiiiiiiiiiiiiiii)
        /*0788*/ 	.word	0x00000000


	//----- nvinfo : EIATTR_MIN_STACK_SIZE
	.align		4
.L_349:
        /*078c*/ 	.byte	0x04, 0x12
        /*078e*/ 	.short	(.L_351 - .L_350)
	.align		4
.L_350:
        /*0790*/ 	.word	index@(_ZN2at6native51_GLOBAL__N__2c613397_18_DepthwiseConv2d_cu_9959487035conv_depthwise2d_grad_weight_kernelIN3c104HalfEjEEvNS_27GenericPackedTensorAccessorIKT_Lm4ENS_16DefaultPtrTraitsEiEES9_NS5_IS6_Lm4ES8_iEEiiiiiiiiiiiiiiii)
        /*0794*/ 	.word	0x00000000


	//----- nvinfo : EIATTR_MIN_STACK_SIZE
	.align		4
.L_351:
        /*0798*/ 	.byte	0x04, 0x12
        /*079a*/ 	.short	(.L_353 - .L_352)
	.align		4
.L_352:
        /*079c*/ 	.word	index@(_ZN2at6native51_GLOBAL__N__2c613397_18_DepthwiseConv2d_cu_9959487035conv_depthwise2d_grad_weight_kernelIfjEEvNS_27GenericPackedTensorAccessorIKT_Lm4ENS_16DefaultPtrTraitsEiEES7_NS3_IS4_Lm4ES6_iEEiiiiiiiiiiiiiiii)
        /*07a0*/ 	.word	0x00000000


	//----- nvinfo : EIATTR_MIN_STACK_SIZE
	.align		4
.L_353:
        /*07a4*/ 	.byte	0x04, 0x12
        /*07a6*/ 	.short	(.L_355 - .L_354)
	.align		4
.L_354:
        /*07a8*/ 	.word	index@(_ZN2at6native51_GLOBAL__N__2c613397_18_DepthwiseConv2d_cu_9959487035conv_depthwise2d_grad_weight_kernelIdjEEvNS_27GenericPackedTensorAccessorIKT_Lm4ENS_16DefaultPtrTraitsEiEES7_NS3_IS4_Lm4ES6_iEEiiiiiiiiiiiiiiii)
        /*07ac*/ 	.word	0x00000000


	//----- nvinfo : EIATTR_MIN_STACK_SIZE
	.align		4
.L_355:
        /*07b0*/ 	.byte	0x04, 0x12
        /*07b2*/ 	.short	(.L_357 - .L_356)
	.align		4
.L_356:
        /*07b4*/ 	.word	index@(_ZN2at6native51_GLOBAL__N__2c613397_18_DepthwiseConv2d_cu_9959487032conv_depthwise2d_backward_kernelILi0ELi0EN3c108BFloat16EiEEvNS_27GenericPackedTensorAccessorIKT1_Lm4ENS_16DefaultPtrTraitsEiEENS5_IS6_Lm4ES8_iEES9_T2_iiiiiiiiiiiiiii)
        /*07b8*/ 	.word	0x00000000


	//----- nvinfo : EIATTR_MIN_STACK_SIZE
	.align		4
.L_357:
        /*07bc*/ 	.byte	0x04, 0x12
        /*07be*/ 	.short	(.L_359 - .L_358)
	.align		4
.L_358:
        /*07c0*/ 	.word	index@(_ZN2at6native51_GLOBAL__N__2c613397_18_DepthwiseConv2d_cu_9959487032conv_depthwise2d_backward_kernelILi0ELi2EN3c108BFloat16EiEEvNS_27GenericPackedTensorAccessorIKT1_Lm4ENS_16DefaultPtrTraitsEiEENS5_IS6_Lm4ES8_iEES9_T2_iiiiiiiiiiiiiii)
        /*07c4*/ 	.word	0x00000000


	//----- nvinfo : EIATTR_MIN_STACK_SIZE
	.align		4
.L_359:
        /*07c8*/ 	.byte	0x04, 0x12
        /*07ca*/ 	.short	(.L_361 - .L_360)
	.align		4
.L_360:
        /*07cc*/ 	.word	index@(_ZN2at6native51_GLOBAL__N__2c613397_18_DepthwiseConv2d_cu_9959487032conv_depthwise2d_backward_kernelILi0ELi1EN3c108BFloat16EiEEvNS_27GenericPackedTensorAccessorIKT1_Lm4ENS_16DefaultPtrTraitsEiEENS5_IS6_Lm4ES8_iEES9_T2_iiiiiiiiiiiiiii)
        /*07d0*/ 	.word	0x00000000


	//----- nvinfo : EIATTR_MIN_STACK_SIZE
	.align		4
.L_361:
        /*07d4*/ 	.byte	0x04, 0x12
        /*07d6*/ 	.short	(.L_363 - .L_362)
	.align		4
.L_362:
        /*07d8*/ 	.word	index@(_ZN2at6native51_GLOBAL__N__2c613397_18_DepthwiseConv2d_cu_9959487032conv_depthwise2d_backward_kernelILi1ELi0EN3c108BFloat16EiEEvNS_27GenericPackedTensorAccessorIKT1_Lm4ENS_16DefaultPtrTraitsEiEENS5_IS6_Lm4ES8_iEES9_T2_iiiiiiiiiiiiiii)
        /*07dc*/ 	.word	0x00000000


	//----- nvinfo : EIATTR_MIN_STACK_SIZE
	.align		4
.L_363:
        /*07e0*/ 	.byte	0x04, 0x12
        /*07e2*/ 	.short	(.L_365 - .L_364)
	.align		4
.L_364:
        /*07e4*/ 	.word	index@(_ZN2at6native51_GLOBAL__N__2c613397_18_DepthwiseConv2d_cu_9959487032conv_depthwise2d_backward_kernelILi1ELi2EN3c108BFloat16EiEEvNS_27GenericPackedTensorAccessorIKT1_Lm4ENS_16DefaultPtrTraitsEiEENS5_IS6_Lm4ES8_iEES9_T2_iiiiiiiiiiiiiii)
        /*07e8*/ 	.word	0x00000000


	//----- nvinfo : EIATTR_MIN_STACK_SIZE
	.align		4
.L_365:
        /*07ec*/ 	.byte	0x04, 0x12
        /*07ee*/ 	.short	(.L_367 - .L_366)
	.align		4
.L_366:
        /*07f0*/ 	.word	index@(_ZN2at6native51_GLOBAL__N__2c613397_18_DepthwiseConv2d_cu_9959487032conv_depthwise2d_backward_kernelILi1ELi1EN3c108BFloat16EiEEvNS_27GenericPackedTensorAccessorIKT1_Lm4ENS_16DefaultPtrTraitsEiEENS5_IS6_Lm4ES8_iEES9_T2_iiiiiiiiiiiiiii)
        /*07f4*/ 	.word	0x00000000


	//----- nvinfo : EIATTR_MIN_STACK_SIZE
	.align		4
.L_367:
        /*07f8*/ 	.byte	0x04, 0x12
        /*07fa*/ 	.short	(.L_369 - .L_368)
	.align		4
.L_368:
        /*07fc*/ 	.word	index@(_ZN2at6native51_GLOBAL__N__2c613397_18_DepthwiseConv2d_cu_9959487032conv_depthwise2d_backward_kernelILi3ELi0EN3c108BFloat16EiEEvNS_27GenericPackedTensorAccessorIKT1_Lm4ENS_16DefaultPtrTraitsEiEENS5_IS6_Lm4ES8_iEES9_T2_iiiiiiiiiiiiiii)
        /*0800*/ 	.word	0x00000000


	//----- nvinfo : EIATTR_MIN_STACK_SIZE
	.align		4
.L_369:
        /*0804*/ 	.byte	0x04, 0x12
        /*0806*/ 	.short	(.L_371 - .L_370)
	.align		4
.L_370:
        /*0808*/ 	.word	index@(_ZN2at6native51_GLOBAL__N__2c613397_18_DepthwiseConv2d_cu_9959487032conv_depthwise2d_backward_kernelILi3ELi2EN3c108BFloat16EiEEvNS_27GenericPackedTensorAccessorIKT1_Lm4ENS_16DefaultPtrTraitsEiEENS5_IS6_Lm4ES8_iEES9_T2_iiiiiiiiiiiiiii)
        /*080c*/ 	.word	0x00000000


	//----- nvinfo : EIATTR_MIN_STACK_SIZE
	.align		4
.L_371:
        /*0810*/ 	.byte	0x04, 0x12
        /*0812*/ 	.short	(.L_373 - .L_372)
	.align		4
.L_372:
        /*0814*/ 	.word	index@(_ZN2at6native51_GLOBAL__N__2c613397_18_DepthwiseConv2d_cu_9959487032conv_depthwise2d_backward_kernelILi3ELi1EN3c108BFloat16EiEEvNS_27GenericPackedTensorAccessorIKT1_Lm4ENS_16DefaultPtrTraitsEiEENS5_IS6_Lm4ES8_iEES9_T2_iiiiiiiiiiiiiii)
        /*0818*/ 	.word	0x00000000


	//----- nvinfo : EIATTR_MIN_STACK_SIZE
	.align		4
.L_373:
        /*081c*/ 	.byte	0x04, 0x12
        /*081e*/ 	.short	(.L_375 - .L_374)
	.align		4
.L_374:
        /*0820*/ 	.word	index@(_ZN2at6native51_GLOBAL__N__2c613397_18_DepthwiseConv2d_cu_9959487032conv_depthwise2d_backward_kernelILi5ELi0EN3c108BFloat16EiEEvNS_27GenericPackedTensorAccessorIKT1_Lm4ENS_16DefaultPtrTraitsEiEENS5_IS6_Lm4ES8_iEES9_T2_iiiiiiiiiiiiiii)
        /*0824*/ 	.word	0x00000000


	//----- nvinfo : EIATTR_MIN_STACK_SIZE
	.align		4
.L_375:
        /*0828*/ 	.byte	0x04, 0x12
        /*082a*/ 	.short	(.L_377 - .L_376)
	.align		4
.L_376:
        /*082c*/ 	.word	index@(_ZN2at6native51_GLOBAL__N__2c613397_18_DepthwiseConv2d_cu_9959487032conv_depthwise2d_backward_kernelILi5ELi2EN3c108BFloat16EiEEvNS_27GenericPackedTensorAccessorIKT1_Lm4ENS_16DefaultPtrTraitsEiEENS5_IS6_Lm4ES8_iEES9_T2_iiiiiiiiiiiiiii)
        /*0830*/ 	.word	0x00000000


	//----- nvinfo : EIATTR_MIN_STACK_SIZE
	.align		4
.L_377:
        /*0834*/ 	.byte	0x04, 0x12
        /*0836*/ 	.short	(.L_379 - .L_378)
	.align		4
.L_378:
        /*0838*/ 	.word	index@(_ZN2at6native51_GLOBAL__N__2c613397_18_DepthwiseConv2d_cu_9959487032conv_depthwise2d_backward_kernelILi5ELi1EN3c108BFloat16EiEEvNS_27GenericPackedTensorAccessorIKT1_Lm4ENS_16DefaultPtrTraitsEiEENS5_IS6_Lm4ES8_iEES9_T2_iiiiiiiiiiiiiii)
        /*083c*/ 	.word	0x00000000


	//----- nvinfo : EIATTR_MIN_STACK_SIZE
	.align		4
.L_379:
        /*0840*/ 	.byte	0x04, 0x12
        /*0842*/ 	.short	(.L_381 - .L_380)
	.align		4
.L_380:
        /*0844*/ 	.word	index@(_ZN2at6native51_GLOBAL__N__2c613397_18_DepthwiseConv2d_cu_9959487032conv_depthwise2d_backward_kernelILi0ELi0EN3c104HalfEiEEvNS_27GenericPackedTensorAccessorIKT1_Lm4ENS_16DefaultPtrTraitsEiEENS5_IS6_Lm4ES8_iEES9_T2_iiiiiiiiiiiiiii)
        /*0848*/ 	.word	0x00000000


	//----- nvinfo : EIATTR_MIN_STACK_SIZE
	.align		4
.L_381:
        /*084c*/ 	.byte	0x04, 0x12
        /*084e*/ 	.short	(.L_383 - .L_382)
	.align		4
.L_382:
        /*0850*/ 	.word	index@(_ZN2at6native51_GLOBAL__N__2c613397_18_DepthwiseConv2d_cu_9959487032conv_depthwise2d_backward_kernelILi0ELi2EN3c104HalfEiEEvNS_27GenericPackedTensorAccessorIKT1_Lm4ENS_16DefaultPtrTraitsEiEENS5_IS6_Lm4ES8_iEES9_T2_iiiiiiiiiiiiiii)
        /*0854*/ 	.word	0x00000000


	//----- nvinfo : EIATTR_MIN_STACK_SIZE
	.align		4
.L_383:
        /*0858*/ 	.byte	0x04, 0x12
        /*085a*/ 	.short	(.L_385 - .L_384)
	.align		4
.L_384:
        /*085c*/ 	.word	index@(_ZN2at6native51_GLOBAL__N__2c613397_18_DepthwiseConv2d_cu_9959487032conv_depthwise2d_backward_kernelILi0ELi1EN3c104HalfEiEEvNS_27GenericPackedTensorAccessorIKT1_Lm4ENS_16DefaultPtrTraitsEiEENS5_IS6_Lm4ES8_iEES9_T2_iiiiiiiiiiiiiii)
        /*0860*/ 	.word	0x00000000


	//----- nvinfo : EIATTR_MIN_STACK_SIZE
	.align		4
.L_385:
        /*0864*/ 	.byte	0x04, 0x12
        /*0866*/ 	.short	(.L_387 - .L_386)
	.align		4
.L_386:
        /*0868*/ 	.word	index@(_ZN2at6native51_GLOBAL__N__2c613397_18_DepthwiseConv2d_cu_9959487032conv_depthwise2d_backward_kernelILi1ELi0EN3c104HalfEiEEvNS_27GenericPackedTensorAccessorIKT1_Lm4ENS_16DefaultPtrTraitsEiEENS5_IS6_Lm4ES8_iEES9_T2_iiiiiiiiiiiiiii)
        /*086c*/ 	.word	0x00000000


	//----- nvinfo : EIATTR_MIN_STACK_SIZE
	.align		4
.L_387:
        /*0870*/ 	.byte	0x04, 0x12
        /*0872*/ 	.short	(.L_389 - .L_388)
	.align		4
.L_388:
        /*0874*/ 	.word	index@(_ZN2at6native51_GLOBAL__N__2c613397_18_DepthwiseConv2d_cu_9959487032conv_depthwise2d_backward_kernelILi1ELi2EN3c104HalfEiEEvNS_27GenericPackedTensorAccessorIKT1_Lm4ENS_16DefaultPtrTraitsEiEENS5_IS6_Lm4ES8_iEES9_T2_iiiiiiiiiiiiiii)
        /*0878*/ 	.word	0x00000000


	//----- nvinfo : EIATTR_MIN_STACK_SIZE
	.align		4
.L_389:
        /*087c*/ 	.byte	0x04, 0x12
        /*087e*/ 	.short	(.L_391 - .L_390)
	.align		4
.L_390:
        /*0880*/ 	.word	index@(_ZN2at6native51_GLOBAL__N__2c613397_18_DepthwiseConv2d_cu_9959487032conv_depthwise2d_backward_kernelILi1ELi1EN3c104HalfEiEEvNS_27GenericPackedTensorAccessorIKT1_Lm4ENS_16DefaultPtrTraitsEiEENS5_IS6_Lm4ES8_iEES9_T2_iiiiiiiiiiiiiii)
        /*0884*/ 	.word	0x00000000


	//----- nvinfo : EIATTR_MIN_STACK_SIZE
	.align		4
.L_391:
        /*0888*/ 	.byte	0x04, 0x12
        /*088a*/ 	.short	(.L_393 - .L_392)
	.align		4
.L_392:
        /*088c*/ 	.word	index@(_ZN2at6native51_GLOBAL__N__2c613397_18_DepthwiseConv2d_cu_9959487032conv_depthwise2d_backward_kernelILi3ELi0EN3c104HalfEiEEvNS_27GenericPackedTensorAccessorIKT1_Lm4ENS_16DefaultPtrTraitsEiEENS5_IS6_Lm4ES8_iEES9_T2_iiiiiiiiiiiiiii)
        /*0890*/ 	.word	0x00000000


	//----- nvinfo : EIATTR_MIN_STACK_SIZE
	.align		4
.L_393:
        /*0894*/ 	.byte	0x04, 0x12
        /*0896*/ 	.short	(.L_395 - .L_394)
	.align		4
.L_394:
        /*0898*/ 	.word	index@(_ZN2at6native51_GLOBAL__N__2c613397_18_DepthwiseConv2d_cu_9959487032conv_depthwise2d_backward_kernelILi3ELi2EN3c104HalfEiEEvNS_27GenericPackedTensorAccessorIKT1_Lm4ENS_16DefaultPtrTraitsEiEENS5_IS6_Lm4ES8_iEES9_T2_iiiiiiiiiiiiiii)
        /*089c*/ 	.word	0x00000000


	//----- nvinfo : EIATTR_MIN_STACK_SIZE
	.align		4
.L_395:
        /*08a0*/ 	.byte	0x04, 0x12
        /*08a2*/ 	.short	(.L_397 - .L_396)
	.align		4
.L_396:
        /*08a4*/ 	.word	index@(_ZN2at6native51_GLOBAL__N__2c613397_18_DepthwiseConv2d_cu_9959487032conv_depthwise2d_backward_kernelILi3ELi1EN3c104HalfEiEEvNS_27GenericPackedTensorAccessorIKT1_Lm4ENS_16DefaultPtrTraitsEiEENS5_IS6_Lm4ES8_iEES9_T2_iiiiiiiiiiiiiii)
        /*08a8*/ 	.word	0x00000000


	//----- nvinfo : EIATTR_MIN_STACK_SIZE
	.align		4
.L_397:
        /*08ac*/ 	.byte	0x04, 0x12
        /*08ae*/ 	.short	(.L_399 - .L_398)
	.align		4
.L_398:
        /*08b0*/ 	.word	index@(_ZN2at6native51_GLOBAL__N__2c613397_18_DepthwiseConv2d_cu_9959487032conv_depthwise2d_backward_kernelILi5ELi0EN3c104HalfEiEEvNS_27GenericPackedTensorAccessorIKT1_Lm4ENS_16DefaultPtrTraitsEiEENS5_IS6_Lm4ES8_iEES9_T2_iiiiiiiiiiiiiii)
        /*08b4*/ 	.word	0x00000000


	//----- nvinfo : EIATTR_MIN_STACK_SIZE
	.align		4
.L_399:
        /*08b8*/ 	.byte	0x04, 0x12
        /*08ba*/ 	.short	(.L_401 - .L_400)
	.align		4
.L_400:
        /*08bc*/ 	.word	index@(_ZN2at6native51_GLOBAL__N__2c613397_18_DepthwiseConv2d_cu_9959487032conv_depthwise2d_backward_kernelILi5ELi2EN3c104HalfEiEEvNS_27GenericPackedTensorAccessorIKT1_Lm4ENS_16DefaultPtrTraitsEiEENS5_IS6_Lm4ES8_iEES9_T2_iiiiiiiiiiiiiii)
        /*08c0*/ 	.word	0x00000000


	//----- nvinfo : EIATTR_MIN_STACK_SIZE
	.align		4
.L_401:
        /*08c4*/ 	.byte	0x04, 0x12
        /*08c6*/ 	.short	(.L_403 - .L_402)
	.align		4
.L_402:
        /*08c8*/ 	.word	index@(_ZN2at6native51_GLOBAL__N__2c613397_18_DepthwiseConv2d_cu_9959487032conv_depthwise2d_backward_kernelILi5ELi1EN3c104HalfEiEEvNS_27GenericPackedTensorAccessorIKT1_Lm4ENS_16DefaultPtrTraitsEiEENS5_IS6_Lm4ES8_iEES9_T2_iiiiiiiiiiiiiii)
        /*08cc*/ 	.word	0x00000000


	//----- nvinfo : EIATTR_MIN_STACK_SIZE
	.align		4
.L_403:
        /*08d0*/ 	.byte	0x04, 0x12
        /*08d2*/ 	.short	(.L_405 - .L_404)
	.align		4
.L_404:
        /*08d4*/ 	.word	index@(_ZN2at6native51_GLOBAL__N__2c613397_18_DepthwiseConv2d_cu_9959487032conv_depthwise2d_backward_kernelILi0ELi0EfiEEvNS_27GenericPackedTensorAccessorIKT1_Lm4ENS_16DefaultPtrTraitsEiEENS3_IS4_Lm4ES6_iEES7_T2_iiiiiiiiiiiiiii)
        /*08d8*/ 	.word	0x00000000


	//----- nvinfo : EIATTR_MIN_STACK_SIZE
	.align		4
.L_405:
        /*08dc*/ 	.byte	0x04, 0x12
        /*08de*/ 	.short	(.L_407 - .L_406)
	.align		4
.L_406:
        /*08e0*/ 	.word	index@(_ZN2at6native51_GLOBAL__N__2c613397_18_DepthwiseConv2d_cu_9959487032conv_depthwise2d_backward_kernelILi0ELi2EfiEEvNS_27GenericPackedTensorAccessorIKT1_Lm4ENS_16DefaultPtrTraitsEiEENS3_IS4_Lm4ES6_iEES7_T2_iiiiiiiiiiiiiii)
        /*08e4*/ 	.word	0x00000000


	//----- nvinfo : EIATTR_MIN_STACK_SIZE
	.align		4
.L_407:
        /*08e8*/ 	.byte	0x04, 0x12
        /*08ea*/ 	.short	(.L_409 - .L_408)
	.align		4
.L_408:
        /*08ec*/ 	.word	index@(_ZN2at6native51_GLOBAL__N__2c613397_18_DepthwiseConv2d_cu_9959487032conv_depthwise2d_backward_kernelILi0ELi1EfiEEvNS_27GenericPackedTensorAccessorIKT1_Lm4ENS_16DefaultPtrTraitsEiEENS3_IS4_Lm4ES6_iEES7_T2_iiiiiiiiiiiiiii)
        /*08f0*/ 	.word	0x00000000


	//----- nvinfo : EIATTR_MIN_STACK_SIZE
	.align		4
.L_409:
        /*08f4*/ 	.byte	0x04, 0x12
        /*08f6*/ 	.short	(.L_411 - .L_410)
	.align		4
.L_410:
        /*08f8*/ 	.word	index@(_ZN2at6native51_GLOBAL__N__2c613397_18_DepthwiseConv2d_cu_9959487032conv_depthwise2d_backward_kernelILi1ELi0EfiEEvNS_27GenericPackedTensorAccessorIKT1_Lm4ENS_16DefaultPtrTraitsEiEENS3_IS4_Lm4ES6_iEES7_T2_iiiiiiiiiiiiiii)
        /*08fc*/ 	.word	0x00000000


	//----- nvinfo : EIATTR_MIN_STACK_SIZE
	.align		4
.L_411:
        /*0900*/ 	.byte	0x04, 0x12
        /*0902*/ 	.short	(.L_413 - .L_412)
	.align		4
.L_412:
        /*0904*/ 	.word	index@(_ZN2at6native51_GLOBAL__N__2c613397_18_DepthwiseConv2d_cu_9959487032conv_depthwise2d_backward_kernelILi1ELi2EfiEEvNS_27GenericPackedTensorAccessorIKT1_Lm4ENS_16DefaultPtrTraitsEiEENS3_IS4_Lm4ES6_iEES7_T2_iiiiiiiiiiiiiii)
        /*0908*/ 	.word	0x00000000


	//----- nvinfo : EIATTR_MIN_STACK_SIZE
	.align		4
.L_413:
        /*090c*/ 	.byte	0x04, 0x12
        /*090e*/ 	.short	(.L_415 - .L_414)
	.align		4
.L_414:
        /*0910*/ 	.word	index@(_ZN2at6native51_GLOBAL__N__2c613397_18_DepthwiseConv2d_cu_9959487032conv_depthwise2d_backward_kernelILi1ELi1EfiEEvNS_27GenericPackedTensorAccessorIKT1_Lm4ENS_16DefaultPtrTraitsEiEENS3_IS4_Lm4ES6_iEES7_T2_iiiiiiiiiiiiiii)
        /*0914*/ 	.word	0x00000000


	//----- nvinfo : EIATTR_MIN_STACK_SIZE
	.align		4
.L_415:
        /*0918*/ 	.byte	0x04, 0x12
        /*091a*/ 	.short	(.L_417 - .L_416)
	.align		4
.L_416:
        /*091c*/ 	.word	index@(_ZN2at6native51_GLOBAL__N__2c613397_18_DepthwiseConv2d_cu_9959487032conv_depthwise2d_backward_kernelILi3ELi0EfiEEvNS_27GenericPackedTensorAccessorIKT1_Lm4ENS_16DefaultPtrTraitsEiEENS3_IS4_Lm4ES6_iEES7_T2_iiiiiiiiiiiiiii)
        /*0920*/ 	.word	0x00000000


	//----- nvinfo : EIATTR_MIN_STACK_SIZE
	.align		4
.L_417:
        /*0924*/ 	.byte	0x04, 0x12
        /*0926*/ 	.short	(.L_419 - .L_418)
	.align		4
.L_418:
        /*0928*/ 	.word	index@(_ZN2at6native51_GLOBAL__N__2c613397_18_DepthwiseConv2d_cu_9959487032conv_depthwise2d_backward_kernelILi3ELi2EfiEEvNS_27GenericPackedTensorAccessorIKT1_Lm4ENS_16DefaultPtrTraitsEiEENS3_IS4_Lm4ES6_iEES7_T2_iiiiiiiiiiiiiii)
        /*092c*/ 	.word	0x00000000


	//----- nvinfo : EIATTR_MIN_STACK_SIZE
	.align		4
.L_419:
        /*0930*/ 	.byte	0x04, 0x12
        /*0932*/ 	.short	(.L_421 - .L_420)
	.align		4
.L_420:
        /*0934*/ 	.word	index@(_ZN2at6native51_GLOBAL__N__2c613397_18_DepthwiseConv2d_cu_9959487032conv_depthwise2d_backward_kernelILi3ELi1EfiEEvNS_27GenericPackedTensorAccessorIKT1_Lm4ENS_16DefaultPtrTraitsEiEENS3_IS4_Lm4ES6_iEES7_T2_iiiiiiiiiiiiiii)
        /*0938*/ 	.word	0x00000000


	//----- nvinfo : EIATTR_MIN_STACK_SIZE
	.align		4
.L_421:
        /*093c*/ 	.byte	0x04, 0x12
        /*093e*/ 	.short	(.L_423 - .L_422)
	.align		4
.L_422:
        /*0940*/ 	.word	index@(_ZN2at6native51_GLOBAL__N__2c613397_18_DepthwiseConv2d_cu_9959487032conv_depthwise2d_backward_kernelILi5ELi0EfiEEvNS_27GenericPackedTensorAccessorIKT1_Lm4ENS_16DefaultPtrTraitsEiEENS3_IS4_Lm4ES6_iEES7_T2_iiiiiiiiiiiiiii)
        /*0944*/ 	.word	0x00000000


	//----- nvinfo : EIATTR_MIN_STACK_SIZE
	.align		4
.L_423:
        /*0948*/ 	.byte	0x04, 0x12
        /*094a*/ 	.short	(.L_425 - .L_424)
	.align		4
.L_424:
        /*094c*/ 	.word	index@(_ZN2at6native51_GLOBAL__N__2c613397_18_DepthwiseConv2d_cu_9959487032conv_depthwise2d_backward_kernelILi5ELi2EfiEEvNS_27GenericPackedTensorAccessorIKT1_Lm4ENS_16DefaultPtrTraitsEiEENS3_IS4_Lm4ES6_iEES7_T2_iiiiiiiiiiiiiii)
        /*0950*/ 	.word	0x00000000


	//----- nvinfo : EIATTR_MIN_STACK_SIZE
	.align		4
.L_425:
        /*0954*/ 	.byte	0x04, 0x12
        /*0956*/ 	.short	(.L_427 - .L_426)
	.align		4
.L_426:
        /*0958*/ 	.word	index@(_ZN2at6native51_GLOBAL__N__2c613397_18_DepthwiseConv2d_cu_9959487032conv_depthwise2d_backward_kernelILi5ELi1EfiEEvNS_27GenericPackedTensorAccessorIKT1_Lm4ENS_16DefaultPtrTraitsEiEENS3_IS4_Lm4ES6_iEES7_T2_iiiiiiiiiiiiiii)
        /*095c*/ 	.word	0x00000000


	//----- nvinfo : EIATTR_MIN_STACK_SIZE
	.align		4
.L_427:
        /*0960*/ 	.byte	0x04, 0x12
        /*0962*/ 	.short	(.L_429 - .L_428)
	.align		4
.L_428:
        /*0964*/ 	.word	index@(_ZN2at6native51_GLOBAL__N__2c613397_18_DepthwiseConv2d_cu_9959487032conv_depthwise2d_backward_kernelILi0ELi0EdiEEvNS_27GenericPackedTensorAccessorIKT1_Lm4ENS_16DefaultPtrTraitsEiEENS3_IS4_Lm4ES6_iEES7_T2_iiiiiiiiiiiiiii)
        /*0968*/ 	.word	0x00000000


	//----- nvinfo : EIATTR_MIN_STACK_SIZE
	.align		4
.L_429:
        /*096c*/ 	.byte	0x04, 0x12
        /*096e*/ 	.short	(.L_431 - .L_430)
	.align		4
.L_430:
        /*0970*/ 	.word	index@(_ZN2at6native51_GLOBAL__N__2c613397_18_DepthwiseConv2d_cu_9959487032conv_depthwise2d_backward_kernelILi0ELi2EdiEEvNS_27GenericPackedTensorAccessorIKT1_Lm4ENS_16DefaultPtrTraitsEiEENS3_IS4_Lm4ES6_iEES7_T2_iiiiiiiiiiiiiii)
        /*0974*/ 	.word	0x00000000


	//----- nvinfo : EIATTR_MIN_STACK_SIZE
	.align		4
.L_431:
        /*0978*/ 	.byte	0x04, 0x12
        /*097a*/ 	.short	(.L_433 - .L_432)
	.align		4
.L_432:
        /*097c*/ 	.word	index@(_ZN2at6native51_GLOBAL__N__2c613397_18_DepthwiseConv2d_cu_9959487032conv_depthwise2d_backward_kernelILi0ELi1EdiEEvNS_27GenericPackedTensorAccessorIKT1_Lm4ENS_16DefaultPtrTraitsEiEENS3_IS4_Lm4ES6_iEES7_T2_iiiiiiiiiiiiiii)
        /*0980*/ 	.word	0x00000010


	//----- nvinfo : EIATTR_MIN_STACK_SIZE
	.align		4
.L_433:
        /*0984*/ 	.byte	0x04, 0x12
        /*0986*/ 	.short	(.L_435 - .L_434)
	.align		4
.L_434:
        /*0988*/ 	.word	index@(_ZN2at6native51_GLOBAL__N__2c613397_18_DepthwiseConv2d_cu_9959487032conv_depthwise2d_backward_kernelILi1ELi0EdiEEvNS_27GenericPackedTensorAccessorIKT1_Lm4ENS_16DefaultPtrTraitsEiEENS3_IS4_Lm4ES6_iEES7_T2_iiiiiiiiiiiiiii)
        /*098c*/ 	.word	0x00000000


	//----- nvinfo : EIATTR_MIN_STACK_SIZE
	.align		4
.L_435:
        /*0990*/ 	.byte	0x04, 0x12
        /*0992*/ 	.short	(.L_437 - .L_436)
	.align		4
.L_436:
        /*0994*/ 	.word	index@(_ZN2at6native51_GLOBAL__N__2c613397_18_DepthwiseConv2d_cu_9959487032conv_depthwise2d_backward_kernelILi1ELi2EdiEEvNS_27GenericPackedTensorAccessorIKT1_Lm4ENS_16DefaultPtrTraitsEiEENS3_IS4_Lm4ES6_iEES7_T2_iiiiiiiiiiiiiii)
        /*0998*/ 	.word	0x00000000


	//----- nvinfo : EIATTR_MIN_STACK_SIZE
	.align		4
.L_437:
        /*099c*/ 	.byte	0x04, 0x12
        /*099e*/ 	.short	(.L_439 - .L_438)
	.align		4
.L_438:
        /*09a0*/ 	.word	index@(_ZN2at6native51_GLOBAL__N__2c613397_18_DepthwiseConv2d_cu_9959487032conv_depthwise2d_backward_kernelILi1ELi1EdiEEvNS_27GenericPackedTensorAccessorIKT1_Lm4ENS_16DefaultPtrTraitsEiEENS3_IS4_Lm4ES6_iEES7_T2_iiiiiiiiiiiiiii)
        /*09a4*/ 	.word	0x00000000


	//----- nvinfo : EIATTR_MIN_STACK_SIZE
	.align		4
.L_439:
        /*09a8*/ 	.byte	0x04, 0x12
        /*09aa*/ 	.short	(.L_441 - .L_440)
	.align		4
.L_440:
        /*09ac*/ 	.word	index@(_ZN2at6native51_GLOBAL__N__2c613397_18_DepthwiseConv2d_cu_9959487032conv_depthwise2d_backward_kernelILi3ELi0EdiEEvNS_27GenericPackedTensorAccessorIKT1_Lm4ENS_16DefaultPtrTraitsEiEENS3_IS4_Lm4ES6_iEES7_T2_iiiiiiiiiiiiiii)
        /*09b0*/ 	.word	0x00000000


	//----- nvinfo : EIATTR_MIN_STACK_SIZE
	.align		4
.L_441:
        /*09b4*/ 	.byte	0x04, 0x12
        /*09b6*/ 	.short	(.L_443 - .L_442)
	.align		4
.L_442:
        /*09b8*/ 	.word	index@(_ZN2at6native51_GLOBAL__N__2c613397_18_DepthwiseConv2d_cu_9959487032conv_depthwise2d_backward_kernelILi3ELi2EdiEEvNS_27GenericPackedTensorAccessorIKT1_Lm4ENS_16DefaultPtrTraitsEiEENS3_IS4_Lm4ES6_iEES7_T2_iiiiiiiiiiiiiii)
        /*09bc*/ 	.word	0x00000000


	//----- nvinfo : EIATTR_MIN_STACK_SIZE
	.align		4
.L_443:
        /*09c0*/ 	.byte	0x04, 0x12
        /*09c2*/ 	.short	(.L_445 - .L_444)
	.align		4
.L_444:
        /*09c4*/ 	.word	index@(_ZN2at6native51_GLOBAL__N__2c613397_18_DepthwiseConv2d_cu_9959487032conv_depthwise2d_backward_kernelILi3ELi1EdiEEvNS_27GenericPackedTensorAccessorIKT1_Lm4ENS_16DefaultPtrTraitsEiEENS3_IS4_Lm4ES6_iEES7_T2_iiiiiiiiiiiiiii)
        /*09c8*/ 	.word	0x00000000


	//----- nvinfo : EIATTR_MIN_STACK_SIZE
	.align		4
.L_445:
        /*09cc*/ 	.byte	0x04, 0x12
        /*09ce*/ 	.short	(.L_447 - .L_446)
	.align		4
.L_446:
        /*09d0*/ 	.word	index@(_ZN2at6native51_GLOBAL__N__2c613397_18_DepthwiseConv2d_cu_9959487032conv_depthwise2d_backward_kernelILi5ELi0EdiEEvNS_27GenericPackedTensorAccessorIKT1_Lm4ENS_16DefaultPtrTraitsEiEENS3_IS4_Lm4ES6_iEES7_T2_iiiiiiiiiiiiiii)
        /*09d4*/ 	.word	0x00000010


	//----- nvinfo : EIATTR_MIN_STACK_SIZE
	.align		4
.L_447:
        /*09d8*/ 	.byte	0x04, 0x12
        /*09da*/ 	.short	(.L_449 - .L_448)
	.align		4
.L_448:
        /*09dc*/ 	.word	index@(_ZN2at6native51_GLOBAL__N__2c613397_18_DepthwiseConv2d_cu_9959487032conv_depthwise2d_backward_kernelILi5ELi2EdiEEvNS_27GenericPackedTensorAccessorIKT1_Lm4ENS_16DefaultPtrTraitsEiEENS3_IS4_Lm4ES6_iEES7_T2_iiiiiiiiiiiiiii)
        /*09e0*/ 	.word	0x00000000


	//----- nvinfo : EIATTR_MIN_STACK_SIZE
	.align		4
.L_449:
        /*09e4*/ 	.byte	0x04, 0x12
        /*09e6*/ 	.short	(.L_451 - .L_450)
	.align		4
.L_450:
        /*09e8*/ 	.word	index@(_ZN2at6native51_GLOBAL__N__2c613397_18_DepthwiseConv2d_cu_9959487032conv_depthwise2d_backward_kernelILi5ELi1EdiEEvNS_27GenericPackedTensorAccessorIKT1_Lm4ENS_16DefaultPtrTraitsEiEENS3_IS4_Lm4ES6_iEES7_T2_iiiiiiiiiiiiiii)
        /*09ec*/ 	.word	0x00000000


	//----- nvinfo : EIATTR_MIN_STACK_SIZE
	.align		4
.L_451:
        /*09f0*/ 	.byte	0x04, 0x12
        /*09f2*/ 	.short	(.L_453 - .L_452)
	.align		4
.L_452:
        /*09f4*/ 	.word	index@(_ZN2at6native51_GLOBAL__N__2c613397_18_DepthwiseConv2d_cu_9959487039conv_depthwise2d_forward_kernel_genericIN3c108BFloat16EiEEvNS_27GenericPackedTensorAccessorIKT_Lm4ENS_16DefaultPtrTraitsEiEENS5_IS6_Lm4ES8_iEES9_NS5_IS7_Lm1ES8_iEEbT0_iiiiiiiiiiiiii)
        /*09f8*/ 	.word	0x00000000


	//----- nvinfo : EIATTR_MIN_STACK_SIZE
	.align		4
.L_453:
        /*09fc*/ 	.byte	0x04, 0x12
        /*09fe*/ 	.short	(.L_455 - .L_454)
	.align		4
.L_454:
        /*0a00*/ 	.word	index@(_ZN2at6native51_GLOBAL__N__2c613397_18_DepthwiseConv2d_cu_9959487031conv_depthwise2d_forward_kernelILi1EN3c108BFloat16EiEEvNS_27GenericPackedTensorAccessorIKT0_Lm4ENS_16DefaultPtrTraitsEiEENS5_IS6_Lm4ES8_iEES9_NS5_IS7_Lm1ES8_iEEbT1_iiiiiiiiiiiiii)
        /*0a04*/ 	.word	0x00000000


	//----- nvinfo : EIATTR_MIN_STACK_SIZE
	.align		4
.L_455:
        /*0a08*/ 	.byte	0x04, 0x12
        /*0a0a*/ 	.short	(.L_457 - .L_456)
	.align		4
.L_456:
        /*0a0c*/ 	.word	index@(_ZN2at6native51_GLOBAL__N__2c613397_18_DepthwiseConv2d_cu_9959487031conv_depthwise2d_forward_kernelILi3EN3c108BFloat16EiEEvNS_27GenericPackedTensorAccessorIKT0_Lm4ENS_16DefaultPtrTraitsEiEENS5_IS6_Lm4ES8_iEES9_NS5_IS7_Lm1ES8_iEEbT1_iiiiiiiiiiiiii)
        /*0a10*/ 	.word	0x00000000


	//----- nvinfo : EIATTR_MIN_STACK_SIZE
	.align		4
.L_457:
        /*0a14*/ 	.byte	0x04, 0x12
        /*0a16*/ 	.short	(.L_459 - .L_458)
	.align		4
.L_458:
        /*0a18*/ 	.word	index@(_ZN2at6native51_GLOBAL__N__2c613397_18_DepthwiseConv2d_cu_9959487031conv_depthwise2d_forward_kernelILi5EN3c108BFloat16EiEEvNS_27GenericPackedTensorAccessorIKT0_Lm4ENS_16DefaultPtrTraitsEiEENS5_IS6_Lm4ES8_iEES9_NS5_IS7_Lm1ES8_iEEbT1_iiiiiiiiiiiiii)
        /*0a1c*/ 	.word	0x00000000


	//----- nvinfo : EIATTR_MIN_STACK_SIZE
	.align		4
.L_459:
        /*0a20*/ 	.byte	0x04, 0x12
        /*0a22*/ 	.short	(.L_461 - .L_460)
	.align		4
.L_460:
        /*0a24*/ 	.word	index@(_ZN2at6native51_GLOBAL__N__2c613397_18_DepthwiseConv2d_cu_9959487039conv_depthwise2d_forward_kernel_genericIN3c104HalfEiEEvNS_27GenericPackedTensorAccessorIKT_Lm4ENS_16DefaultPtrTraitsEiEENS5_IS6_Lm4ES8_iEES9_NS5_IS7_Lm1ES8_iEEbT0_iiiiiiiiiiiiii)
        /*0a28*/ 	.word	0x00000000


	//----- nvinfo : EIATTR_MIN_STACK_SIZE
	.align		4
.L_461:
        /*0a2c*/ 	.byte	0x04, 0x12
        /*0a2e*/ 	.short	(.L_463 - .L_462)
	.align		4
.L_462:
        /*0a30*/ 	.word	index@(_ZN2at6native51_GLOBAL__N__2c613397_18_DepthwiseConv2d_cu_9959487031conv_depthwise2d_forward_kernelILi1EN3c104HalfEiEEvNS_27GenericPackedTensorAccessorIKT0_Lm4ENS_16DefaultPtrTraitsEiEENS5_IS6_Lm4ES8_iEES9_NS5_IS7_Lm1ES8_iEEbT1_iiiiiiiiiiiiii)
        /*0a34*/ 	.word	0x00000000


	//----- nvinfo : EIATTR_MIN_STACK_SIZE
	.align		4
.L_463:
        /*0a38*/ 	.byte	0x04, 0x12
        /*0a3a*/ 	.short	(.L_465 - .L_464)
	.align		4
.L_464:
        /*0a3c*/ 	.word	index@(_ZN2at6native51_GLOBAL__N__2c613397_18_DepthwiseConv2d_cu_9959487031conv_depthwise2d_forward_kernelILi3EN3c104HalfEiEEvNS_27GenericPackedTensorAccessorIKT0_Lm4ENS_16DefaultPtrTraitsEiEENS5_IS6_Lm4ES8_iEES9_NS5_IS7_Lm1ES8_iEEbT1_iiiiiiiiiiiiii)
        /*0a40*/ 	.word	0x00000000


	//----- nvinfo : EIATTR_MIN_STACK_SIZE
	.align		4
.L_465:
        /*0a44*/ 	.byte	0x04, 0x12
        /*0a46*/ 	.short	(.L_467 - .L_466)
	.align		4
.L_466:
        /*0a48*/ 	.word	index@(_ZN2at6native51_GLOBAL__N__2c613397_18_DepthwiseConv2d_cu_9959487031conv_depthwise2d_forward_kernelILi5EN3c104HalfEiEEvNS_27GenericPackedTensorAccessorIKT0_Lm4ENS_16DefaultPtrTraitsEiEENS5_IS6_Lm4ES8_iEES9_NS5_IS7_Lm1ES8_iEEbT1_iiiiiiiiiiiiii)
        /*0a4c*/ 	.word	0x00000000


	//----- nvinfo : EIATTR_MIN_STACK_SIZE
	.align		4
.L_467:
        /*0a50*/ 	.byte	0x04, 0x12
        /*0a52*/ 	.short	(.L_469 - .L_468)
	.align		4
.L_468:
        /*0a54*/ 	.word	index@(_ZN2at6native51_GLOBAL__N__2c613397_18_DepthwiseConv2d_cu_9959487039conv_depthwise2d_forward_kernel_genericIfiEEvNS_27GenericPackedTensorAccessorIKT_Lm4ENS_16DefaultPtrTraitsEiEENS3_IS4_Lm4ES6_iEES7_NS3_IS5_Lm1ES6_iEEbT0_iiiiiiiiiiiiii)
        /*0a58*/ 	.word	0x00000000


	//----- nvinfo : EIATTR_MIN_STACK_SIZE
	.align		4
.L_469:
        /*0a5c*/ 	.byte	0x04, 0x12
        /*0a5e*/ 	.short	(.L_471 - .L_470)
	.align		4
.L_470:
        /*0a60*/ 	.word	index@(_ZN2at6native51_GLOBAL__N__2c613397_18_DepthwiseConv2d_cu_9959487031conv_depthwise2d_forward_kernelILi1EfiEEvNS_27GenericPackedTensorAccessorIKT0_Lm4ENS_16DefaultPtrTraitsEiEENS3_IS4_Lm4ES6_iEES7_NS3_IS5_Lm1ES6_iEEbT1_iiiiiiiiiiiiii)
        /*0a64*/ 	.word	0x00000000


	//----- nvinfo : EIATTR_MIN_STACK_SIZE
	.align		4
.L_471:
        /*0a68*/ 	.byte	0x04, 0x12
        /*0a6a*/ 	.short	(.L_473 - .L_472)
	.align		4
.L_472:
        /*0a6c*/ 	.word	index@(_ZN2at6native51_GLOBAL__N__2c613397_18_DepthwiseConv2d_cu_9959487031conv_depthwise2d_forward_kernelILi3EfiEEvNS_27GenericPackedTensorAccessorIKT0_Lm4ENS_16DefaultPtrTraitsEiEENS3_IS4_Lm4ES6_iEES7_NS3_IS5_Lm1ES6_iEEbT1_iiiiiiiiiiiiii)
        /*0a70*/ 	.word	0x00000000


	//----- nvinfo : EIATTR_MIN_STACK_SIZE
	.align		4
.L_473:
        /*0a74*/ 	.byte	0x04, 0x12
        /*0a76*/ 	.short	(.L_475 - .L_474)
	.align		4
.L_474:
        /*0a78*/ 	.word	index@(_ZN2at6native51_GLOBAL__N__2c613397_18_DepthwiseConv2d_cu_9959487031conv_depthwise2d_forward_kernelILi5EfiEEvNS_27GenericPackedTensorAccessorIKT0_Lm4ENS_16DefaultPtrTraitsEiEENS3_IS4_Lm4ES6_iEES7_NS3_IS5_Lm1ES6_iEEbT1_iiiiiiiiiiiiii)
        /*0a7c*/ 	.word	0x00000000


	//----- nvinfo : EIATTR_MIN_STACK_SIZE
	.align		4
.L_475:
        /*0a80*/ 	.byte	0x04, 0x12
        /*0a82*/ 	.short	(.L_477 - .L_476)
	.align		4
.L_476:
        /*0a84*/ 	.word	index@(_ZN2at6native51_GLOBAL__N__2c613397_18_DepthwiseConv2d_cu_9959487039conv_depthwise2d_forward_kernel_genericIdiEEvNS_27GenericPackedTensorAccessorIKT_Lm4ENS_16DefaultPtrTraitsEiEENS3_IS4_Lm4ES6_iEES7_NS3_IS5_Lm1ES6_iEEbT0_iiiiiiiiiiiiii)
        /*0a88*/ 	.word	0x00000000


	//----- nvinfo : EIATTR_MIN_STACK_SIZE
	.align		4
.L_477:
        /*0a8c*/ 	.byte	0x04, 0x12
        /*0a8e*/ 	.short	(.L_479 - .L_478)
	.align		4
.L_478:
        /*0a90*/ 	.word	index@(_ZN2at6native51_GLOBAL__N__2c613397_18_DepthwiseConv2d_cu_9959487031conv_depthwise2d_forward_kernelILi1EdiEEvNS_27GenericPackedTensorAccessorIKT0_Lm4ENS_16DefaultPtrTraitsEiEENS3_IS4_Lm4ES6_iEES7_NS3_IS5_Lm1ES6_iEEbT1_iiiiiiiiiiiiii)
        /*0a94*/ 	.word	0x00000000


	//----- nvinfo : EIATTR_MIN_STACK_SIZE
	.align		4
.L_479:
        /*0a98*/ 	.byte	0x04, 0x12
        /*0a9a*/ 	.short	(.L_481 - .L_480)
	.align		4
.L_480:
        /*0a9c*/ 	.word	index@(_ZN2at6native51_GLOBAL__N__2c613397_18_DepthwiseConv2d_cu_9959487031conv_depthwise2d_forward_kernelILi3EdiEEvNS_27GenericPackedTensorAccessorIKT0_Lm4ENS_16DefaultPtrTraitsEiEENS3_IS4_Lm4ES6_iEES7_NS3_IS5_Lm1ES6_iEEbT1_iiiiiiiiiiiiii)
        /*0aa0*/ 	.word	0x00000000


	//----- nvinfo : EIATTR_MIN_STACK_SIZE
	.align		4
.L_481:
        /*0aa4*/ 	.byte	0x04, 0x12
        /*0aa6*/ 	.short	(.L_483 - .L_482)
	.align		4
.L_482:
        /*0aa8*/ 	.word	index@(_ZN2at6native51_GLOBAL__N__2c613397_18_DepthwiseConv2d_cu_9959487031conv_depthwise2d_forward_kernelILi5EdiEEvNS_27GenericPackedTensorAccessorIKT0_Lm4ENS_16DefaultPtrTraitsEiEENS3_IS4_Lm4ES6_iEES7_NS3_IS5_Lm1ES6_iEEbT1_iiiiiiiiiiiiii)
        /*0aac*/ 	.word	0x00000000
.L_483:


//--------------------- .nv.info._ZN2at6native51_GLOBAL__N__2c613397_18_DepthwiseConv2d_cu_9959487035conv_depthwise2d_grad_weight_kernelIN3c108BFloat16EjEEvNS_27GenericPackedTensorAccessorIKT_Lm4ENS_16DefaultPtrTraitsEiEES9_NS5_IS6_Lm4ES8_iEEiiiiiiiiiiiiiiii --------------------------
	.section	.nv.info._ZN2at6native51_GLOBAL__N__2c613397_18_DepthwiseConv2d_cu_9959487035conv_depthwise2d_grad_weight_kernelIN3c108BFloat16EjEEvNS_27GenericPackedTensorAccessorIKT_Lm4ENS_16DefaultPtrTraitsEiEES9_NS5_IS6_Lm4ES8_iEEiiiiiiiiiiiiiiii,"",@"SHT_CUDA_INFO"
	.sectionflags	@""
	.align	4


	//----- nvinfo : EIATTR_CUDA_API_VERSION
	.align		4
        /*0000*/ 	.byte	0x04, 0x37
        /*0002*/ 	.short	(.L_485 - .L_484)
.L_484:
        /*0004*/ 	.word	0x00000082


	//----- nvinfo : EIATTR_SW2861232_WAR
	.align		4
.L_485:
        /*0008*/ 	.byte	0x01, 0x35
	.zero		2


	//----- nvinfo : EIATTR_PARAM_CBANK
	.align		4
        /*000c*/ 	.byte	0x04, 0x0a
        /*000e*/ 	.short	(.L_487 - .L_486)
	.align		4
.L_486:
        /*0010*/ 	.word	index@(.nv.constant0._ZN2at6native51_GLOBAL__N__2c613397_18_DepthwiseConv2d_cu_9959487035conv_depthwise2d_grad_weight_kernelIN3c108BFloat16EjEEvNS_27GenericPackedTensorAccessorIKT_Lm4ENS_16DefaultPtrTraitsEiEES9_NS5_IS6_Lm4ES8_iEEiiiiiiiiiiiiiiii)
        /*0014*/ 	.short	0x0160
        /*0016*/ 	.short	0x00b8


	//----- nvinfo : EIATTR_CBANK_PARAM_SIZE
	.align		4
.L_487:
        /*0018*/ 	.byte	0x03, 0x19
        /*001a*/ 	.short	0x00b8


	//----- nvinfo : EIATTR_KPARAM_INFO
	.align		4
        /*001c*/ 	.byte	0x04, 0x17
        /*001e*/ 	.short	(.L_489 - .L_488)
.L_488:
        /*0020*/ 	.word	0x00000000
        /*0024*/ 	.short	0x0012
        /*0026*/ 	.short	0x00b4
        /*0028*/ 	.byte	0x00, 0xf0, 0x11, 0x00


	//----- nvinfo : EIATTR_KPARAM_INFO
	.align		4
.L_489:
        /*002c*/ 	.byte	0x04, 0x17
        /*002e*/ 	.short	(.L_491 - .L_490)
.L_490:
        /*0030*/ 	.word	0x00000000
        /*0034*/ 	.short	0x0011
        /*0036*/ 	.short	0x00b0
        /*0038*/ 	.byte	0x00, 0xf0, 0x11, 0x00


	//----- nvinfo : EIATTR_KPARAM_INFO
	.align		4
.L_491:
        /*003c*/ 	.byte	0x04, 0x17
        /*003e*/ 	.short	(.L_493 - .L_492)
.L_492:
        /*0040*/ 	.word	0x00000000
        /*0044*/ 	.short	0x0010
        /*0046*/ 	.short	0x00ac
        /*0048*/ 	.byte	0x00, 0xf0, 0x11, 0x00


	//----- nvinfo : EIATTR_KPARAM_INFO
	.align		4
.L_493:
        /*004c*/ 	.byte	0x04, 0x17
        /*004e*/ 	.short	(.L_495 - .L_494)
.L_494:
        /*0050*/ 	.word	0x00000000
        /*0054*/ 	.short	0x000f
        /*0056*/ 	.short	0x00a8
        /*0058*/ 	.byte	0x00, 0xf0, 0x11, 0x00


	//----- nvinfo : EIATTR_KPARAM_INFO
	.align		4
.L_495:
        /*005c*/ 	.byte	0x04, 0x17
        /*005e*/ 	.short	(.L_497 - .L_496)
.L_496:
        /*0060*/ 	.word	0x00000000
        /*0064*/ 	.short	0x000e
        /*0066*/ 	.short	0x00a4
        /*0068*/ 	.byte	0x00, 0xf0, 0x11, 0x00


	//----- nvinfo : EIATTR_KPARAM_INFO
	.align		4
.L_497:
        /*006c*/ 	.byte	0x04, 0x17
        /*006e*/ 	.short	(.L_499 - .L_498)
.L_498:
        /*0070*/ 	.word	0x00000000
        /*0074*/ 	.short	0x000d
        /*0076*/ 	.short	0x00a0
        /*0078*/ 	.byte	0x00, 0xf0, 0x11, 0x00


	//----- nvinfo : EIATTR_KPARAM_INFO
	.align		4
.L_499:
        /*007c*/ 	.byte	0x04, 0x17
        /*007e*/ 	.short	(.L_501 - .L_500)
.L_500:
        /*0080*/ 	.word	0x00000000
        /*0084*/ 	.short	0x000c
        /*0086*/ 	.short	0x009c
        /*0088*/ 	.byte	0x00, 0xf0, 0x11, 0x00


	//----- nvinfo : EIATTR_KPARAM_INFO
	.align		4
.L_501:
        /*008c*/ 	.byte	0x04, 0x17
        /*008e*/ 	.short	(.L_503 - .L_502)
.L_502:
        /*0090*/ 	.word	0x00000000
        /*0094*/ 	.short	0x000b
        /*0096*/ 	.short	0x0098
        /*0098*/ 	.byte	0x00, 0xf0, 0x11, 0x00


	//----- nvinfo : EIATTR_KPARAM_INFO
	.align		4
.L_503:
        /*009c*/ 	.byte	0x04, 0x17
        /*009e*/ 	.short	(.L_505 - .L_504)
.L_504:
        /*00a0*/ 	.word	0x00000000
        /*00a4*/ 	.short	0x000a
        /*00a6*/ 	.short	0x0094
        /*00a8*/ 	.byte	0x00, 0xf0, 0x11, 0x00


	//----- nvinfo : EIATTR_KPARAM_INFO
	.align		4
.L_505:
        /*00ac*/ 	.byte	0x04, 0x17
        /*00ae*/ 	.short	(.L_507 - .L_506)
.L_506:
        /*00b0*/ 	.word	0x00000000
        /*00b4*/ 	.short	0x0009
        /*00b6*/ 	.short	0x0090
        /*00b8*/ 	.byte	0x00, 0xf0, 0x11, 0x00


	//----- nvinfo : EIATTR_KPARAM_INFO
	.align		4
.L_507:
        /*00bc*/ 	.byte	0x04, 0x17
        /*00be*/ 	.short	(.L_509 - .L_508)
.L_508:
        /*00c0*/ 	.word	0x00000000
        /*00c4*/ 	.short	0x0008
        /*00c6*/ 	.short	0x008c
        /*00c8*/ 	.byte	0x00, 0xf0, 0x11, 0x00


	//----- nvinfo : EIATTR_KPARAM_INFO
	.align		4
.L_509:
        /*00cc*/ 	.byte	0x04, 0x17
        /*00ce*/ 	.short	(.L_511 - .L_510)
.L_510:
        /*00d0*/ 	.word	0x00000000
        /*00d4*/ 	.short	0x0007
        /*00d6*/ 	.short	0x0088
        /*00d8*/ 	.byte	0x00, 0xf0, 0x11, 0x00


	//----- nvinfo : EIATTR_KPARAM_INFO
	.align		4
.L_511:
        /*00dc*/ 	.byte	0x04, 0x17
        /*00de*/ 	.short	(.L_513 - .L_512)
.L_512:
        /*00e0*/ 	.word	0x00000000
        /*00e4*/ 	.short	0x0006
        /*00e6*/ 	.short	0x0084
        /*00e8*/ 	.byte	0x00, 0xf0, 0x11, 0x00


	//----- nvinfo : EIATTR_KPARAM_INFO
	.align		4
.L_513:
        /*00ec*/ 	.byte	0x04, 0x17
        /*00ee*/ 	.short	(.L_515 - .L_514)
.L_514:
        /*00f0*/ 	.word	0x00000000
        /*00f4*/ 	.short	0x0005
        /*00f6*/ 	.short	0x0080
        /*00f8*/ 	.byte	0x00, 0xf0, 0x11, 0x00


	//----- nvinfo : EIATTR_KPARAM_INFO
	.align		4
.L_515:
        /*00fc*/ 	.byte	0x04, 0x17
        /*00fe*/ 	.short	(.L_517 - .L_516)
.L_516:
        /*0100*/ 	.word	0x00000000
        /*0104*/ 	.short	0x0004
        /*0106*/ 	.short	0x007c
        /*0108*/ 	.byte	0x00, 0xf0, 0x11, 0x00


	//----- nvinfo : EIATTR_KPARAM_INFO
	.align		4
.L_517:
        /*010c*/ 	.byte	0x04, 0x17
        /*010e*/ 	.short	(.L_519 - .L_518)
.L_518:
        /*0110*/ 	.word	0x00000000
        /*0114*/ 	.short	0x0003
        /*0116*/ 	.short	0x0078
        /*0118*/ 	.byte	0x00, 0xf0, 0x11, 0x00


	//----- nvinfo : EIATTR_KPARAM_INFO
	.align		4
.L_519:
        /*011c*/ 	.byte	0x04, 0x17
        /*011e*/ 	.short	(.L_521 - .L_520)
.L_520:
        /*0120*/ 	.word	0x00000000
        /*0124*/ 	.short	0x0002
        /*0126*/ 	.short	0x0050
        /*0128*/ 	.byte	0x00, 0xf0, 0xa1, 0x00


	//----- nvinfo : EIATTR_KPARAM_INFO
	.align		4
.L_521:
        /*012c*/ 	.byte	0x04, 0x17
        /*012e*/ 	.short	(.L_523 - .L_522)
.L_522:
        /*0130*/ 	.word	0x00000000
        /*0134*/ 	.short	0x0001
        /*0136*/ 	.short	0x0028
        /*0138*/ 	.byte	0x00, 0xf0, 0xa1, 0x00


	//----- nvinfo : EIATTR_KPARAM_INFO
	.align		4
.L_523:
        /*013c*/ 	.byte	0x04, 0x17
        /*013e*/ 	.short	(.L_525 - .L_524)
.L_524:
        /*0140*/ 	.word	0x00000000
        /*0144*/ 	.short	0x0000
        /*0146*/ 	.short	0x0000
        /*0148*/ 	.byte	0x00, 0xf0, 0xa1, 0x00


	//----- nvinfo : EIATTR_MAXREG_COUNT
	.align		4
.L_525:
        /*014c*/ 	.byte	0x03, 0x1b
        /*014e*/ 	.short	0x00ff


	//----- nvinfo : EIATTR_NUM_BARRIERS
	.align		4
        /*0150*/ 	.byte	0x02, 0x4c
        /*0152*/ 	.byte	0x01
	.zero		1


	//----- nvinfo : EIATTR_MERCURY_ISA_VERSION
	.align		4
        /*0154*/ 	.byte	0x03, 0x5f
        /*0156*/ 	.short	0x0000


	//----- nvinfo : EIATTR_COOP_GROUP_MASK_REGIDS
	.align		4
        /*0158*/ 	.byte	0x04, 0x29
        /*015a*/ 	.short	(.L_527 - .L_526)


	//   ....[0]....
.L_526:
        /*015c*/ 	.word	0xffffffff


	//   ....[1]....
        /*0160*/ 	.word	0xffffffff


	//   ....[2]....
        /*0164*/ 	.word	0xffffffff


	//   ....[3]....
        /*0168*/ 	.word	0xffffffff


	//   ....[4]....
        /*016c*/ 	.word	0xffffffff


	//   ....[5]....
        /*0170*/ 	.word	0xffffffff


	//   ....[6]....
        /*0174*/ 	.word	0xffffffff


	//   ....[7]....
        /*0178*/ 	.word	0xffffffff


	//   ....[8]....
        /*017c*/ 	.word	0xffffffff


	//   ....[9]....
        /*0180*/ 	.word	0xffffffff


	//   ....[10]....
        /*0184*/ 	.word	0xffffffff


	//   ....[11]....
        /*0188*/ 	.word	0xffffffff


	//   ....[12]....
        /*018c*/ 	.word	0xffffffff


	//   ....[13]....
        /*0190*/ 	.word	0xffffffff


	//   ....[14]....
        /*0194*/ 	.word	0xffffffff


	//----- nvinfo : EIATTR_COOP_GROUP_INSTR_OFFSETS
	.align		4
.L_527:
        /*0198*/ 	.byte	0x04, 0x28
        /*019a*/ 	.short	(.L_529 - .L_528)


	//   ....[0]....
.L_528:
        /*019c*/ 	.word	0x00001bd0


	//   ....[1]....
        /*01a0*/ 	.word	0x00001c80


	//   ....[2]....
        /*01a4*/ 	.word	0x00001cb0


	//   ....[3]....
        /*01a8*/ 	.word	0x00001ce0


	//   ....[4]....
        /*01ac*/ 	.word	0x00001d00


	//   ....[5]....
        /*01b0*/ 	.word	0x00001d80


	//   ....[6]....
        /*01b4*/ 	.word	0x00001db0


	//   ....[7]....
        /*01b8*/ 	.word	0x00001dd0


	//   ....[8]....
        /*01bc*/ 	.word	0x00001df0


	//   ....[9]....
        /*01c0*/ 	.word	0x00001e10


	//   ....[10]....
        /*01c4*/ 	.word	0x00001f10


	//   ....[11]....
        /*01c8*/ 	.word	0x00001f90


	//   ....[12]....
        /*01cc*/ 	.word	0x00001ff0


	//   ....[13]....
        /*01d0*/ 	.word	0x00002050


	//   ....[14]....
        /*01d4*/ 	.word	0x000020b0


	//----- nvinfo : EIATTR_EXIT_INSTR_OFFSETS
	.align		4
.L_529:
        /*01d8*/ 	.byte	0x04, 0x1c
        /*01da*/ 	.short	(.L_531 - .L_530)


	//   ....[0]....
.L_530:
        /*01dc*/ 	.word	0x00001e50


	//   ....[1]....
        /*01e0*/ 	.word	0x00001ec0


	//----- nvinfo : EIATTR_CRS_STACK_SIZE
	.align		4
.L_531:
        /*01e4*/ 	.byte	0x04, 0x1e
        /*01e6*/ 	.short	(.L_533 - .L_532)
.L_532:
        /*01e8*/ 	.word	0x00000000
.L_533:


//--------------------- .nv.info._ZN2at6native51_GLOBAL__N__2c613397_18_DepthwiseConv2d_cu_9959487035conv_depthwise2d_grad_weight_kernelIN3c104HalfEjEEvNS_27GenericPackedTensorAccessorIKT_Lm4ENS_16DefaultPtrTraitsEiEES9_NS5_IS6_Lm4ES8_iEEiiiiiiiiiiiiiiii --------------------------
	.section	.nv.info._ZN2at6native51_GLOBAL__N__2c613397_18_DepthwiseConv2d_cu_9959487035conv_depthwise2d_grad_weight_kernelIN3c104HalfEjEEvNS_27GenericPackedTensorAccessorIKT_Lm4ENS_16DefaultPtrTraitsEiEES9_NS5_IS6_Lm4ES8_iEEiiiiiiiiiiiiiiii,"",@"SHT_CUDA_INFO"
	.sectionflags	@""
	.align	4


	//----- nvinfo : EIATTR_CUDA_API_VERSION
	.align		4
        /*0000*/ 	.byte	0x04, 0x37
        /*0002*/ 	.short	(.L_535 - .L_534)
.L_534:
        /*0004*/ 	.word	0x00000082


	//----- nvinfo : EIATTR_SW2861232_WAR
	.align		4
.L_535:
        /*0008*/ 	.byte	0x01, 0x35
	.zero		2


	//----- nvinfo : EIATTR_PARAM_CBANK
	.align		4
        /*000c*/ 	.byte	0x04, 0x0a
        /*000e*/ 	.short	(.L_537 - .L_536)
	.align		4
.L_536:
        /*0010*/ 	.word	index@(.nv.constant0._ZN2at6native51_GLOBAL__N__2c613397_18_DepthwiseConv2d_cu_9959487035conv_depthwise2d_grad_weight_kernelIN3c104HalfEjEEvNS_27GenericPackedTensorAccessorIKT_Lm4ENS_16DefaultPtrTraitsEiEES9_NS5_IS6_Lm4ES8_iEEiiiiiiiiiiiiiiii)
        /*0014*/ 	.short	0x0160
        /*0016*/ 	.short	0x00b8


	//----- nvinfo : EIATTR_CBANK_PARAM_SIZE
	.align		4
.L_537:
        /*0018*/ 	.byte	0x03, 0x19
        /*001a*/ 	.short	0x00b8


	//----- nvinfo : EIATTR_KPARAM_INFO
	.align		4
        /*001c*/ 	.byte	0x04, 0x17
        /*001e*/ 	.short	(.L_539 - .L_538)
.L_538:
        /*0020*/ 	.word	0x00000000
        /*0024*/ 	.short	0x0012
        /*0026*/ 	.short	0x00b4
        /*0028*/ 	.byte	0x00, 0xf0, 0x11, 0x00


	//----- nvinfo : EIATTR_KPARAM_INFO
	.align		4
.L_539:
        /*002c*/ 	.byte	0x04, 0x17
        /*002e*/ 	.short	(.L_541 - .L_540)
.L_540:
        /*0030*/ 	.word	0x00000000
        /*0034*/ 	.short	0x0011
        /*0036*/ 	.short	0x00b0
        /*0038*/ 	.byte	0x00, 0xf0, 0x11, 0x00


	//----- nvinfo : EIATTR_KPARAM_INFO
	.align		4
.L_541:
        /*003c*/ 	.byte	0x04, 0x17
        /*003e*/ 	.short	(.L_543 - .L_542)
.L_542:
        /*0040*/ 	.word	0x00000000
        /*0044*/ 	.short	0x0010
        /*0046*/ 	.short	0x00ac
        /*0048*/ 	.byte	0x00, 0xf0, 0x11, 0x00


	//----- nvinfo : EIATTR_KPARAM_INFO
	.align		4
.L_543:
        /*004c*/ 	.byte	0x04, 0x17
        /*004e*/ 	.short	(.L_545 - .L_544)
.L_544:
        /*0050*/ 	.word	0x00000000
        /*0054*/ 	.short	0x000f
        /*0056*/ 	.short	0x00a8
        /*0058*/ 	.byte	0x00, 0xf0, 0x11, 0x00


	//----- nvinfo : EIATTR_KPARAM_INFO
	.align		4
.L_545:
        /*005c*/ 	.byte	0x04, 0x17
        /*005e*/ 	.short	(.L_547 - .L_546)
.L_546:
        /*0060*/ 	.word	0x00000000
        /*0064*/ 	.short	0x000e
        /*0066*/ 	.short	0x00a4
        /*0068*/ 	.byte	0x00, 0xf0, 0x11, 0x00


	//----- nvinfo : EIATTR_KPARAM_INFO
	.align		4
.L_547:
        /*006c*/ 	.byte	0x04, 0x17
        /*006e*/ 	.short	(.L_549 - .L_548)
.L_548:
        /*0070*/ 	.word	0x00000000
        /*0074*/ 	.short	0x000d
        /*0076*/ 	.short	0x00a0
        /*0078*/ 	.byte	0x00, 0xf0, 0x11, 0x00


	//----- nvinfo : EIATTR_KPARAM_INFO
	.align		4
.L_549:
        /*007c*/ 	.byte	0x04, 0x17
        /*007e*/ 	.short	(.L_551 - .L_550)
.L_550:
        /*0080*/ 	.word	0x00000000
        /*0084*/ 	.short	0x000c
        /*0086*/ 	.short	0x009c
        /*0088*/ 	.byte	0x00, 0xf0, 0x11, 0x00


	//----- nvinfo : EIATTR_KPARAM_INFO
	.align		4
.L_551:
        /*008c*/ 	.byte	0x04, 0x17
        /*008e*/ 	.short	(.L_553 - .L_552)
.L_552:
        /*0090*/ 	.word	0x00000000
        /*0094*/ 	.short	0x000b
        /*0096*/ 	.short	0x0098
        /*0098*/ 	.byte	0x00, 0xf0, 0x11, 0x00


	//----- nvinfo : EIATTR_KPARAM_INFO
	.align		4
.L_553:
        /*009c*/ 	.byte	0x04, 0x17
        /*009e*/ 	.short	(.L_555 - .L_554)
.L_554:
        /*00a0*/ 	.word	0x00000000
        /*00a4*/ 	.short	0x000a
        /*00a6*/ 	.short	0x0094
        /*00a8*/ 	.byte	0x00, 0xf0, 0x11, 0x00


	//----- nvinfo : EIATTR_KPARAM_INFO
	.align		4
.L_555:
        /*00ac*/ 	.byte	0x04, 0x17
        /*00ae*/ 	.short	(.L_557 - .L_556)
.L_556:
        /*00b0*/ 	.word	0x00000000
        /*00b4*/ 	.short	0x0009
        /*00b6*/ 	.short	0x0090
        /*00b8*/ 	.byte	0x00, 0xf0, 0x11, 0x00


	//----- nvinfo : EIATTR_KPARAM_INFO
	.align		4
.L_557:
        /*00bc*/ 	.byte	0x04, 0x17
        /*00be*/ 	.short	(.L_559 - .L_558)
.L_558:
        /*00c0*/ 	.word	0x00000000
        /*00c4*/ 	.short	0x0008
        /*00c6*/ 	.short	0x008c
        /*00c8*/ 	.byte	0x00, 0xf0, 0x11, 0x00


	//----- nvinfo : EIATTR_KPARAM_INFO
	.align		4
.L_559:
        /*00cc*/ 	.byte	0x04, 0x17
        /*00ce*/ 	.short	(.L_561 - .L_560)
.L_560:
        /*00d0*/ 	.word	0x00000000
        /*00d4*/ 	.short	0x0007
        /*00d6*/ 	.short	0x0088
        /*00d8*/ 	.byte	0x00, 0xf0, 0x11, 0x00


	//----- nvinfo : EIATTR_KPARAM_INFO
	.align		4
.L_561:
        /*00dc*/ 	.byte	0x04, 0x17
        /*00de*/ 	.short	(.L_563 - .L_562)
.L_562:
        /*00e0*/ 	.word	0x00000000
        /*00e4*/ 	.short	0x0006
        /*00e6*/ 	.short	0x0084
        /*00e8*/ 	.byte	0x00, 0xf0, 0x11, 0x00


	//----- nvinfo : EIATTR_KPARAM_INFO
	.align		4
.L_563:
        /*00ec*/ 	.byte	0x04, 0x17
        /*00ee*/ 	.short	(.L_565 - .L_564)
.L_564:
        /*00f0*/ 	.word	0x00000000
        /*00f4*/ 	.short	0x0005
        /*00f6*/ 	.short	0x0080
        /*00f8*/ 	.byte	0x00, 0xf0, 0x11, 0x00


	//----- nvinfo : EIATTR_KPARAM_INFO
	.align		4
.L_565:
        /*00fc*/ 	.byte	0x04, 0x17
        /*00fe*/ 	.short	(.L_567 - .L_566)
.L_566:
        /*0100*/ 	.word	0x00000000
        /*0104*/ 	.short	0x0004
        /*0106*/ 	.short	0x007c
        /*0108*/ 	.byte	0x00, 0xf0, 0x11, 0x00


	//----- nvinfo : EIATTR_KPARAM_INFO
	.align		4
.L_567:
        /*010c*/ 	.byte	0x04, 0x17
        /*010e*/ 	.short	(.L_569 - .L_568)
.L_568:
        /*0110*/ 	.word	0x00000000
        /*0114*/ 	.short	0x0003
        /*0116*/ 	.short	0x0078
        /*0118*/ 	.byte	0x00, 0xf0, 0x11, 0x00


	//----- nvinfo : EIATTR_KPARAM_INFO
	.align		4
.L_569:
        /*011c*/ 	.byte	0x04, 0x17
        /*011e*/ 	.short	(.L_571 - .L_570)
.L_570:
        /*0120*/ 	.word	0x00000000
        /*0124*/ 	.short	0x0002
        /*0126*/ 	.short	0x0050
        /*0128*/ 	.byte	0x00, 0xf0, 0xa1, 0x00


	//----- nvinfo : EIATTR_KPARAM_INFO
	.align		4
.L_571:
        /*012c*/ 	.byte	0x04, 0x17
        /*012e*/ 	.short	(.L_573 - .L_572)
.L_572:
        /*0130*/ 	.word	0x00000000
        /*0134*/ 	.short	0x0001
        /*0136*/ 	.short	0x0028
        /*0138*/ 	.byte	0x00, 0xf0, 0xa1, 0x00


	//----- nvinfo : EIATTR_KPARAM_INFO
	.align		4
.L_573:
        /*013c*/ 	.byte	0x04, 0x17
        /*013e*/ 	.short	(.L_575 - .L_574)
.L_574:
        /*0140*/ 	.word	0x00000000
        /*0144*/ 	.short	0x0000
        /*0146*/ 	.short	0x0000
        /*0148*/ 	.byte	0x00, 0xf0, 0xa1, 0x00


	//----- nvinfo : EIATTR_MAXREG_COUNT
	.align		4
.L_575:
        /*014c*/ 	.byte	0x03, 0x1b
        /*014e*/ 	.short	0x00ff


	//----- nvinfo : EIATTR_NUM_BARRIERS
	.align		4
        /*0150*/ 	.byte	0x02, 0x4c
        /*0152*/ 	.byte	0x01
	.zero		1


	//----- nvinfo : EIATTR_MERCURY_ISA_VERSION
	.align		4
        /*0154*/ 	.byte	0x03, 0x5f
        /*0156*/ 	.short	0x0000


	//----- nvinfo : EIATTR_COOP_GROUP_MASK_REGIDS
	.align		4
        /*0158*/ 	.byte	0x04, 0x29
        /*015a*/ 	.short	(.L_577 - .L_576)


	//   ....[0]....
.L_576:
        /*015c*/ 	.word	0xffffffff


	//   ....[1]....
        /*0160*/ 	.word	0xffffffff


	//   ....[2]....
        /*0164*/ 	.word	0xffffffff


	//   ....[3]....
        /*0168*/ 	.word	0xffffffff


	//   ....[4]....
        /*016c*/ 	.word	0xffffffff


	//   ....[5]....
        /*0170*/ 	.word	0xffffffff


	//   ....[6]....
        /*0174*/ 	.word	0xffffffff


	//   ....[7]....
        /*0178*/ 	.word	0xffffffff


	//   ....[8]....
        /*017c*/ 	.word	0xffffffff


	//   ....[9]....
        /*0180*/ 	.word	0xffffffff


	//   ....[10]....
        /*0184*/ 	.word	0xffffffff


	//   ....[11]....
        /*0188*/ 	.word	0xffffffff


	//   ....[12]....
        /*018c*/ 	.word	0xffffffff


	//   ....[13]....
        /*0190*/ 	.word	0xffffffff


	//   ....[14]....
        /*0194*/ 	.word	0xffffffff


	//----- nvinfo : EIATTR_COOP_GROUP_INSTR_OFFSETS
	.align		4
.L_577:
        /*0198*/ 	.byte	0x04, 0x28
        /*019a*/ 	.short	(.L_579 - .L_578)


	//   ....[0]....
.L_578:
        /*019c*/ 	.word	0x00001bd0


	//   ....[1]....
        /*01a0*/ 	.word	0x00001c80


	//   ....[2]....
        /*01a4*/ 	.word	0x00001cb0


	//   ....[3]....
        /*01a8*/ 	.word	0x00001ce0


	//   ....[4]....
        /*01ac*/ 	.word	0x00001d00


	//   ....[5]....
        /*01b0*/ 	.word	0x00001d80


	//   ....[6]....
        /*01b4*/ 	.word	0x00001db0


	//   ....[7]....
        /*01b8*/ 	.word	0x00001dd0


	//   ....[8]....
        /*01bc*/ 	.word	0x00001df0


	//   ....[9]....
        /*01c0*/ 	.word	0x00001e10


	//   ....[10]....
        /*01c4*/ 	.word	0x00001f10


	//   ....[11]....
        /*01c8*/ 	.word	0x00001f90


	//   ....[12]....
        /*01cc*/ 	.word	0x00001ff0


	//   ....[13]....
        /*01d0*/ 	.word	0x00002050


	//   ....[14]....
        /*01d4*/ 	.word	0x000020b0


	//----- nvinfo : EIATTR_EXIT_INSTR_OFFSETS
	.align		4
.L_579:
        /*01d8*/ 	.byte	0x04, 0x1c
        /*01da*/ 	.short	(.L_581 - .L_580)


	//   ....[0]....
.L_580:
        /*01dc*/ 	.word	0x00001e50


	//   ....[1]....
        /*01e0*/ 	.word	0x00001ec0


	//----- nvinfo : EIATTR_CRS_STACK_SIZE
	.align		4
.L_581:
        /*01e4*/ 	.byte	0x04, 0x1e
        /*01e6*/ 	.short	(.L_583 - .L_582)
.L_582:
        /*01e8*/ 	.word	0x00000000
.L_583:


//--------------------- .nv.info._ZN2at6native51_GLOBAL__N__2c613397_18_DepthwiseConv2d_cu_9959487035conv_depthwise2d_grad_weight_kernelIfjEEvNS_27GenericPackedTensorAccessorIKT_Lm4ENS_16DefaultPtrTraitsEiEES7_NS3_IS4_Lm4ES6_iEEiiiiiiiiiiiiiiii --------------------------
	.section	.nv.info._ZN2at6native51_GLOBAL__N__2c613397_18_DepthwiseConv2d_cu_9959487035conv_depthwise2d_grad_weight_kernelIfjEEvNS_27GenericPackedTensorAccessorIKT_Lm4ENS_16DefaultPtrTraitsEiEES7_NS3_IS4_Lm4ES6_iEEiiiiiiiiiiiiiiii,"",@"SHT_CUDA_INFO"
	.sectionflags	@""
	.align	4


	//----- nvinfo : EIATTR_CUDA_API_VERSION
	.align		4
        /*0000*/ 	.byte	0x04, 0x37
        /*0002*/ 	.short	(.L_585 - .L_584)
.L_584:
        /*0004*/ 	.word	0x00000082


	//----- nvinfo : EIATTR_SW2861232_WAR
	.align		4
.L_585:
        /*0008*/ 	.byte	0x01, 0x35
	.zero		2


	//----- nvinfo : EIATTR_PARAM_CBANK
	.align		4
        /*000c*/ 	.byte	0x04, 0x0a
        /*000e*/ 	.short	(.L_587 - .L_586)
	.align		4
.L_586:
        /*0010*/ 	.word	index@(.nv.constant0._ZN2at6native51_GLOBAL__N__2c613397_18_DepthwiseConv2d_cu_9959487035conv_depthwise2d_grad_weight_kernelIfjEEvNS_27GenericPackedTensorAccessorIKT_Lm4ENS_16DefaultPtrTraitsEiEES7_NS3_IS4_Lm4ES6_iEEiiiiiiiiiiiiiiii)
        /*0014*/ 	.short	0x0160
        /*0016*/ 	.short	0x00b8


	//----- nvinfo : EIATTR_CBANK_PARAM_SIZE
	.align		4
.L_587:
        /*0018*/ 	.byte	0x03, 0x19
        /*001a*/ 	.short	0x00b8


	//----- nvinfo : EIATTR_KPARAM_INFO
	.align		4
        /*001c*/ 	.byte	0x04, 0x17
        /*001e*/ 	.short	(.L_589 - .L_588)
.L_588:
        /*0020*/ 	.word	0x00000000
        /*0024*/ 	.short	0x0012
        /*0026*/ 	.short	0x00b4
        /*0028*/ 	.byte	0x00, 0xf0, 0x11, 0x00


	//----- nvinfo : EIATTR_KPARAM_INFO
	.align		4
.L_589:
        /*002c*/ 	.byte	0x04, 0x17
        /*002e*/ 	.short	(.L_591 - .L_590)
.L_590:
        /*0030*/ 	.word	0x00000000
        /*0034*/ 	.short	0x0011
        /*0036*/ 	.short	0x00b0
        /*0038*/ 	.byte	0x00, 0xf0, 0x11, 0x00


	//----- nvinfo : EIATTR_KPARAM_INFO
	.align		4
.L_591:
        /*003c*/ 	.byte	0x04, 0x17
        /*003e*/ 	.short	(.L_593 - .L_592)
.L_592:
        /*0040*/ 	.word	0x00000000
        /*0044*/ 	.short	0x0010
        /*0046*/ 	.short	0x00ac
        /*0048*/ 	.byte	0x00, 0xf0, 0x11, 0x00


	//----- nvinfo : EIATTR_KPARAM_INFO
	.align		4
.L_593:
        /*004c*/ 	.byte	0x04, 0x17
        /*004e*/ 	.short	(.L_595 - .L_594)
.L_594:
        /*0050*/ 	.word	0x00000000
        /*0054*/ 	.short	0x000f
        /*0056*/ 	.short	0x00a8
        /*0058*/ 	.byte	0x00, 0xf0, 0x11, 0x00


	//----- nvinfo : EIATTR_KPARAM_INFO
	.align		4
.L_595:
        /*005c*/ 	.byte	0x04, 0x17
        /*005e*/ 	.short	(.L_597 - .L_596)
.L_596:
        /*0060*/ 	.word	0x00000000
        /*0064*/ 	.short	0x000e
        /*0066*/ 	.short	0x00a4
        /*0068*/ 	.byte	0x00, 0xf0, 0x11, 0x00


	//----- nvinfo : EIATTR_KPARAM_INFO
	.align		4
.L_597:
        /*006c*/ 	.byte	0x04, 0x17
        /*006e*/ 	.short	(.L_599 - .L_598)
.L_598:
        /*0070*/ 	.word	0x00000000
        /*0074*/ 	.short	0x000d
        /*0076*/ 	.short	0x00a0
        /*0078*/ 	.byte	0x00, 0xf0, 0x11, 0x00


	//----- nvinfo : EIATTR_KPARAM_INFO
	.align		4
.L_599:
        /*007c*/ 	.byte	0x04, 0x17
        /*007e*/ 	.short	(.L_601 - .L_600)
.L_600:
        /*0080*/ 	.word	0x00000000
        /*0084*/ 	.short	0x000c
        /*0086*/ 	.short	0x009c
        /*0088*/ 	.byte	0x00, 0xf0, 0x11, 0x00


	//----- nvinfo : EIATTR_KPARAM_INFO
	.align		4
.L_601:
        /*008c*/ 	.byte	0x04, 0x17
        /*008e*/ 	.short	(.L_603 - .L_602)
.L_602:
        /*0090*/ 	.word	0x00000000
        /*0094*/ 	.short	0x000b
        /*0096*/ 	.short	0x0098
        /*0098*/ 	.byte	0x00, 0xf0, 0x11, 0x00


	//----- nvinfo : EIATTR_KPARAM_INFO
	.align		4
.L_603:
        /*009c*/ 	.byte	0x04, 0x17
        /*009e*/ 	.short	(.L_605 - .L_604)
.L_604:
        /*00a0*/ 	.word	0x00000000
        /*00a4*/ 	.short	0x000a
        /*00a6*/ 	.short	0x0094
        /*00a8*/ 	.byte	0x00, 0xf0, 0x11, 0x00


	//----- nvinfo : EIATTR_KPARAM_INFO
	.align		4
.L_605:
        /*00ac*/ 	.byte	0x04, 0x17
        /*00ae*/ 	.short	(.L_607 - .L_606)
.L_606:
        /*00b0*/ 	.word	0x00000000
        /*00b4*/ 	.short	0x0009
        /*00b6*/ 	.short	0x0090
        /*00b8*/ 	.byte	0x00, 0xf0, 0x11, 0x00


	//----- nvinfo : EIATTR_KPARAM_INFO
	.align		4
.L_607:
        /*00bc*/ 	.byte	0x04, 0x17
        /*00be*/ 	.short	(.L_609 - .L_608)
.L_608:
        /*00c0*/ 	.word	0x00000000
        /*00c4*/ 	.short	0x0008
        /*00c6*/ 	.short	0x008c
        /*00c8*/ 	.byte	0x00, 0xf0, 0x11, 0x00


	//----- nvinfo : EIATTR_KPARAM_INFO
	.align		4
.L_609:
        /*00cc*/ 	.byte	0x04, 0x17
        /*00ce*/ 	.short	(.L_611 - .L_610)
.L_610:
        /*00d0*/ 	.word	0x00000000
        /*00d4*/ 	.short	0x0007
        /*00d6*/ 	.short	0x0088
        /*00d8*/ 	.byte	0x00, 0xf0, 0x11, 0x00


	//----- nvinfo : EIATTR_KPARAM_INFO
	.align		4
.L_611:
        /*00dc*/ 	.byte	0x04, 0x17
        /*00de*/ 	.short	(.L_613 - .L_612)
.L_612:
        /*00e0*/ 	.word	0x00000000
        /*00e4*/ 	.short	0x0006
        /*00e6*/ 	.short	0x0084
        /*00e8*/ 	.byte	0x00, 0xf0, 0x11, 0x00


	//----- nvinfo : EIATTR_KPARAM_INFO
	.align		4
.L_613:
        /*00ec*/ 	.byte	0x04, 0x17
        /*00ee*/ 	.short	(.L_615 - .L_614)
.L_614:
        /*00f0*/ 	.word	0x00000000
        /*00f4*/ 	.short	0x0005
        /*00f6*/ 	.short	0x0080
        /*00f8*/ 	.byte	0x00, 0xf0, 0x11, 0x00


	//----- nvinfo : EIATTR_KPARAM_INFO
	.align		4
.L_615:
        /*00fc*/ 	.byte	0x04, 0x17
        /*00fe*/ 	.short	(.L_617 - .L_616)
.L_616:
        /*0100*/ 	.word	0x00000000
        /*0104*/ 	.short	0x0004
        /*0106*/ 	.short	0x007c
        /*0108*/ 	.byte	0x00, 0xf0, 0x11, 0x00


	//----- nvinfo : EIATTR_KPARAM_INFO
	.align		4
.L_617:
        /*010c*/ 	.byte	0x04, 0x17
        /*010e*/ 	.short	(.L_619 - .L_618)
.L_618:
        /*0110*/ 	.word	0x00000000
        /*0114*/ 	.short	0x0003
        /*0116*/ 	.short	0x0078
        /*0118*/ 	.byte	0x00, 0xf0, 0x11, 0x00


	//----- nvinfo : EIATTR_KPARAM_INFO
	.align		4
.L_619:
        /*011c*/ 	.byte	0x04, 0x17
        /*011e*/ 	.short	(.L_621 - .L_620)
.L_620:
        /*0120*/ 	.word	0x00000000
        /*0124*/ 	.short	0x0002
        /*0126*/ 	.short	0x0050
        /*0128*/ 	.byte	0x00, 0xf0, 0xa1, 0x00


	//----- nvinfo : EIATTR_KPARAM_INFO
	.align		4
.L_621:
        /*012c*/ 	.byte	0x04, 0x17
        /*012e*/ 	.short	(.L_623 - .L_622)
.L_622:
        /*0130*/ 	.word	0x00000000
        /*0134*/ 	.short	0x0001
        /*0136*/ 	.short	0x0028
        /*0138*/ 	.byte	0x00, 0xf0, 0xa1, 0x00


	//----- nvinfo : EIATTR_KPARAM_INFO
	.align		4
.L_623:
        /*013c*/ 	.byte	0x04, 0x17
        /*013e*/ 	.short	(.L_625 - .L_624)
.L_624:
        /*0140*/ 	.word	0x00000000
        /*0144*/ 	.short	0x0000
        /*0146*/ 	.short	0x0000
        /*0148*/ 	.byte	0x00, 0xf0, 0xa1, 0x00


	//----- nvinfo : EIATTR_MAXREG_COUNT
	.align		4
.L_625:
        /*014c*/ 	.byte	0x03, 0x1b
        /*014e*/ 	.short	0x00ff


	//----- nvinfo : EIATTR_NUM_BARRIERS
	.align		4
        /*0150*/ 	.byte	0x02, 0x4c
        /*0152*/ 	.byte	0x01
	.zero		1


	//----- nvinfo : EIATTR_MERCURY_ISA_VERSION
	.align		4
        /*0154*/ 	.byte	0x03, 0x5f
        /*0156*/ 	.short	0x0000


	//----- nvinfo : EIATTR_COOP_GROUP_MASK_REGIDS
	.align		4
        /*0158*/ 	.byte	0x04, 0x29
        /*015a*/ 	.short	(.L_627 - .L_626)


	//   ....[0]....
.L_626:
        /*015c*/ 	.word	0xffffffff


	//   ....[1]....
        /*0160*/ 	.word	0xffffffff


	//   ....[2]....
        /*0164*/ 	.word	0xffffffff


	//   ....[3]....
        /*0168*/ 	.word	0xffffffff


	//   ....[4]....
        /*016c*/ 	.word	0xffffffff


	//   ....[5]....
        /*0170*/ 	.word	0xffffffff


	//   ....[6]....
        /*0174*/ 	.word	0xffffffff


	//   ....[7]....
        /*0178*/ 	.word	0xffffffff


	//   ....[8]....
        /*017c*/ 	.word	0xffffffff


	//   ....[9]....
        /*0180*/ 	.word	0xffffffff


	//   ....[10]....
        /*0184*/ 	.word	0xffffffff


	//   ....[11]....
        /*0188*/ 	.word	0xffffffff


	//   ....[12]....
        /*018c*/ 	.word	0xffffffff


	//   ....[13]....
        /*0190*/ 	.word	0xffffffff


	//   ....[14]....
        /*0194*/ 	.word	0xffffffff


	//----- nvinfo : EIATTR_COOP_GROUP_INSTR_OFFSETS
	.align		4
.L_627:
        /*0198*/ 	.byte	0x04, 0x28
        /*019a*/ 	.short	(.L_629 - .L_628)


	//   ....[0]....
.L_628:
        /*019c*/ 	.word	0x00001ad0


	//   ....[1]....
        /*01a0*/ 	.word	0x00001b80


	//   ....[2]....
        /*01a4*/ 	.word	0x00001bb0


	//   ....[3]....
        /*01a8*/ 	.word	0x00001bd0


	//   ....[4]....
        /*01ac*/ 	.word	0x00001c00


	//   ....[5]....
        /*01b0*/ 	.word	0x00001c80


	//   ....[6]....
        /*01b4*/ 	.word	0x00001cb0


	//   ....[7]....
        /*01b8*/ 	.word	0x00001cd0


	//   ....[8]....
        /*01bc*/ 	.word	0x00001cf0


	//   ....[9]....
        /*01c0*/ 	.word	0x00001d10


	//   ....[10]....
        /*01c4*/ 	.word	0x00001e10


	//   ....[11]....
        /*01c8*/ 	.word	0x00001e90


	//   ....[12]....
        /*01cc*/ 	.word	0x00001ef0


	//   ....[13]....
        /*01d0*/ 	.word	0x00001f50


	//   ....[14]....
        /*01d4*/ 	.word	0x00001fb0


	//----- nvinfo : EIATTR_EXIT_INSTR_OFFSETS
	.align		4
.L_629:
        /*01d8*/ 	.byte	0x04, 0x1c
        /*01da*/ 	.short	(.L_631 - .L_630)


	//   ....[0]....
.L_630:
        /*01dc*/ 	.word	0x00001d50


	//   ....[1]....
        /*01e0*/ 	.word	0x00001db0


	//----- nvinfo : EIATTR_CRS_STACK_SIZE
	.align		4
.L_631:
        /*01e4*/ 	.byte	0x04, 0x1e
        /*01e6*/ 	.short	(.L_633 - .L_632)
.L_632:
        /*01e8*/ 	.word	0x00000000
.L_633:


//--------------------- .nv.info._ZN2at6native51_GLOBAL__N__2c613397_18_DepthwiseConv2d_cu_9959487035conv_depthwise2d_grad_weight_kernelIdjEEvNS_27GenericPackedTensorAccessorIKT_Lm4ENS_16DefaultPtrTraitsEiEES7_NS3_IS4_Lm4ES6_iEEiiiiiiiiiiiiiiii --------------------------
	.section	.nv.info._ZN2at6native51_GLOBAL__N__2c613397_18_DepthwiseConv2d_cu_9959487035conv_depthwise2d_grad_weight_kernelIdjEEvNS_27GenericPackedTensorAccessorIKT_Lm4ENS_16DefaultPtrTraitsEiEES7_NS3_IS4_Lm4ES6_iEEiiiiiiiiiiiiiiii,"",@"SHT_CUDA_INFO"
	.sectionflags	@""
	.align	4


	//----- nvinfo : EIATTR_CUDA_API_VERSION
	.align		4
        /*0000*/ 	.byte	0x04, 0x37
        /*0002*/ 	.short	(.L_635 - .L_634)
.L_634:
        /*0004*/ 	.word	0x00000082


	//----- nvinfo : EIATTR_SW2861232_WAR
	.align		4
.L_635:
        /*0008*/ 	.byte	0x01, 0x35
	.zero		2


	//----- nvinfo : EIATTR_PARAM_CBANK
	.align		4
        /*000c*/ 	.byte	0x04, 0x0a
        /*000e*/ 	.short	(.L_637 - .L_636)
	.align		4
.L_636:
        /*0010*/ 	.word	index@(.nv.constant0._ZN2at6native51_GLOBAL__N__2c613397_18_DepthwiseConv2d_cu_9959487035conv_depthwise2d_grad_weight_kernelIdjEEvNS_27GenericPackedTensorAccessorIKT_Lm4ENS_16DefaultPtrTraitsEiEES7_NS3_IS4_Lm4ES6_iEEiiiiiiiiiiiiiiii)
        /*0014*/ 	.short	0x0160
        /*0016*/ 	.short	0x00b8


	//----- nvinfo : EIATTR_CBANK_PARAM_SIZE
	.align		4
.L_637:
        /*0018*/ 	.byte	0x03, 0x19
        /*001a*/ 	.short	0x00b8


	//----- nvinfo : EIATTR_KPARAM_INFO
	.align		4
        /*001c*/ 	.byte	0x04, 0x17
        /*001e*/ 	.short	(.L_639 - .L_638)
.L_638:
        /*0020*/ 	.word	0x00000000
        /*0024*/ 	.short	0x0012
        /*0026*/ 	.short	0x00b4
        /*0028*/ 	.byte	0x00, 0xf0, 0x11, 0x00


	//----- nvinfo : EIATTR_KPARAM_INFO
	.align		4
.L_639:
        /*002c*/ 	.byte	0x04, 0x17
        /*002e*/ 	.short	(.L_641 - .L_640)
.L_640:
        /*0030*/ 	.word	0x00000000
        /*0034*/ 	.short	0x0011
        /*0036*/ 	.short	0x00b0
        /*0038*/ 	.byte	0x00, 0xf0, 0x11, 0x00


	//----- nvinfo : EIATTR_KPARAM_INFO
	.align		4
.L_641:
        /*003c*/ 	.byte	0x04, 0x17
        /*003e*/ 	.short	(.L_643 - .L_642)
.L_642:
        /*0040*/ 	.word	0x00000000
        /*0044*/ 	.short	0x0010
        /*0046*/ 	.short	0x00ac
        /*0048*/ 	.byte	0x00, 0xf0, 0x11, 0x00


	//----- nvinfo : EIATTR_KPARAM_INFO
	.align		4
.L_643:
        /*004c*/ 	.byte	0x04, 0x17
        /*004e*/ 	.short	(.L_645 - .L_644)
.L_644:
        /*0050*/ 	.word	0x00000000
        /*0054*/ 	.short	0x000f
        /*0056*/ 	.short	0x00a8
        /*0058*/ 	.byte	0x00, 0xf0, 0x11, 0x00


	//----- nvinfo : EIATTR_KPARAM_INFO
	.align		4
.L_645:
        /*005c*/ 	.byte	0x04, 0x17
        /*005e*/ 	.short	(.L_647 - .L_646)
.L_646:
        /*0060*/ 	.word	0x00000000
        /*0064*/ 	.short	0x000e
        /*0066*/ 	.short	0x00a4
        /*0068*/ 	.byte	0x00, 0xf0, 0x11, 0x00


	//----- nvinfo : EIATTR_KPARAM_INFO
	.align		4
.L_647:
        /*006c*/ 	.byte	0x04, 0x17
        /*006e*/ 	.short	(.L_649 - .L_648)
.L_648:
        /*0070*/ 	.word	0x00000000
        /*0074*/ 	.short	0x000d
        /*0076*/ 	.short	0x00a0
        /*0078*/ 	.byte	0x00, 0xf0, 0x11, 0x00


	//----- nvinfo : EIATTR_KPARAM_INFO
	.align		4
.L_649:
        /*007c*/ 	.byte	0x04, 0x17
        /*007e*/ 	.short	(.L_651 - .L_650)
.L_650:
        /*0080*/ 	.word	0x00000000
        /*0084*/ 	.short	0x000c
        /*0086*/ 	.short	0x009c
        /*0088*/ 	.byte	0x00, 0xf0, 0x11, 0x00


	//----- nvinfo : EIATTR_KPARAM_INFO
	.align		4
.L_651:
        /*008c*/ 	.byte	0x04, 0x17
        /*008e*/ 	.short	(.L_653 - .L_652)
.L_652:
        /*0090*/ 	.word	0x00000000
        /*0094*/ 	.short	0x000b
        /*0096*/ 	.short	0x0098
        /*0098*/ 	.byte	0x00, 0xf0, 0x11, 0x00


	//----- nvinfo : EIATTR_KPARAM_INFO
	.align		4
.L_653:
        /*009c*/ 	.byte	0x04, 0x17
        /*009e*/ 	.short	(.L_655 - .L_654)
.L_654:
        /*00a0*/ 	.word	0x00000000
        /*00a4*/ 	.short	0x000a
        /*00a6*/ 	.short	0x0094
        /*00a8*/ 	.byte	0x00, 0xf0, 0x11, 0x00


	//----- nvinfo : EIATTR_KPARAM_INFO
	.align		4
.L_655:
        /*00ac*/ 	.byte	0x04, 0x17
        /*00ae*/ 	.short	(.L_657 - .L_656)
.L_656:
        /*00b0*/ 	.word	0x00000000
        /*00b4*/ 	.short	0x0009
        /*00b6*/ 	.short	0x0090
        /*00b8*/ 	.byte	0x00, 0xf0, 0x11, 0x00


	//----- nvinfo : EIATTR_KPARAM_INFO
	.align		4
.L_657:
        /*00bc*/ 	.byte	0x04, 0x17
        /*00be*/ 	.short	(.L_659 - .L_658)
.L_658:
        /*00c0*/ 	.word	0x00000000
        /*00c4*/ 	.short	0x0008
        /*00c6*/ 	.short	0x008c
        /*00c8*/ 	.byte	0x00, 0xf0, 0x11, 0x00


	//----- nvinfo : EIATTR_KPARAM_INFO
	.align		4
.L_659:
        /*00cc*/ 	.byte	0x04, 0x17
        /*00ce*/ 	.short	(.L_661 - .L_660)
.L_660:
        /*00d0*/ 	.word	0x00000000
        /*00d4*/ 	.short	0x0007
        /*00d6*/ 	.short	0x0088
        /*00d8*/ 	.byte	0x00, 0xf0, 0x11, 0x00


	//----- nvinfo : EIATTR_KPARAM_INFO
	.align		4
.L_661:
        /*00dc*/ 	.byte	0x04, 0x17
        /*00de*/ 	.short	(.L_663 - .L_662)
.L_662:
        /*00e0*/ 	.word	0x00000000
        /*00e4*/ 	.short	0x0006
        /*00e6*/ 	.short	0x0084
        /*00e8*/ 	.byte	0x00, 0xf0, 0x11, 0x00


	//----- nvinfo : EIATTR_KPARAM_INFO
	.align		4
.L_663:
        /*00ec*/ 	.byte	0x04, 0x17
        /*00ee*/ 	.short	(.L_665 - .L_664)
.L_664:
        /*00f0*/ 	.word	0x00000000
        /*00f4*/ 	.short	0x0005
        /*00f6*/ 	.short	0x0080
        /*00f8*/ 	.byte	0x00, 0xf0, 0x11, 0x00


	//----- nvinfo : EIATTR_KPARAM_INFO
	.align		4
.L_665:
        /*00fc*/ 	.byte	0x04, 0x17
        /*00fe*/ 	.short	(.L_667 - .L_666)
.L_666:
        /*0100*/ 	.word	0x00000000
        /*0104*/ 	.short	0x0004
        /*0106*/ 	.short	0x007c
        /*0108*/ 	.byte	0x00, 0xf0, 0x11, 0x00


	//----- nvinfo : EIATTR_KPARAM_INFO
	.align		4
.L_667:
        /*010c*/ 	.byte	0x04, 0x17
        /*010e*/ 	.short	(.L_669 - .L_668)
.L_668:
        /*0110*/ 	.word	0x00000000
        /*0114*/ 	.short	0x0003
        /*0116*/ 	.short	0x0078
        /*0118*/ 	.byte	0x00, 0xf0, 0x11, 0x00


	//----- nvinfo : EIATTR_KPARAM_INFO
	.align		4
.L_669:
        /*011c*/ 	.byte	0x04, 0x17
        /*011e*/ 	.short	(.L_671 - .L_670)
.L_670:
        /*0120*/ 	.word	0x00000000
        /*0124*/ 	.short	0x0002
        /*0126*/ 	.short	0x0050
        /*0128*/ 	.byte	0x00, 0xf0, 0xa1, 0x00


	//----- nvinfo : EIATTR_KPARAM_INFO
	.align		4
.L_671:
        /*012c*/ 	.byte	0x04, 0x17
        /*012e*/ 	.short	(.L_673 - .L_672)
.L_672:
        /*0130*/ 	.word	0x00000000
        /*0134*/ 	.short	0x0001
        /*0136*/ 	.short	0x0028
        /*0138*/ 	.byte	0x00, 0xf0, 0xa1, 0x00


	//----- nvinfo : EIATTR_KPARAM_INFO
	.align		4
.L_673:
        /*013c*/ 	.byte	0x04, 0x17
        /*013e*/ 	.short	(.L_675 - .L_674)
.L_674:
        /*0140*/ 	.word	0x00000000
        /*0144*/ 	.short	0x0000
        /*0146*/ 	.short	0x0000
        /*0148*/ 	.byte	0x00, 0xf0, 0xa1, 0x00


	//----- nvinfo : EIATTR_MAXREG_COUNT
	.align		4
.L_675:
        /*014c*/ 	.byte	0x03, 0x1b
        /*014e*/ 	.short	0x00ff


	//----- nvinfo : EIATTR_NUM_BARRIERS
	.align		4
        /*0150*/ 	.byte	0x02, 0x4c
        /*0152*/ 	.byte	0x01
	.zero		1


	//----- nvinfo : EIATTR_MERCURY_ISA_VERSION
	.align		4
        /*0154*/ 	.byte	0x03, 0x5f
        /*0156*/ 	.short	0x0000


	//----- nvinfo : EIATTR_COOP_GROUP_MASK_REGIDS
	.align		4
        /*0158*/ 	.byte	0x04, 0x29
        /*015a*/ 	.short	(.L_677 - .L_676)


	//   ....[0]....
.L_676:
        /*015c*/ 	.word	0xffffffff


	//   ....[1]....
        /*0160*/ 	.word	0xffffffff


	//   ....[2]....
        /*0164*/ 	.word	0xffffffff


	//   ....[3]....
        /*0168*/ 	.word	0xffffffff


	//   ....[4]....
        /*016c*/ 	.word	0xffffffff


	//   ....[5]....
        /*0170*/ 	.word	0xffffffff


	//   ....[6]....
        /*0174*/ 	.word	0xffffffff


	//   ....[7]....
        /*0178*/ 	.word	0xffffffff


	//   ....[8]....
        /*017c*/ 	.word	0xffffffff


	//   ....[9]....
        /*0180*/ 	.word	0xffffffff


	//   ....[10]....
        /*0184*/ 	.word	0xffffffff


	//   ....[11]....
        /*0188*/ 	.word	0xffffffff


	//   ....[12]....
        /*018c*/ 	.word	0xffffffff


	//   ....[13]....
        /*0190*/ 	.word	0xffffffff


	//   ....[14]....
        /*0194*/ 	.word	0xffffffff


	//   ....[15]....
        /*0198*/ 	.word	0xffffffff


	//   ....[16]....
        /*019c*/ 	.word	0xffffffff


	//   ....[17]....
        /*01a0*/ 	.word	0xffffffff


	//   ....[18]....
        /*01a4*/ 	.word	0xffffffff


	//   ....[19]....
        /*01a8*/ 	.word	0xffffffff


	//   ....[20]....
        /*01ac*/ 	.word	0xffffffff


	//   ....[21]....
        /*01b0*/ 	.word	0xffffffff


	//   ....[22]....
        /*01b4*/ 	.word	0xffffffff


	//   ....[23]....
        /*01b8*/ 	.word	0xffffffff


	//   ....[24]....
        /*01bc*/ 	.word	0xffffffff


	//   ....[25]....
        /*01c0*/ 	.word	0xffffffff


	//   ....[26]....
        /*01c4*/ 	.word	0xffffffff


	//   ....[27]....
        /*01c8*/ 	.word	0xffffffff


	//   ....[28]....
        /*01cc*/ 	.word	0xffffffff


	//   ....[29]....
        /*01d0*/ 	.word	0xffffffff


	//----- nvinfo : EIATTR_COOP_GROUP_INSTR_OFFSETS
	.align		4
.L_677:
        /*01d4*/ 	.byte	0x04, 0x28
        /*01d6*/ 	.short	(.L_679 - .L_678)


	//   ....[0]....
.L_678:
        /*01d8*/ 	.word	0x00001ad0


	//   ....[1]....
        /*01dc*/ 	.word	0x00001b30


	//   ....[2]....
        /*01e0*/ 	.word	0x00001b50


	//   ....[3]....
        /*01e4*/ 	.word	0x00001b60


	//   ....[4]....
        /*01e8*/ 	.word	0x00001b90


	//   ....[5]....
        /*01ec*/ 	.word	0x00001ba0


	//   ....[6]....
        /*01f0*/ 	.word	0x00001bf0


	//   ....[7]....
        /*01f4*/ 	.word	0x00001c10


	//   ....[8]....
        /*01f8*/ 	.word	0x00001c40


	//   ....[9]....
        /*01fc*/ 	.word	0x00001c50


	//   ....[10]....
        /*0200*/ 	.word	0x00001cd0


	//   ....[11]....
        /*0204*/ 	.word	0x00001cf0


	//   ....[12]....
        /*0208*/ 	.word	0x00001d20


	//   ....[13]....
        /*020c*/ 	.word	0x00001d30


	//   ....[14]....
        /*0210*/ 	.word	0x00001d50


	//   ....[15]....
        /*0214*/ 	.word	0x00001d60


	//   ....[16]....
        /*0218*/ 	.word	0x00001d80


	//   ....[17]....
        /*021c*/ 	.word	0x00001d90


	//   ....[18]....
        /*0220*/ 	.word	0x00001db0


	//   ....[19]....
        /*0224*/ 	.word	0x00001dc0


	//   ....[20]....
        /*0228*/ 	.word	0x00001ee0


	//   ....[21]....
        /*022c*/ 	.word	0x00001f60


	//   ....[22]....
        /*0230*/ 	.word	0x00001fe0


	//   ....[23]....
        /*0234*/ 	.word	0x00002050


	//   ....[24]....
        /*0238*/ 	.word	0x000020d0


	//   ....[25]....
        /*023c*/ 	.word	0x00002140


	//   ....[26]....
        /*0240*/ 	.word	0x000021c0


	//   ....[27]....
        /*0244*/ 	.word	0x00002230


	//   ....[28]....
        /*0248*/ 	.word	0x000022b0


	//   ....[29]....
        /*024c*/ 	.word	0x00002320


	//----- nvinfo : EIATTR_EXIT_INSTR_OFFSETS
	.align		4
.L_679:
        /*0250*/ 	.byte	0x04, 0x1c
        /*0252*/ 	.short	(.L_681 - .L_680)


	//   ....[0]....
.L_680:
        /*0254*/ 	.word	0x00001e20


	//   ....[1]....
        /*0258*/ 	.word	0x00001e80


	//----- nvinfo : EIATTR_CRS_STACK_SIZE
	.align		4
.L_681:
        /*025c*/ 	.byte	0x04, 0x1e
        /*025e*/ 	.short	(.L_683 - .L_682)
.L_682:
        /*0260*/ 	.word	0x00000000
.L_683:


//--------------------- .nv.info._ZN2at6native51_GLOBAL__N__2c613397_18_DepthwiseConv2d_cu_9959487032conv_depthwise2d_backward_kernelILi0ELi0EN3c108BFloat16EiEEvNS_27GenericPackedTensorAccessorIKT1_Lm4ENS_16DefaultPtrTraitsEiEENS5_IS6_Lm4ES8_iEES9_T2_iiiiiiiiiiiiiii --------------------------
	.section	.nv.info._ZN2at6native51_GLOBAL__N__2c613397_18_DepthwiseConv2d_cu_9959487032conv_depthwise2d_backward_kernelILi0ELi0EN3c108BFloat16EiEEvNS_27GenericPackedTensorAccessorIKT1_Lm4ENS_16DefaultPtrTraitsEiEENS5_IS6_Lm4ES8_iEES9_T2_iiiiiiiiiiiiiii,"",@"SHT_CUDA_INFO"
	.sectionflags	@""
	.align	4


	//----- nvinfo : EIATTR_CUDA_API_VERSION
	.align		4
        /*0000*/ 	.byte	0x04, 0x37
        /*0002*/ 	.short	(.L_685 - .L_684)
.L_684:
        /*0004*/ 	.word	0x00000082


	//----- nvinfo : EIATTR_SW2861232_WAR
	.align		4
.L_685:
        /*0008*/ 	.byte	0x01, 0x35
	.zero		2


	//----- nvinfo : EIATTR_PARAM_CBANK
	.align		4
        /*000c*/ 	.byte	0x04, 0x0a
        /*000e*/ 	.short	(.L_687 - .L_686)
	.align		4
.L_686:
        /*0010*/ 	.word	index@(.nv.constant0._ZN2at6native51_GLOBAL__N__2c613397_18_DepthwiseConv2d_cu_9959487032conv_depthwise2d_backward_kernelILi0ELi0EN3c108BFloat16EiEEvNS_27GenericPackedTensorAccessorIKT1_Lm4ENS_16DefaultPtrTraitsEiEENS5_IS6_Lm4ES8_iEES9_T2_iiiiiiiiiiiiiii)
        /*0014*/ 	.short	0x0160
        /*0016*/ 	.short	0x00b8


	//----- nvinfo : EIATTR_CBANK_PARAM_SIZE
	.align		4
.L_687:
        /*0018*/ 	.byte	0x03, 0x19
        /*001a*/ 	.short	0x00b8


	//----- nvinfo : EIATTR_KPARAM_INFO
	.align		4
        /*001c*/ 	.byte	0x04, 0x17
        /*001e*/ 	.short	(.L_689 - .L_688)
.L_688:
        /*0020*/ 	.word	0x00000000
        /*0024*/ 	.short	0x0012
        /*0026*/ 	.short	0x00b4
        /*0028*/ 	.byte	0x00, 0xf0, 0x11, 0x00


	//----- nvinfo : EIATTR_KPARAM_INFO
	.align		4
.L_689:
        /*002c*/ 	.byte	0x04, 0x17
        /*002e*/ 	.short	(.L_691 - .L_690)
.L_690:
        /*0030*/ 	.word	0x00000000
        /*0034*/ 	.short	0x0011
        /*0036*/ 	.short	0x00b0
        /*0038*/ 	.byte	0x00, 0xf0, 0x11, 0x00


	//----- nvinfo : EIATTR_KPARAM_INFO
	.align		4
.L_691:
        /*003c*/ 	.byte	0x04, 0x17
        /*003e*/ 	.short	(.L_693 - .L_692)
.L_692:
        /*0040*/ 	.word	0x00000000
        /*0044*/ 	.short	0x0010
        /*0046*/ 	.short	0x00ac
        /*0048*/ 	.byte	0x00, 0xf0, 0x11, 0x00


	//----- nvinfo : EIATTR_KPARAM_INFO
	.align		4
.L_693:
        /*004c*/ 	.byte	0x04, 0x17
        /*004e*/ 	.short	(.L_695 - .L_694)
.L_694:
        /*0050*/ 	.word	0x00000000
        /*0054*/ 	.short	0x000f
        /*0056*/ 	.short	0x00a8
        /*0058*/ 	.byte	0x00, 0xf0, 0x11, 0x00


	//----- nvinfo : EIATTR_KPARAM_INFO
	.align		4
.L_695:
        /*005c*/ 	.byte	0x04, 0x17
        /*005e*/ 	.short	(.L_697 - .L_696)
.L_696:
        /*0060*/ 	.word	0x00000000
        /*0064*/ 	.short	0x000e
        /*0066*/ 	.short	0x00a4
        /*0068*/ 	.byte	0x00, 0xf0, 0x11, 0x00


	//----- nvinfo : EIATTR_KPARAM_INFO
	.align		4
.L_697:
        /*006c*/ 	.byte	0x04, 0x17
        /*006e*/ 	.short	(.L_699 - .L_698)
.L_698:
        /*0070*/ 	.word	0x00000000
        /*0074*/ 	.short	0x000d
        /*0076*/ 	.short	0x00a0
        /*0078*/ 	.byte	0x00, 0xf0, 0x11, 0x00


	//----- nvinfo : EIATTR_KPARAM_INFO
	.align		4
.L_699:
        /*007c*/ 	.byte	0x04, 0x17
        /*007e*/ 	.short	(.L_701 - .L_700)
.L_700:
        /*0080*/ 	.word	0x00000000
        /*0084*/ 	.short	0x000c
        /*0086*/ 	.short	0x009c
        /*0088*/ 	.byte	0x00, 0xf0, 0x11, 0x00


	//----- nvinfo : EIATTR_KPARAM_INFO
	.align		4
.L_701:
        /*008c*/ 	.byte	0x04, 0x17
        /*008e*/ 	.short	(.L_703 - .L_702)
.L_702:
        /*0090*/ 	.word	0x00000000
        /*0094*/ 	.short	0x000b
        /*0096*/ 	.short	0x0098
        /*0098*/ 	.byte	0x00, 0xf0, 0x11, 0x00


	//----- nvinfo : EIATTR_KPARAM_INFO
	.align		4
.L_703:
        /*009c*/ 	.byte	0x04, 0x17
        /*009e*/ 	.short	(.L_705 - .L_704)
.L_704:
        /*00a0*/ 	.word	0x00000000
        /*00a4*/ 	.short	0x000a
        /*00a6*/ 	.short	0x0094
        /*00a8*/ 	.byte	0x00, 0xf0, 0x11, 0x00


	//----- nvinfo : EIATTR_KPARAM_INFO
	.align		4
.L_705:
        /*00ac*/ 	.byte	0x04, 0x17
        /*00ae*/ 	.short	(.L_707 - .L_706)
.L_706:
        /*00b0*/ 	.word	0x00000000
        /*00b4*/ 	.short	0x0009
        /*00b6*/ 	.short	0x0090
        /*00b8*/ 	.byte	0x00, 0xf0, 0x11, 0x00


	//----- nvinfo : EIATTR_KPARAM_INFO
	.align		4
.L_707:
        /*00bc*/ 	.byte	0x04, 0x17
        /*00be*/ 	.short	(.L_709 - .L_708)
.L_708:
        /*00c0*/ 	.word	0x00000000
        /*00c4*/ 	.short	0x0008
        /*00c6*/ 	.short	0x008c
        /*00c8*/ 	.byte	0x00, 0xf0, 0x11, 0x00


	//----- nvinfo : EIATTR_KPARAM_INFO
	.align		4
.L_709:
        /*00cc*/ 	.byte	0x04, 0x17
        /*00ce*/ 	.short	(.L_711 - .L_710)
.L_710:
        /*00d0*/ 	.word	0x00000000
        /*00d4*/ 	.short	0x0007
        /*00d6*/ 	.short	0x0088
        /*00d8*/ 	.byte	0x00, 0xf0, 0x11, 0x00


	//----- nvinfo : EIATTR_KPARAM_INFO
	.align		4
.L_711:
        /*00dc*/ 	.byte	0x04, 0x17
        /*00de*/ 	.short	(.L_713 - .L_712)
.L_712:
        /*00e0*/ 	.word	0x00000000
        /*00e4*/ 	.short	0x0006
        /*00e6*/ 	.short	0x0084
        /*00e8*/ 	.byte	0x00, 0xf0, 0x11, 0x00


	//----- nvinfo : EIATTR_KPARAM_INFO
	.align		4
.L_713:
        /*00ec*/ 	.byte	0x04, 0x17
        /*00ee*/ 	.short	(.L_715 - .L_714)
.L_714:
        /*00f0*/ 	.word	0x00000000
        /*00f4*/ 	.short	0x0005
        /*00f6*/ 	.short	0x0080
        /*00f8*/ 	.byte	0x00, 0xf0, 0x11, 0x00


	//----- nvinfo : EIATTR_KPARAM_INFO
	.align		4
.L_715:
        /*00fc*/ 	.byte	0x04, 0x17
        /*00fe*/ 	.short	(.L_717 - .L_716)
.L_716:
        /*0100*/ 	.word	0x00000000
        /*0104*/ 	.short	0x0004
        /*0106*/ 	.short	0x007c
        /*0108*/ 	.byte	0x00, 0xf0, 0x11, 0x00


	//----- nvinfo : EIATTR_KPARAM_INFO
	.align		4
.L_717:
        /*010c*/ 	.byte	0x04, 0x17
        /*010e*/ 	.short	(.L_719 - .L_718)
.L_718:
        /*0110*/ 	.word	0x00000000
        /*0114*/ 	.short	0x0003
        /*0116*/ 	.short	0x0078
        /*0118*/ 	.byte	0x00, 0xf0, 0x11, 0x00


	//----- nvinfo : EIATTR_KPARAM_INFO
	.align		4
.L_719:
        /*011c*/ 	.byte	0x04, 0x17
        /*011e*/ 	.short	(.L_721 - .L_720)
.L_720:
        /*0120*/ 	.word	0x00000000
        /*0124*/ 	.short	0x0002
        /*0126*/ 	.short	0x0050
        /*0128*/ 	.byte	0x00, 0xf0, 0xa1, 0x00


	//----- nvinfo : EIATTR_KPARAM_INFO
	.align		4
.L_721:
        /*012c*/ 	.byte	0x04, 0x17
        /*012e*/ 	.short	(.L_723 - .L_722)
.L_722:
        /*0130*/ 	.word	0x00000000
        /*0134*/ 	.short	0x0001
        /*0136*/ 	.short	0x0028
        /*0138*/ 	.byte	0x00, 0xf0, 0xa1, 0x00


	//----- nvinfo : EIATTR_KPARAM_INFO
	.align		4
.L_723:
        /*013c*/ 	.byte	0x04, 0x17
        /*013e*/ 	.short	(.L_725 - .L_724)
.L_724:
        /*0140*/ 	.word	0x00000000
        /*0144*/ 	.short	0x0000
        /*0146*/ 	.short	0x0000
        /*0148*/ 	.byte	0x00, 0xf0, 0xa1, 0x00


	//----- nvinfo : EIATTR_MAXREG_COUNT
	.align		4
.L_725:
        /*014c*/ 	.byte	0x03, 0x1b
        /*014e*/ 	.short	0x0040


	//----- nvinfo : EIATTR_MERCURY_ISA_VERSION
	.align		4
        /*0150*/ 	.byte	0x03, 0x5f
        /*0152*/ 	.short	0x0000


	//----- nvinfo : EIATTR_EXIT_INSTR_OFFSETS
	.align		4
        /*0154*/ 	.byte	0x04, 0x1c
        /*0156*/ 	.short	(.L_727 - .L_726)


	//   ....[0]....
.L_726:
        /*0158*/ 	.word	0x00000090


	//   ....[1]....
        /*015c*/ 	.word	0x00002c80


	//----- nvinfo : EIATTR_MAX_THREADS
	.align		4
.L_727:
        /*0160*/ 	.byte	0x04, 0x05
        /*0162*/ 	.short	(.L_729 - .L_728)
.L_728:
        /*0164*/ 	.word	0x00000400
        /*0168*/ 	.word	0x00000001
        /*016c*/ 	.word	0x00000001


	//----- nvinfo : EIATTR_CRS_STACK_SIZE
	.align		4
.L_729:
        /*0170*/ 	.byte	0x04, 0x1e
        /*0172*/ 	.short	(.L_731 - .L_730)
.L_730:
        /*0174*/ 	.word	0x00000000
.L_731:


//--------------------- .nv.info._ZN2at6native51_GLOBAL__N__2c613397_18_DepthwiseConv2d_cu_9959487032conv_depthwise2d_backward_kernelILi0ELi2EN3c108BFloat16EiEEvNS_27GenericPackedTensorAccessorIKT1_Lm4ENS_16DefaultPtrTraitsEiEENS5_IS6_Lm4ES8_iEES9_T2_iiiiiiiiiiiiiii --------------------------
	.section	.nv.info._ZN2at6native51_GLOBAL__N__2c613397_18_DepthwiseConv2d_cu_9959487032conv_depthwise2d_backward_kernelILi0ELi2EN3c108BFloat16EiEEvNS_27GenericPackedTensorAccessorIKT1_Lm4ENS_16DefaultPtrTraitsEiEENS5_IS6_Lm4ES8_iEES9_T2_iiiiiiiiiiiiiii,"",@"SHT_CUDA_INFO"
	.sectionflags	@""
	.align	4


	//----- nvinfo : EIATTR_CUDA_API_VERSION
	.align		4
        /*0000*/ 	.byte	0x04, 0x37
        /*0002*/ 	.short	(.L_733 - .L_732)
.L_732:
        /*0004*/ 	.word	0x00000082


	//----- nvinfo : EIATTR_SW2861232_WAR
	.align		4
.L_733:
        /*0008*/ 	.byte	0x01, 0x35
	.zero		2


	//----- nvinfo : EIATTR_PARAM_CBANK
	.align		4
        /*000c*/ 	.byte	0x04, 0x0a
        /*000e*/ 	.short	(.L_735 - .L_734)
	.align		4
.L_734:
        /*0010*/ 	.word	index@(.nv.constant0._ZN2at6native51_GLOBAL__N__2c613397_18_DepthwiseConv2d_cu_9959487032conv_depthwise2d_backward_kernelILi0ELi2EN3c108BFloat16EiEEvNS_27GenericPackedTensorAccessorIKT1_Lm4ENS_16DefaultPtrTraitsEiEENS5_IS6_Lm4ES8_iEES9_T2_iiiiiiiiiiiiiii)
        /*0014*/ 	.short	0x0160
        /*0016*/ 	.short	0x00b8


	//----- nvinfo : EIATTR_CBANK_PARAM_SIZE
	.align		4
.L_735:
        /*0018*/ 	.byte	0x03, 0x19
        /*001a*/ 	.short	0x00b8


	//----- nvinfo : EIATTR_KPARAM_INFO
	.align		4
        /*001c*/ 	.byte	0x04, 0x17
        /*001e*/ 	.short	(.L_737 - .L_736)
.L_736:
        /*0020*/ 	.word	0x00000000
        /*0024*/ 	.short	0x0012
        /*0026*/ 	.short	0x00b4
        /*0028*/ 	.byte	0x00, 0xf0, 0x11, 0x00


	//----- nvinfo : EIATTR_KPARAM_INFO
	.align		4
.L_737:
        /*002c*/ 	.byte	0x04, 0x17
        /*002e*/ 	.short	(.L_739 - .L_738)
.L_738:
        /*0030*/ 	.word	0x00000000
        /*0034*/ 	.short	0x0011
        /*0036*/ 	.short	0x00b0
        /*0038*/ 	.byte	0x00, 0xf0, 0x11, 0x00


	//----- nvinfo : EIATTR_KPARAM_INFO
	.align		4
.L_739:
        /*003c*/ 	.byte	0x04, 0x17
        /*003e*/ 	.short	(.L_741 - .L_740)
.L_740:
        /*0040*/ 	.word	0x00000000
        /*0044*/ 	.short	0x0010
        /*0046*/ 	.short	0x00ac
        /*0048*/ 	.byte	0x00, 0xf0, 0x11, 0x00


	//----- nvinfo : EIATTR_KPARAM_INFO
	.align		4
.L_741:
        /*004c*/ 	.byte	0x04, 0x17
        /*004e*/ 	.short	(.L_743 - .L_742)
.L_742:
        /*0050*/ 	.word	0x00000000
        /*0054*/ 	.short	0x000f
        /*0056*/ 	.short	0x00a8
        /*0058*/ 	.byte	0x00, 0xf0, 0x11, 0x00


	//----- nvinfo : EIATTR_KPARAM_INFO
	.align		4
.L_743:
        /*005c*/ 	.byte	0x04, 0x17
        /*005e*/ 	.short	(.L_745 - .L_744)
.L_744:
        /*0060*/ 	.word	0x00000000
        /*0064*/ 	.short	0x000e
        /*0066*/ 	.short	0x00a4
        /*0068*/ 	.byte	0x00, 0xf0, 0x11, 0x00


	//----- nvinfo : EIATTR_KPARAM_INFO
	.align		4
.L_745:
        /*006c*/ 	.byte	0x04, 0x17
        /*006e*/ 	.short	(.L_747 - .L_746)
.L_746:
        /*0070*/ 	.word	0x00000000
        /*0074*/ 	.short	0x000d
        /*0076*/ 	.short	0x00a0
        /*0078*/ 	.byte	0x00, 0xf0, 0x11, 0x00


	//----- nvinfo : EIATTR_KPARAM_INFO
	.align		4
.L_747:
        /*007c*/ 	.byte	0x04, 0x17
        /*007e*/ 	.short	(.L_749 - .L_748)
.L_748:
        /*0080*/ 	.word	0x00000000
        /*0084*/ 	.short	0x000c
        /*0086*/ 	.short	0x009c
        /*0088*/ 	.byte	0x00, 0xf0, 0x11, 0x00


	//----- nvinfo : EIATTR_KPARAM_INFO
	.align		4
.L_749:
        /*008c*/ 	.byte	0x04, 0x17
        /*008e*/ 	.short	(.L_751 - .L_750)
.L_750:
        /*0090*/ 	.word	0x00000000
        /*0094*/ 	.short	0x000b
        /*0096*/ 	.short	0x0098
        /*0098*/ 	.byte	0x00, 0xf0, 0x11, 0x00


	//----- nvinfo : EIATTR_KPARAM_INFO
	.align		4
.L_751:
        /*009c*/ 	.byte	0x04, 0x17
        /*009e*/ 	.short	(.L_753 - .L_752)
.L_752:
        /*00a0*/ 	.word	0x00000000
        /*00a4*/ 	.short	0x000a
        /*00a6*/ 	.short	0x0094
        /*00a8*/ 	.byte	0x00, 0xf0, 0x11, 0x00


	//----- nvinfo : EIATTR_KPARAM_INFO
	.align		4
.L_753:
        /*00ac*/ 	.byte	0x04, 0x17
        /*00ae*/ 	.short	(.L_755 - .L_754)
.L_754:
        /*00b0*/ 	.word	0x00000000
        /*00b4*/ 	.short	0x0009
        /*00b6*/ 	.short	0x0090
        /*00b8*/ 	.byte	0x00, 0xf0, 0x11, 0x00


	//----- nvinfo : EIATTR_KPARAM_INFO
	.align		4
.L_755:
        /*00bc*/ 	.byte	0x04, 0x17
        /*00be*/ 	.short	(.L_757 - .L_756)
.L_756:
        /*00c0*/ 	.word	0x00000000
        /*00c4*/ 	.short	0x0008
        /*00c6*/ 	.short	0x008c
        /*00c8*/ 	.byte	0x00, 0xf0, 0x11, 0x00


	//----- nvinfo : EIATTR_KPARAM_INFO
	.align		4
.L_757:
        /*00cc*/ 	.byte	0x04, 0x17
        /*00ce*/ 	.short	(.L_759 - .L_758)
.L_758:
        /*00d0*/ 	.word	0x00000000
        /*00d4*/ 	.short	0x0007
        /*00d6*/ 	.short	0x0088
        /*00d8*/ 	.byte	0x00, 0xf0, 0x11, 0x00


	//----- nvinfo : EIATTR_KPARAM_INFO
	.align		4
.L_759:
        /*00dc*/ 	.byte	0x04, 0x17
        /*00de*/ 	.short	(.L_761 - .L_760)
.L_760:
        /*00e0*/ 	.word	0x00000000
        /*00e4*/ 	.short	0x0006
        /*00e6*/ 	.short	0x0084
        /*00e8*/ 	.byte	0x00, 0xf0, 0x11, 0x00


	//----- nvinfo : EIATTR_KPARAM_INFO
	.align		4
.L_761:
        /*00ec*/ 	.byte	0x04, 0x17
        /*00ee*/ 	.short	(.L_763 - .L_762)
.L_762:
        /*00f0*/ 	.word	0x00000000
        /*00f4*/ 	.short	0x0005
        /*00f6*/ 	.short	0x0080
        /*00f8*/ 	.byte	0x00, 0xf0, 0x11, 0x00


	//----- nvinfo : EIATTR_KPARAM_INFO
	.align		4
.L_763:
        /*00fc*/ 	.byte	0x04, 0x17
        /*00fe*/ 	.short	(.L_765 - .L_764)
.L_764:
        /*0100*/ 	.word	0x00000000
        /*0104*/ 	.short	0x0004
        /*0106*/ 	.short	0x007c
        /*0108*/ 	.byte	0x00, 0xf0, 0x11, 0x00


	//----- nvinfo : EIATTR_KPARAM_INFO
	.align		4
.L_765:
        /*010c*/ 	.byte	0x04, 0x17
        /*010e*/ 	.short	(.L_767 - .L_766)
.L_766:
        /*0110*/ 	.word	0x00000000
        /*0114*/ 	.short	0x0003
        /*0116*/ 	.short	0x0078
        /*0118*/ 	.byte	0x00, 0xf0, 0x11, 0x00


	//----- nvinfo : EIATTR_KPARAM_INFO
	.align		4
.L_767:
        /*011c*/ 	.byte	0x04, 0x17
        /*011e*/ 	.short	(.L_769 - .L_768)
.L_768:
        /*0120*/ 	.word	0x00000000
        /*0124*/ 	.short	0x0002
        /*0126*/ 	.short	0x0050
        /*0128*/ 	.byte	0x00, 0xf0, 0xa1, 0x00


	//----- nvinfo : EIATTR_KPARAM_INFO
	.align		4
.L_769:
        /*012c*/ 	.byte	0x04, 0x17
        /*012e*/ 	.short	(.L_771 - .L_770)
.L_770:
        /*0130*/ 	.word	0x00000000
        /*0134*/ 	.short	0x0001
        /*0136*/ 	.short	0x0028
        /*0138*/ 	.byte	0x00, 0xf0, 0xa1, 0x00


	//----- nvinfo : EIATTR_KPARAM_INFO
	.align		4
.L_771:
        /*013c*/ 	.byte	0x04, 0x17
        /*013e*/ 	.short	(.L_773 - .L_772)
.L_772:
        /*0140*/ 	.word	0x00000000
        /*0144*/ 	.short	0x0000
        /*0146*/ 	.short	0x0000
        /*0148*/ 	.byte	0x00, 0xf0, 0xa1, 0x00


	//----- nvinfo : EIATTR_MAXREG_COUNT
	.align		4
.L_773:
        /*014c*/ 	.byte	0x03, 0x1b
        /*014e*/ 	.short	0x0040


	//----- nvinfo : EIATTR_MERCURY_ISA_VERSION
	.align		4
        /*0150*/ 	.byte	0x03, 0x5f
        /*0152*/ 	.short	0x0000


	//----- nvinfo : EIATTR_EXIT_INSTR_OFFSETS
	.align		4
        /*0154*/ 	.byte	0x04, 0x1c
        /*0156*/ 	.short	(.L_775 - .L_774)


	//   ....[0]....
.L_774:
        /*0158*/ 	.word	0x00000090


	//   ....[1]....
        /*015c*/ 	.word	0x00001320


	//----- nvinfo : EIATTR_MAX_THREADS
	.align		4
.L_775:
        /*0160*/ 	.byte	0x04, 0x05
        /*0162*/ 	.short	(.L_777 - .L_776)
.L_776:
        /*0164*/ 	.word	0x00000400
        /*0168*/ 	.word	0x00000001
        /*016c*/ 	.word	0x00000001


	//----- nvinfo : EIATTR_CRS_STACK_SIZE
	.align		4
.L_777:
        /*0170*/ 	.byte	0x04, 0x1e
        /*0172*/ 	.short	(.L_779 - .L_778)
.L_778:
        /*0174*/ 	.word	0x00000000
.L_779:


//--------------------- .nv.info._ZN2at6native51_GLOBAL__N__2c613397_18_DepthwiseConv2d_cu_9959487032conv_depthwise2d_backward_kernelILi0ELi1EN3c108BFloat16EiEEvNS_27GenericPackedTensorAccessorIKT1_Lm4ENS_16DefaultPtrTraitsEiEENS5_IS6_Lm4ES8_iEES9_T2_iiiiiiiiiiiiiii --------------------------
	.section	.nv.info._ZN2at6native51_GLOBAL__N__2c613397_18_DepthwiseConv2d_cu_9959487032conv_depthwise2d_backward_kernelILi0ELi1EN3c108BFloat16EiEEvNS_27GenericPackedTensorAccessorIKT1_Lm4ENS_16DefaultPtrTraitsEiEENS5_IS6_Lm4ES8_iEES9_T2_iiiiiiiiiiiiiii,"",@"SHT_CUDA_INFO"
	.sectionflags	@""
	.align	4


	//----- nvinfo : EIATTR_CUDA_API_VERSION
	.align		4
        /*0000*/ 	.byte	0x04, 0x37
        /*0002*/ 	.short	(.L_781 - .L_780)
.L_780:
        /*0004*/ 	.word	0x00000082


	//----- nvinfo : EIATTR_SW2861232_WAR
	.align		4
.L_781:
        /*0008*/ 	.byte	0x01, 0x35
	.zero		2


	//----- nvinfo : EIATTR_PARAM_CBANK
	.align		4
        /*000c*/ 	.byte	0x04, 0x0a
        /*000e*/ 	.short	(.L_783 - .L_782)
	.align		4
.L_782:
        /*0010*/ 	.word	index@(.nv.constant0._ZN2at6native51_GLOBAL__N__2c613397_18_DepthwiseConv2d_cu_9959487032conv_depthwise2d_backward_kernelILi0ELi1EN3c108BFloat16EiEEvNS_27GenericPackedTensorAccessorIKT1_Lm4ENS_16DefaultPtrTraitsEiEENS5_IS6_Lm4ES8_iEES9_T2_iiiiiiiiiiiiiii)
        /*0014*/ 	.short	0x0160
        /*0016*/ 	.short	0x00b8


	//----- nvinfo : EIATTR_CBANK_PARAM_SIZE
	.align		4
.L_783:
        /*0018*/ 	.byte	0x03, 0x19
        /*001a*/ 	.short	0x00b8


	//----- nvinfo : EIATTR_KPARAM_INFO
	.align		4
        /*001c*/ 	.byte	0x04, 0x17
        /*001e*/ 	.short	(.L_785 - .L_784)
.L_784:
        /*0020*/ 	.word	0x00000000
        /*0024*/ 	.short	0x0012
        /*0026*/ 	.short	0x00b4
        /*0028*/ 	.byte	0x00, 0xf0, 0x11, 0x00


	//----- nvinfo : EIATTR_KPARAM_INFO
	.align		4
.L_785:
        /*002c*/ 	.byte	0x04, 0x17
        /*002e*/ 	.short	(.L_787 - .L_786)
.L_786:
        /*0030*/ 	.word	0x00000000
        /*0034*/ 	.short	0x0011
        /*0036*/ 	.short	0x00b0
        /*0038*/ 	.byte	0x00, 0xf0, 0x11, 0x00


	//----- nvinfo : EIATTR_KPARAM_INFO
	.align		4
.L_787:
        /*003c*/ 	.byte	0x04, 0x17
        /*003e*/ 	.short	(.L_789 - .L_788)
.L_788:
        /*0040*/ 	.word	0x00000000
        /*0044*/ 	.short	0x0010
        /*0046*/ 	.short	0x00ac
        /*0048*/ 	.byte	0x00, 0xf0, 0x11, 0x00


	//----- nvinfo : EIATTR_KPARAM_INFO
	.align		4
.L_789:
        /*004c*/ 	.byte	0x04, 0x17
        /*004e*/ 	.short	(.L_791 - .L_790)
.L_790:
        /*0050*/ 	.word	0x00000000
        /*0054*/ 	.short	0x000f
        /*0056*/ 	.short	0x00a8
        /*0058*/ 	.byte	0x00, 0xf0, 0x11, 0x00


	//----- nvinfo : EIATTR_KPARAM_INFO
	.align		4
.L_791:
        /*005c*/ 	.byte	0x04, 0x17
        /*005e*/ 	.short	(.L_793 - .L_792)
.L_792:
        /*0060*/ 	.word	0x00000000
        /*0064*/ 	.short	0x000e
        /*0066*/ 	.short	0x00a4
        /*0068*/ 	.byte	0x00, 0xf0, 0x11, 0x00


	//----- nvinfo : EIATTR_KPARAM_INFO
	.align		4
.L_793:
        /*006c*/ 	.byte	0x04, 0x17
        /*006e*/ 	.short	(.L_795 - .L_794)
.L_794:
        /*0070*/ 	.word	0x00000000
        /*0074*/ 	.short	0x000d
        /*0076*/ 	.short	0x00a0
        /*0078*/ 	.byte	0x00, 0xf0, 0x11, 0x00


	//----- nvinfo : EIATTR_KPARAM_INFO
	.align		4
.L_795:
        /*007c*/ 	.byte	0x04, 0x17
        /*007e*/ 	.short	(.L_797 - .L_796)
.L_796:
        /*0080*/ 	.word	0x00000000
        /*0084*/ 	.short	0x000c
        /*0086*/ 	.short	0x009c
        /*0088*/ 	.byte	0x00, 0xf0, 0x11, 0x00


	//----- nvinfo : EIATTR_KPARAM_INFO
	.align		4
.L_797:
        /*008c*/ 	.byte	0x04, 0x17
        /*008e*/ 	.short	(.L_799 - .L_798)
.L_798:
        /*0090*/ 	.word	0x00000000
        /*0094*/ 	.short	0x000b
        /*0096*/ 	.short	0x0098
        /*0098*/ 	.byte	0x00, 0xf0, 0x11, 0x00


	//----- nvinfo : EIATTR_KPARAM_INFO
	.align		4
.L_799:
        /*009c*/ 	.byte	0x04, 0x17
        /*009e*/ 	.short	(.L_801 - .L_800)
.L_800:
        /*00a0*/ 	.word	0x00000000
        /*00a4*/ 	.short	0x000a
        /*00a6*/ 	.short	0x0094
        /*00a8*/ 	.byte	0x00, 0xf0, 0x11, 0x00


	//----- nvinfo : EIATTR_KPARAM_INFO
	.align		4
.L_801:
        /*00ac*/ 	.byte	0x04, 0x17
        /*00ae*/ 	.short	(.L_803 - .L_802)
.L_802:
        /*00b0*/ 	.word	0x00000000
        /*00b4*/ 	.short	0x0009
        /*00b6*/ 	.short	0x0090
        /*00b8*/ 	.byte	0x00, 0xf0, 0x11, 0x00


	//----- nvinfo : EIATTR_KPARAM_INFO
	.align		4
.L_803:
        /*00bc*/ 	.byte	0x04, 0x17
        /*00be*/ 	.short	(.L_805 - .L_804)
.L_804:
        /*00c0*/ 	.word	0x00000000
        /*00c4*/ 	.short	0x0008
        /*00c6*/ 	.short	0x008c
        /*00c8*/ 	.byte	0x00, 0xf0, 0x11, 0x00


	//----- nvinfo : EIATTR_KPARAM_INFO
	.align		4
.L_805:
        /*00cc*/ 	.byte	0x04, 0x17
        /*00ce*/ 	.short	(.L_807 - .L_806)
.L_806:
        /*00d0*/ 	.word	0x00000000
        /*00d4*/ 	.short	0x0007
        /*00d6*/ 	.short	0x0088
        /*00d8*/ 	.byte	0x00, 0xf0, 0x11, 0x00


	//----- nvinfo : EIATTR_KPARAM_INFO
	.align		4
.L_807:
        /*00dc*/ 	.byte	0x04, 0x17
        /*00de*/ 	.short	(.L_809 - .L_808)
.L_808:
        /*00e0*/ 	.word	0x00000000
        /*00e4*/ 	.short	0x0006
        /*00e6*/ 	.short	0x0084
        /*00e8*/ 	.byte	0x00, 0xf0, 0x11, 0x00


	//----- nvinfo : EIATTR_KPARAM_INFO
	.align		4
.L_809:
        /*00ec*/ 	.byte	0x04, 0x17
        /*00ee*/ 	.short	(.L_811 - .L_810)
.L_810:
        /*00f0*/ 	.word	0x00000000
        /*00f4*/ 	.short	0x0005
        /*00f6*/ 	.short	0x0080
        /*00f8*/ 	.byte	0x00, 0xf0, 0x11, 0x00


	//----- nvinfo : EIATTR_KPARAM_INFO
	.align		4
.L_811:
        /*00fc*/ 	.byte	0x04, 0x17
        /*00fe*/ 	.short	(.L_813 - .L_812)
.L_812:
        /*0100*/ 	.word	0x00000000
        /*0104*/ 	.short	0x0004
        /*0106*/ 	.short	0x007c
        /*0108*/ 	.byte	0x00, 0xf0, 0x11, 0x00


	//----- nvinfo : EIATTR_KPARAM_INFO
	.align		4
.L_813:
        /*010c*/ 	.byte	0x04, 0x17
        /*010e*/ 	.short	(.L_815 - .L_814)
.L_814:
        /*0110*/ 	.word	0x00000000
        /*0114*/ 	.short	0x0003
        /*0116*/ 	.short	0x0078
        /*0118*/ 	.byte	0x00, 0xf0, 0x11, 0x00


	//----- nvinfo : EIATTR_KPARAM_INFO
	.align		4
.L_815:
        /*011c*/ 	.byte	0x04, 0x17
        /*011e*/ 	.short	(.L_817 - .L_816)
.L_816:
        /*0120*/ 	.word	0x00000000
        /*0124*/ 	.short	0x0002
        /*0126*/ 	.short	0x0050
        /*0128*/ 	.byte	0x00, 0xf0, 0xa1, 0x00


	//----- nvinfo : EIATTR_KPARAM_INFO
	.align		4
.L_817:
        /*012c*/ 	.byte	0x04, 0x17
        /*012e*/ 	.short	(.L_819 - .L_818)
.L_818:
        /*0130*/ 	.word	0x00000000
        /*0134*/ 	.short	0x0001
        /*0136*/ 	.short	0x0028
        /*0138*/ 	.byte	0x00, 0xf0, 0xa1, 0x00


	//----- nvinfo : EIATTR_KPARAM_INFO
	.align		4
.L_819:
        /*013c*/ 	.byte	0x04, 0x17
        /*013e*/ 	.short	(.L_821 - .L_820)
.L_820:
        /*0140*/ 	.word	0x00000000
        /*0144*/ 	.short	0x0000
        /*0146*/ 	.short	0x0000
        /*0148*/ 	.byte	0x00, 0xf0, 0xa1, 0x00


	//----- nvinfo : EIATTR_MAXREG_COUNT
	.align		4
.L_821:
        /*014c*/ 	.byte	0x03, 0x1b
        /*014e*/ 	.short	0x0040


	//----- nvinfo : EIATTR_MERCURY_ISA_VERSION
	.align		4
        /*0150*/ 	.byte	0x03, 0x5f
        /*0152*/ 	.short	0x0000


	//----- nvinfo : EIATTR_EXIT_INSTR_OFFSETS
	.align		4
        /*0154*/ 	.byte	0x04, 0x1c
        /*0156*/ 	.short	(.L_823 - .L_822)


	//   ....[0]....
.L_822:
        /*0158*/ 	.word	0x00000090


	//   ....[1]....
        /*015c*/ 	.word	0x00001170


	//----- nvinfo : EIATTR_MAX_THREADS
	.align		4
.L_823:
        /*0160*/ 	.byte	0x04, 0x05
        /*0162*/ 	.short	(.L_825 - .L_824)
.L_824:
        /*0164*/ 	.word	0x00000400
        /*0168*/ 	.word	0x00000001
        /*016c*/ 	.word	0x00000001


	//----- nvinfo : EIATTR_CRS_STACK_SIZE
	.align		4
.L_825:
        /*0170*/ 	.byte	0x04, 0x1e
        /*0172*/ 	.short	(.L_827 - .L_826)
.L_826:
        /*0174*/ 	.word	0x00000000
.L_827:


//--------------------- .nv.info._ZN2at6native51_GLOBAL__N__2c613397_18_DepthwiseConv2d_cu_9959487032conv_depthwise2d_backward_kernelILi1ELi0EN3c108BFloat16EiEEvNS_27GenericPackedTensorAccessorIKT1_Lm4ENS_16DefaultPtrTraitsEiEENS5_IS6_Lm4ES8_iEES9_T2_iiiiiiiiiiiiiii --------------------------
	.section	.nv.info._ZN2at6native51_GLOBAL__N__2c613397_18_DepthwiseConv2d_cu_9959487032conv_depthwise2d_backward_kernelILi1ELi0EN3c108BFloat16EiEEvNS_27GenericPackedTensorAccessorIKT1_Lm4ENS_16DefaultPtrTraitsEiEENS5_IS6_Lm4ES8_iEES9_T2_iiiiiiiiiiiiiii,"",@"SHT_CUDA_INFO"
	.sectionflags	@""
	.align	4


	//----- nvinfo : EIATTR_CUDA_API_VERSION
	.align		4
        /*0000*/ 	.byte	0x04, 0x37
        /*0002*/ 	.short	(.L_829 - .L_828)
.L_828:
        /*0004*/ 	.word	0x00000082


	//----- nvinfo : EIATTR_SW2861232_WAR
	.align		4
.L_829:
        /*0008*/ 	.byte	0x01, 0x35
	.zero		2


	//----- nvinfo : EIATTR_PARAM_CBANK
	.align		4
        /*000c*/ 	.byte	0x04, 0x0a
        /*000e*/ 	.short	(.L_831 - .L_830)
	.align		4
.L_830:
        /*0010*/ 	.word	index@(.nv.constant0._ZN2at6native51_GLOBAL__N__2c613397_18_DepthwiseConv2d_cu_9959487032conv_depthwise2d_backward_kernelILi1ELi0EN3c108BFloat16EiEEvNS_27GenericPackedTensorAccessorIKT1_Lm4ENS_16DefaultPtrTraitsEiEENS5_IS6_Lm4ES8_iEES9_T2_iiiiiiiiiiiiiii)
        /*0014*/ 	.short	0x0160
        /*0016*/ 	.short	0x00b8


	//----- nvinfo : EIATTR_CBANK_PARAM_SIZE
	.align		4
.L_831:
        /*0018*/ 	.byte	0x03, 0x19
        /*001a*/ 	.short	0x00b8


	//----- nvinfo : EIATTR_KPARAM_INFO
	.align		4
        /*001c*/ 	.byte	0x04, 0x17
        /*001e*/ 	.short	(.L_833 - .L_832)
.L_832:
        /*0020*/ 	.word	0x00000000
        /*0024*/ 	.short	0x0012
        /*0026*/ 	.short	0x00b4
        /*0028*/ 	.byte	0x00, 0xf0, 0x11, 0x00


	//----- nvinfo : EIATTR_KPARAM_INFO
	.align		4
.L_833:
        /*002c*/ 	.byte	0x04, 0x17
        /*002e*/ 	.short	(.L_835 - .L_834)
.L_834:
        /*0030*/ 	.word	0x00000000
        /*0034*/ 	.short	0x0011
        /*0036*/ 	.short	0x00b0
        /*0038*/ 	.byte	0x00, 0xf0, 0x11, 0x00


	//----- nvinfo : EIATTR_KPARAM_INFO
	.align		4
.L_835:
        /*003c*/ 	.byte	0x04, 0x17
        /*003e*/ 	.short	(.L_837 - .L_836)
.L_836:
        /*0040*/ 	.word	0x00000000
        /*0044*/ 	.short	0x0010
        /*0046*/ 	.short	0x00ac
        /*0048*/ 	.byte	0x00, 0xf0, 0x11, 0x00


	//----- nvinfo : EIATTR_KPARAM_INFO
	.align		4
.L_837:
        /*004c*/ 	.byte	0x04, 0x17
        /*004e*/ 	.short	(.L_839 - .L_838)
.L_838:
        /*0050*/ 	.word	0x00000000
        /*0054*/ 	.short	0x000f
        /*0056*/ 	.short	0x00a8
        /*0058*/ 	.byte	0x00, 0xf0, 0x11, 0x00


	//----- nvinfo : EIATTR_KPARAM_INFO
	.align		4
.L_839:
        /*005c*/ 	.byte	0x04, 0x17
        /*005e*/ 	.short	(.L_841 - .L_840)
.L_840:
        /*0060*/ 	.word	0x00000000
        /*0064*/ 	.short	0x000e
        /*0066*/ 	.short	0x00a4
        /*0068*/ 	.byte	0x00, 0xf0, 0x11, 0x00


	//----- nvinfo : EIATTR_KPARAM_INFO
	.align		4
.L_841:
        /*006c*/ 	.byte	0x04, 0x17
        /*006e*/ 	.short	(.L_843 - .L_842)
.L_842:
        /*0070*/ 	.word	0x00000000
        /*0074*/ 	.short	0x000d
        /*0076*/ 	.short	0x00a0
        /*0078*/ 	.byte	0x00, 0xf0, 0x11, 0x00


	//----- nvinfo : EIATTR_KPARAM_INFO
	.align		4
.L_843:
        /*007c*/ 	.byte	0x04, 0x17
        /*007e*/ 	.short	(.L_845 - .L_844)
.L_844:
        /*0080*/ 	.word	0x00000000
        /*0084*/ 	.short	0x000c
        /*0086*/ 	.short	0x009c
        /*0088*/ 	.byte	0x00, 0xf0, 0x11, 0x00


	//----- nvinfo : EIATTR_KPARAM_INFO
	.align		4
.L_845:
        /*008c*/ 	.byte	0x04, 0x17
        /*008e*/ 	.short	(.L_847 - .L_846)
.L_846:
        /*0090*/ 	.word	0x00000000
        /*0094*/ 	.short	0x000b
        /*0096*/ 	.short	0x0098
        /*0098*/ 	.byte	0x00, 0xf0, 0x11, 0x00


	//----- nvinfo : EIATTR_KPARAM_INFO
	.align		4
.L_847:
        /*009c*/ 	.byte	0x04, 0x17
        /*009e*/ 	.short	(.L_849 - .L_848)
.L_848:
        /*00a0*/ 	.word	0x00000000
        /*00a4*/ 	.short	0x000a
        /*00a6*/ 	.short	0x0094
        /*00a8*/ 	.byte	0x00, 0xf0, 0x11, 0x00


	//----- nvinfo : EIATTR_KPARAM_INFO
	.align		4
.L_849:
        /*00ac*/ 	.byte	0x04, 0x17
        /*00ae*/ 	.short	(.L_851 - .L_850)
.L_850:
        /*00b0*/ 	.word	0x00000000
        /*00b4*/ 	.short	0x0009
        /*00b6*/ 	.short	0x0090
        /*00b8*/ 	.byte	0x00, 0xf0, 0x11, 0x00


	//----- nvinfo : EIATTR_KPARAM_INFO
	.align		4
.L_851:
        /*00bc*/ 	.byte	0x04, 0x17
        /*00be*/ 	.short	(.L_853 - .L_852)
.L_852:
        /*00c0*/ 	.word	0x00000000
        /*00c4*/ 	.short	0x0008
        /*00c6*/ 	.short	0x008c
        /*00c8*/ 	.byte	0x00, 0xf0, 0x11, 0x00


	//----- nvinfo : EIATTR_KPARAM_INFO
	.align		4
.L_853:
        /*00cc*/ 	.byte	0x04, 0x17
        /*00ce*/ 	.short	(.L_855 - .L_854)
.L_854:
        /*00d0*/ 	.word	0x00000000
        /*00d4*/ 	.short	0x0007
        /*00d6*/ 	.short	0x0088
        /*00d8*/ 	.byte	0x00, 0xf0, 0x11, 0x00


	//----- nvinfo : EIATTR_KPARAM_INFO
	.align		4
.L_855:
        /*00dc*/ 	.byte	0x04, 0x17
        /*00de*/ 	.short	(.L_857 - .L_856)
.L_856:
        /*00e0*/ 	.word	0x00000000
        /*00e4*/ 	.short	0x0006
        /*00e6*/ 	.short	0x0084
        /*00e8*/ 	.byte	0x00, 0xf0, 0x11, 0x00


	//----- nvinfo : EIATTR_KPARAM_INFO
	.align		4
.L_857:
        /*00ec*/ 	.byte	0x04, 0x17
        /*00ee*/ 	.short	(.L_859 - .L_858)
.L_858:
        /*00f0*/ 	.word	0x00000000
        /*00f4*/ 	.short	0x0005
        /*00f6*/ 	.short	0x0080
        /*00f8*/ 	.byte	0x00, 0xf0, 0x11, 0x00


	//----- nvinfo : EIATTR_KPARAM_INFO
	.align		4
.L_859:
        /*00fc*/ 	.byte	0x04, 0x17
        /*00fe*/ 	.short	(.L_861 - .L_860)
.L_860:
        /*0100*/ 	.word	0x00000000
        /*0104*/ 	.short	0x0004
        /*0106*/ 	.short	0x007c
        /*0108*/ 	.byte	0x00, 0xf0, 0x11, 0x00


	//----- nvinfo : EIATTR_KPARAM_INFO
	.align		4
.L_861:
        /*010c*/ 	.byte	0x04, 0x17
        /*010e*/ 	.short	(.L_863 - .L_862)
.L_862:
        /*0110*/ 	.word	0x00000000
        /*0114*/ 	.short	0x0003
        /*0116*/ 	.short	0x0078
        /*0118*/ 	.byte	0x00, 0xf0, 0x11, 0x00


	//----- nvinfo : EIATTR_KPARAM_INFO
	.align		4
.L_863:
        /*011c*/ 	.byte	0x04, 0x17
        /*011e*/ 	.short	(.L_865 - .L_864)
.L_864:
        /*0120*/ 	.word	0x00000000
        /*0124*/ 	.short	0x0002
        /*0126*/ 	.short	0x0050
        /*0128*/ 	.byte	0x00, 0xf0, 0xa1, 0x00


	//----- nvinfo : EIATTR_KPARAM_INFO
	.align		4
.L_865:
        /*012c*/ 	.byte	0x04, 0x17
        /*012e*/ 	.short	(.L_867 - .L_866)
.L_866:
        /*0130*/ 	.word	0x00000000
        /*0134*/ 	.short	0x0001
        /*0136*/ 	.short	0x0028
        /*0138*/ 	.byte	0x00, 0xf0, 0xa1, 0x00


	//----- nvinfo : EIATTR_KPARAM_INFO
	.align		4
.L_867:
        /*013c*/ 	.byte	0x04, 0x17
        /*013e*/ 	.short	(.L_869 - .L_868)
.L_868:
        /*0140*/ 	.word	0x00000000
        /*0144*/ 	.short	0x0000
        /*0146*/ 	.short	0x0000
        /*0148*/ 	.byte	0x00, 0xf0, 0xa1, 0x00


	//----- nvinfo : EIATTR_MAXREG_COUNT
	.align		4
.L_869:
        /*014c*/ 	.byte	0x03, 0x1b
        /*014e*/ 	.short	0x0040


	//----- nvinfo : EIATTR_MERCURY_ISA_VERSION
	.align		4
        /*0150*/ 	.byte	0x03, 0x5f
        /*0152*/ 	.short	0x0000


	//----- nvinfo : EIATTR_EXIT_INSTR_OFFSETS
	.align		4
        /*0154*/ 	.byte	0x04, 0x1c
        /*0156*/ 	.short	(.L_871 - .L_870)


	//   ....[0]....
.L_870:
        /*0158*/ 	.word	0x00000090


	//   ....[1]....
        /*015c*/ 	.word	0x00000190


	//   ....[2]....
        /*0160*/ 	.word	0x00002bf0


	//----- nvinfo : EIATTR_MAX_THREADS
	.align		4
.L_871:
        /*0164*/ 	.byte	0x04, 0x05
        /*0166*/ 	.short	(.L_873 - .L_872)
.L_872:
        /*0168*/ 	.word	0x00000400
        /*016c*/ 	.word	0x00000001
        /*0170*/ 	.word	0x00000001


	//----- nvinfo : EIATTR_CRS_STACK_SIZE
	.align		4
.L_873:
        /*0174*/ 	.byte	0x04, 0x1e
        /*0176*/ 	.short	(.L_875 - .L_874)
.L_874:
        /*0178*/ 	.word	0x00000000
.L_875:


//--------------------- .nv.info._ZN2at6native51_GLOBAL__N__2c613397_18_DepthwiseConv2d_cu_9959487032conv_depthwise2d_backward_kernelILi1ELi2EN3c108BFloat16EiEEvNS_27GenericPackedTensorAccessorIKT1_Lm4ENS_16DefaultPtrTraitsEiEENS5_IS6_Lm4ES8_iEES9_T2_iiiiiiiiiiiiiii --------------------------
	.section	.nv.info._ZN2at6native51_GLOBAL__N__2c613397_18_DepthwiseConv2d_cu_9959487032conv_depthwise2d_backward_kernelILi1ELi2EN3c108BFloat16EiEEvNS_27GenericPackedTensorAccessorIKT1_Lm4ENS_16DefaultPtrTraitsEiEENS5_IS6_Lm4ES8_iEES9_T2_iiiiiiiiiiiiiii,"",@"SHT_CUDA_INFO"
	.sectionflags	@""
	.align	4


	//----- nvinfo : EIATTR_CUDA_API_VERSION
	.align		4
        /*0000*/ 	.byte	0x04, 0x37
        /*0002*/ 	.short	(.L_877 - .L_876)
.L_876:
        /*0004*/ 	.word	0x00000082


	//----- nvinfo : EIATTR_SW2861232_WAR
	.align		4
.L_877:
        /*0008*/ 	.byte	0x01, 0x35
	.zero		2


	//----- nvinfo : EIATTR_PARAM_CBANK
	.align		4
        /*000c*/ 	.byte	0x04, 0x0a
        /*000e*/ 	.short	(.L_879 - .L_878)
	.align		4
.L_878:
        /*0010*/ 	.word	index@(.nv.constant0._ZN2at6native51_GLOBAL__N__2c613397_18_DepthwiseConv2d_cu_9959487032conv_depthwise2d_backward_kernelILi1ELi2EN3c108BFloat16EiEEvNS_27GenericPackedTensorAccessorIKT1_Lm4ENS_16DefaultPtrTraitsEiEENS5_IS6_Lm4ES8_iEES9_T2_iiiiiiiiiiiiiii)
        /*0014*/ 	.short	0x0160
        /*0016*/ 	.short	0x00b8


	//----- nvinfo : EIATTR_CBANK_PARAM_SIZE
	.align		4
.L_879:
        /*0018*/ 	.byte	0x03, 0x19
        /*001a*/ 	.short	0x00b8


	//----- nvinfo : EIATTR_KPARAM_INFO
	.align		4
        /*001c*/ 	.byte	0x04, 0x17
        /*001e*/ 	.short	(.L_881 - .L_880)
.L_880:
        /*0020*/ 	.word	0x00000000
        /*0024*/ 	.short	0x0012
        /*0026*/ 	.short	0x00b4
        /*0028*/ 	.byte	0x00, 0xf0, 0x11, 0x00


	//----- nvinfo : EIATTR_KPARAM_INFO
	.align		4
.L_881:
        /*002c*/ 	.byte	0x04, 0x17
        /*002e*/ 	.short	(.L_883 - .L_882)
.L_882:
        /*0030*/ 	.word	0x00000000
        /*0034*/ 	.short	0x0011
        /*0036*/ 	.short	0x00b0
        /*0038*/ 	.byte	0x00, 0xf0, 0x11, 0x00


	//----- nvinfo : EIATTR_KPARAM_INFO
	.align		4
.L_883:
        /*003c*/ 	.byte	0x04, 0x17
        /*003e*/ 	.short	(.L_885 - .L_884)
.L_884:
        /*0040*/ 	.word	0x00000000
        /*0044*/ 	.short	0x0010
        /*0046*/ 	.short	0x00ac
        /*0048*/ 	.byte	0x00, 0xf0, 0x11, 0x00


	//----- nvinfo : EIATTR_KPARAM_INFO
	.align		4
.L_885:
        /*004c*/ 	.byte	0x04, 0x17
        /*004e*/ 	.short	(.L_887 - .L_886)
.L_886:
        /*0050*/ 	.word	0x00000000
        /*0054*/ 	.short	0x000f
        /*0056*/ 	.short	0x00a8
        /*0058*/ 	.byte	0x00, 0xf0, 0x11, 0x00


	//----- nvinfo : EIATTR_KPARAM_INFO
	.align		4
.L_887:
        /*005c*/ 	.byte	0x04, 0x17
        /*005e*/ 	.short	(.L_889 - .L_888)
.L_888:
        /*0060*/ 	.word	0x00000000
        /*0064*/ 	.short	0x000e
        /*0066*/ 	.short	0x00a4
        /*0068*/ 	.byte	0x00, 0xf0, 0x11, 0x00


	//----- nvinfo : EIATTR_KPARAM_INFO
	.align		4
.L_889:
        /*006c*/ 	.byte	0x04, 0x17
        /*006e*/ 	.short	(.L_891 - .L_890)
.L_890:
        /*0070*/ 	.word	0x00000000
        /*0074*/ 	.short	0x000d
        /*0076*/ 	.short	0x00a0
        /*0078*/ 	.byte	0x00, 0xf0, 0x11, 0x00


	//----- nvinfo : EIATTR_KPARAM_INFO
	.align		4
.L_891:
        /*007c*/ 	.byte	0x04, 0x17
        /*007e*/ 	.short	(.L_893 - .L_892)
.L_892:
        /*0080*/ 	.word	0x00000000
        /*0084*/ 	.short	0x000c
        /*0086*/ 	.short	0x009c
        /*0088*/ 	.byte	0x00, 0xf0, 0x11, 0x00


	//----- nvinfo : EIATTR_KPARAM_INFO
	.align		4
.L_893:
        /*008c*/ 	.byte	0x04, 0x17
        /*008e*/ 	.short	(.L_895 - .L_894)
.L_894:
        /*0090*/ 	.word	0x00000000
        /*0094*/ 	.short	0x000b
        /*0096*/ 	.short	0x0098
        /*0098*/ 	.byte	0x00, 0xf0, 0x11, 0x00


	//----- nvinfo : EIATTR_KPARAM_INFO
	.align		4
.L_895:
        /*009c*/ 	.byte	0x04, 0x17
        /*009e*/ 	.short	(.L_897 - .L_896)
.L_896:
        /*00a0*/ 	.word	0x00000000
        /*00a4*/ 	.short	0x000a
        /*00a6*/ 	.short	0x0094
        /*00a8*/ 	.byte	0x00, 0xf0, 0x11, 0x00


	//----- nvinfo : EIATTR_KPARAM_INFO
	.align		4
.L_897:
        /*00ac*/ 	.byte	0x04, 0x17
        /*00ae*/ 	.short	(.L_899 - .L_898)
.L_898:
        /*00b0*/ 	.word	0x00000000
        /*00b4*/ 	.short	0x0009
        /*00b6*/ 	.short	0x0090
        /*00b8*/ 	.byte	0x00, 0xf0, 0x11, 0x00


	//----- nvinfo : EIATTR_KPARAM_INFO
	.align		4
.L_899:
        /*00bc*/ 	.byte	0x04, 0x17
        /*00be*/ 	.short	(.L_901 - .L_900)
.L_900:
        /*00c0*/ 	.word	0x00000000
        /*00c4*/ 	.short	0x0008
        /*00c6*/ 	.short	0x008c
        /*00c8*/ 	.byte	0x00, 0xf0, 0x11, 0x00


	//----- nvinfo : EIATTR_KPARAM_INFO
	.align		4
.L_901:
        /*00cc*/ 	.byte	0x04, 0x17
        /*00ce*/ 	.short	(.L_903 - .L_902)
.L_902:
        /*00d0*/ 	.word	0x00000000
        /*00d4*/ 	.short	0x0007
        /*00d6*/ 	.short	0x0088
        /*00d8*/ 	.byte	0x00, 0xf0, 0x11, 0x00


	//----- nvinfo : EIATTR_KPARAM_INFO
	.align		4
.L_903:
        /*00dc*/ 	.byte	0x04, 0x17
        /*00de*/ 	.short	(.L_905 - .L_904)
.L_904:
        /*00e0*/ 	.word	0x00000000
        /*00e4*/ 	.short	0x0006
        /*00e6*/ 	.short	0x0084
        /*00e8*/ 	.byte	0x00, 0xf0, 0x11, 0x00


	//----- nvinfo : EIATTR_KPARAM_INFO
	.align		4
.L_905:
        /*00ec*/ 	.byte	0x04, 0x17
        /*00ee*/ 	.short	(.L_907 - .L_906)
.L_906:
        /*00f0*/ 	.word	0x00000000
        /*00f4*/ 	.short	0x0005
        /*00f6*/ 	.short	0x0080
        /*00f8*/ 	.byte	0x00, 0xf0, 0x11, 0x00


	//----- nvinfo : EIATTR_KPARAM_INFO
	.align		4
.L_907:
        /*00fc*/ 	.byte	0x04, 0x17
        /*00fe*/ 	.short	(.L_909 - .L_908)
.L_908:
        /*0100*/ 	.word	0x00000000
        /*0104*/ 	.short	0x0004
        /*0106*/ 	.short	0x007c
        /*0108*/ 	.byte	0x00, 0xf0, 0x11, 0x00


	//----- nvinfo : EIATTR_KPARAM_INFO
	.align		4
.L_909:
        /*010c*/ 	.byte	0x04, 0x17
        /*010e*/ 	.short	(.L_911 - .L_910)
.L_910:
        /*0110*/ 	.word	0x00000000
        /*0114*/ 	.short	0x0003
        /*0116*/ 	.short	0x0078
        /*0118*/ 	.byte	0x00, 0xf0, 0x11, 0x00


	//----- nvinfo : EIATTR_KPARAM_INFO
	.align		4
.L_911:
        /*011c*/ 	.byte	0x04, 0x17
        /*011e*/ 	.short	(.L_913 - .L_912)
.L_912:
        /*0120*/ 	.word	0x00000000
        /*0124*/ 	.short	0x0002
        /*0126*/ 	.short	0x0050
        /*0128*/ 	.byte	0x00, 0xf0, 0xa1, 0x00


	//----- nvinfo : EIATTR_KPARAM_INFO
	.align		4
.L_913:
        /*012c*/ 	.byte	0x04, 0x17
        /*012e*/ 	.short	(.L_915 - .L_914)
.L_914:
        /*0130*/ 	.word	0x00000000
        /*0134*/ 	.short	0x0001
        /*0136*/ 	.short	0x0028
        /*0138*/ 	.byte	0x00, 0xf0, 0xa1, 0x00


	//----- nvinfo : EIATTR_KPARAM_INFO
	.align		4
.L_915:
        /*013c*/ 	.byte	0x04, 0x17
        /*013e*/ 	.short	(.L_917 - .L_916)
.L_916:
        /*0140*/ 	.word	0x00000000
        /*0144*/ 	.short	0x0000
        /*0146*/ 	.short	0x0000
        /*0148*/ 	.byte	0x00, 0xf0, 0xa1, 0x00


	//----- nvinfo : EIATTR_MAXREG_COUNT
	.align		4
.L_917:
        /*014c*/ 	.byte	0x03, 0x1b
        /*014e*/ 	.short	0x0040


	//----- nvinfo : EIATTR_MERCURY_ISA_VERSION
	.align		4
        /*0150*/ 	.byte	0x03, 0x5f
        /*0152*/ 	.short	0x0000


	//----- nvinfo : EIATTR_EXIT_INSTR_OFFSETS
	.align		4
        /*0154*/ 	.byte	0x04, 0x1c
        /*0156*/ 	.short	(.L_919 - .L_918)


	//   ....[0]....
.L_918:
        /*0158*/ 	.word	0x00000090


	//   ....[1]....
        /*015c*/ 	.word	0x00000190


	//   ....[2]....
        /*0160*/ 	.word	0x00000f80


	//----- nvinfo : EIATTR_MAX_THREADS
	.align		4
.L_919:
        /*0164*/ 	.byte	0x04, 0x05
        /*0166*/ 	.short	(.L_921 - .L_920)
.L_920:
        /*0168*/ 	.word	0x00000400
        /*016c*/ 	.word	0x00000001
        /*0170*/ 	.word	0x00000001


	//----- nvinfo : EIATTR_CRS_STACK_SIZE
	.align		4
.L_921:
        /*0174*/ 	.byte	0x04, 0x1e
        /*0176*/ 	.short	(.L_923 - .L_922)
.L_922:
        /*0178*/ 	.word	0x00000000
.L_923:


//--------------------- .nv.info._ZN2at6native51_GLOBAL__N__2c613397_18_DepthwiseConv2d_cu_9959487032conv_depthwise2d_backward_kernelILi1ELi1EN3c108BFloat16EiEEvNS_27GenericPackedTensorAccessorIKT1_Lm4ENS_16DefaultPtrTraitsEiEENS5_IS6_Lm4ES8_iEES9_T2_iiiiiiiiiiiiiii --------------------------
	.section	.nv.info._ZN2at6native51_GLOBAL__N__2c613397_18_DepthwiseConv2d_cu_9959487032conv_depthwise2d_backward_kernelILi1ELi1EN3c108BFloat16EiEEvNS_27GenericPackedTensorAccessorIKT1_Lm4ENS_16DefaultPtrTraitsEiEENS5_IS6_Lm4ES8_iEES9_T2_iiiiiiiiiiiiiii,"",@"SHT_CUDA_INFO"
	.sectionflags	@""
	.align	4


	//----- nvinfo : EIATTR_CUDA_API_VERSION
	.align		4
        /*0000*/ 	.byte	0x04, 0x37
        /*0002*/ 	.short	(.L_925 - .L_924)
.L_924:
        /*0004*/ 	.word	0x00000082


	//----- nvinfo : EIATTR_SW2861232_WAR
	.align		4
.L_925:
        /*0008*/ 	.byte	0x01, 0x35
	.zero		2


	//----- nvinfo : EIATTR_PARAM_CBANK
	.align		4
        /*000c*/ 	.byte	0x04, 0x0a
        /*000e*/ 	.short	(.L_927 - .L_926)
	.align		4
.L_926:
        /*0010*/ 	.word	index@(.nv.constant0._ZN2at6native51_GLOBAL__N__2c613397_18_DepthwiseConv2d_cu_9959487032conv_depthwise2d_backward_kernelILi1ELi1EN3c108BFloat16EiEEvNS_27GenericPackedTensorAccessorIKT1_Lm4ENS_16DefaultPtrTraitsEiEENS5_IS6_Lm4ES8_iEES9_T2_iiiiiiiiiiiiiii)
        /*0014*/ 	.short	0x0160
        /*0016*/ 	.short	0x00b8


	//----- nvinfo : EIATTR_CBANK_PARAM_SIZE
	.align		4
.L_927:
        /*0018*/ 	.byte	0x03, 0x19
        /*001a*/ 	.short	0x00b8


	//----- nvinfo : EIATTR_KPARAM_INFO
	.align		4
        /*001c*/ 	.byte	0x04, 0x17
        /*001e*/ 	.short	(.L_929 - .L_928)
.L_928:
        /*0020*/ 	.word	0x00000000
        /*0024*/ 	.short	0x0012
        /*0026*/ 	.short	0x00b4
        /*0028*/ 	.byte	0x00, 0xf0, 0x11, 0x00


	//----- nvinfo : EIATTR_KPARAM_INFO
	.align		4
.L_929:
        /*002c*/ 	.byte	0x04, 0x17
        /*002e*/ 	.short	(.L_931 - .L_930)
.L_930:
        /*0030*/ 	.word	0x00000000
        /*0034*/ 	.short	0x0011
        /*0036*/ 	.short	0x00b0
        /*0038*/ 	.byte	0x00, 0xf0, 0x11, 0x00


	//----- nvinfo : EIATTR_KPARAM_INFO
	.align		4
.L_931:
        /*003c*/ 	.byte	0x04, 0x17
        /*003e*/ 	.short	(.L_933 - .L_932)
.L_932:
        /*0040*/ 	.word	0x00000000
        /*0044*/ 	.short	0x0010
        /*0046*/ 	.short	0x00ac
        /*0048*/ 	.byte	0x00, 0xf0, 0x11, 0x00


	//----- nvinfo : EIATTR_KPARAM_INFO
	.align		4
.L_933:
        /*004c*/ 	.byte	0x04, 0x17
        /*004e*/ 	.short	(.L_935 - .L_934)
.L_934:
        /*0050*/ 	.word	0x00000000
        /*0054*/ 	.short	0x000f
        /*0056*/ 	.short	0x00a8
        /*0058*/ 	.byte	0x00, 0xf0, 0x11, 0x00


	//----- nvinfo : EIATTR_KPARAM_INFO
	.align		4
.L_935:
        /*005c*/ 	.byte	0x04, 0x17
        /*005e*/ 	.short	(.L_937 - .L_936)
.L_936:
        /*0060*/ 	.word	0x00000000
        /*0064*/ 	.short	0x000e
        /*0066*/ 	.short	0x00a4
        /*0068*/ 	.byte	0x00, 0xf0, 0x11, 0x00


	//----- nvinfo : EIATTR_KPARAM_INFO
	.align		4
.L_937:
        /*006c*/ 	.byte	0x04, 0x17
        /*006e*/ 	.short	(.L_939 - .L_938)
.L_938:
        /*0070*/ 	.word	0x00000000
        /*0074*/ 	.short	0x000d
        /*0076*/ 	.short	0x00a0
        /*0078*/ 	.byte	0x00, 0xf0, 0x11, 0x00


	//----- nvinfo : EIATTR_KPARAM_INFO
	.align		4
.L_939:
        /*007c*/ 	.byte	0x04, 0x17
        /*007e*/ 	.short	(.L_941 - .L_940)
.L_940:
        /*0080*/ 	.word	0x00000000
        /*0084*/ 	.short	0x000c
        /*0086*/ 	.short	0x009c
        /*0088*/ 	.byte	0x00, 0xf0, 0x11, 0x00


	//----- nvinfo : EIATTR_KPARAM_INFO
	.align		4
.L_941:
        /*008c*/ 	.byte	0x04, 0x17
        /*008e*/ 	.short	(.L_943 - .L_942)
.L_942:
        /*0090*/ 	.word	0x00000000
        /*0094*/ 	.short	0x000b
        /*0096*/ 	.short	0x0098
        /*0098*/ 	.byte	0x00, 0xf0, 0x11, 0x00


	//----- nvinfo : EIATTR_KPARAM_INFO
	.align		4
.L_943:
        /*009c*/ 	.byte	0x04, 0x17
        /*009e*/ 	.short	(.L_945 - .L_944)
.L_944:
        /*00a0*/ 	.word	0x00000000
        /*00a4*/ 	.short	0x000a
        /*00a6*/ 	.short	0x0094
        /*00a8*/ 	.byte	0x00, 0xf0, 0x11, 0x00


	//----- nvinfo : EIATTR_KPARAM_INFO
	.align		4
.L_945:
        /*00ac*/ 	.byte	0x04, 0x17
        /*00ae*/ 	.short	(.L_947 - .L_946)
.L_946:
        /*00b0*/ 	.word	0x00000000
        /*00b4*/ 	.short	0x0009
        /*00b6*/ 	.short	0x0090
        /*00b8*/ 	.byte	0x00, 0xf0, 0x11, 0x00


	//----- nvinfo : EIATTR_KPARAM_INFO
	.align		4
.L_947:
        /*00bc*/ 	.byte	0x04, 0x17
        /*00be*/ 	.short	(.L_949 - .L_948)
.L_948:
        /*00c0*/ 	.word	0x00000000
        /*00c4*/ 	.short	0x0008
        /*00c6*/ 	.short	0x008c
        /*00c8*/ 	.byte	0x00, 0xf0, 0x11, 0x00


	//----- nvinfo : EIATTR_KPARAM_INFO
	.align		4
.L_949:
        /*00cc*/ 	.byte	0x04, 0x17
        /*00ce*/ 	.short	(.L_951 - .L_950)
.L_950:
        /*00d0*/ 	.word	0x00000000
        /*00d4*/ 	.short	0x0007
        /*00d6*/ 	.short	0x0088
        /*00d8*/ 	.byte	0x00, 0xf0, 0x11, 0x00


	//----- nvinfo : EIATTR_KPARAM_INFO
	.align		4
.L_951:
        /*00dc*/ 	.byte	0x04, 0x17
        /*00de*/ 	.short	(.L_953 - .L_952)
.L_952:
        /*00e0*/ 	.word	0x00000000
        /*00e4*/ 	.short	0x0006
        /*00e6*/ 	.short	0x0084
        /*00e8*/ 	.byte	0x00, 0xf0, 0x11, 0x00


	//----- nvinfo : EIATTR_KPARAM_INFO
	.align		4
.L_953:
        /*00ec*/ 	.byte	0x04, 0x17
        /*00ee*/ 	.short	(.L_955 - .L_954)
.L_954:
        /*00f0*/ 	.word	0x00000000
        /*00f4*/ 	.short	0x0005
        /*00f6*/ 	.short	0x0080
        /*00f8*/ 	.byte	0x00, 0xf0, 0x11, 0x00


	//----- nvinfo : EIATTR_KPARAM_INFO
	.align		4
.L_955:
        /*00fc*/ 	.byte	0x04, 0x17
        /*00fe*/ 	.short	(.L_957 - .L_956)
.L_956:
        /*0100*/ 	.word	0x00000000
        /*0104*/ 	.short	0x0004
        /*0106*/ 	.short	0x007c
        /*0108*/ 	.byte	0x00, 0xf0, 0x11, 0x00


	//----- nvinfo : EIATTR_KPARAM_INFO
	.align		4
.L_957:
        /*010c*/ 	.byte	0x04, 0x17
        /*010e*/ 	.short	(.L_959 - .L_958)
.L_958:
        /*0110*/ 	.word	0x00000000
        /*0114*/ 	.short	0x0003
        /*0116*/ 	.short	0x0078
        /*0118*/ 	.byte	0x00, 0xf0, 0x11, 0x00


	//----- nvinfo : EIATTR_KPARAM_INFO
	.align		4
.L_959:
        /*011c*/ 	.byte	0x04, 0x17
        /*011e*/ 	.short	(.L_961 - .L_960)
.L_960:
        /*0120*/ 	.word	0x00000000
        /*0124*/ 	.short	0x0002
        /*0126*/ 	.short	0x0050
        /*0128*/ 	.byte	0x00, 0xf0, 0xa1, 0x00


	//----- nvinfo : EIATTR_KPARAM_INFO
	.align		4
.L_961:
        /*012c*/ 	.byte	0x04, 0x17
        /*012e*/ 	.short	(.L_963 - .L_962)
.L_962:
        /*0130*/ 	.word	0x00000000
        /*0134*/ 	.short	0x0001
        /*0136*/ 	.short	0x0028
        /*0138*/ 	.byte	0x00, 0xf0, 0xa1, 0x00


	//----- nvinfo : EIATTR_KPARAM_INFO
	.align		4
.L_963:
        /*013c*/ 	.byte	0x04, 0x17
        /*013e*/ 	.short	(.L_965 - .L_964)
.L_964:
        /*0140*/ 	.word	0x00000000
        /*0144*/ 	.short	0x0000
        /*0146*/ 	.short	0x0000
        /*0148*/ 	.byte	0x00, 0xf0, 0xa1, 0x00


	//----- nvinfo : EIATTR_MAXREG_COUNT
	.align		4
.L_965:
        /*014c*/ 	.byte	0x03, 0x1b
        /*014e*/ 	.short	0x0040


	//----- nvinfo : EIATTR_MERCURY_ISA_VERSION
	.align		4
        /*0150*/ 	.byte	0x03, 0x5f
        /*0152*/ 	.short	0x0000


	//----- nvinfo : EIATTR_EXIT_INSTR_OFFSETS
	.align		4
        /*0154*/ 	.byte	0x04, 0x1c
        /*0156*/ 	.short	(.L_967 - .L_966)


	//   ....[0]....
.L_966:
        /*0158*/ 	.word	0x00000090


	//   ....[1]....
        /*015c*/ 	.word	0x00000190


	//   ....[2]....
        /*0160*/ 	.word	0x00000f40


	//----- nvinfo : EIATTR_MAX_THREADS
	.align		4
.L_967:
        /*0164*/ 	.byte	0x04, 0x05
        /*0166*/ 	.short	(.L_969 - .L_968)
.L_968:
        /*0168*/ 	.word	0x00000400
        /*016c*/ 	.word	0x00000001
        /*0170*/ 	.word	0x00000001


	//----- nvinfo : EIATTR_CRS_STACK_SIZE
	.align		4
.L_969:
        /*0174*/ 	.byte	0x04, 0x1e
        /*0176*/ 	.short	(.L_971 - .L_970)
.L_970:
        /*0178*/ 	.word	0x00000000
.L_971:


//--------------------- .nv.info._ZN2at6native51_GLOBAL__N__2c613397_18_DepthwiseConv2d_cu_9959487032conv_depthwise2d_backward_kernelILi3ELi0EN3c108BFloat16EiEEvNS_27GenericPackedTensorAccessorIKT1_Lm4ENS_16DefaultPtrTraitsEiEENS5_IS6_Lm4ES8_iEES9_T2_iiiiiiiiiiiiiii --------------------------
	.section	.nv.info._ZN2at6native51_GLOBAL__N__2c613397_18_DepthwiseConv2d_cu_9959487032conv_depthwise2d_backward_kernelILi3ELi0EN3c108BFloat16EiEEvNS_27GenericPackedTensorAccessorIKT1_Lm4ENS_16DefaultPtrTraitsEiEENS5_IS6_Lm4ES8_iEES9_T2_iiiiiiiiiiiiiii,"",@"SHT_CUDA_INFO"
	.sectionflags	@""
	.align	4


	//----- nvinfo : EIATTR_CUDA_API_VERSION
	.align		4
        /*0000*/ 	.byte	0x04, 0x37
        /*0002*/ 	.short	(.L_973 - .L_972)
.L_972:
        /*0004*/ 	.word	0x00000082


	//----- nvinfo : EIATTR_SW2861232_WAR
	.align		4
.L_973:
        /*0008*/ 	.byte	0x01, 0x35
	.zero		2


	//----- nvinfo : EIATTR_PARAM_CBANK
	.align		4
        /*000c*/ 	.byte	0x04, 0x0a
        /*000e*/ 	.short	(.L_975 - .L_974)
	.align		4
.L_974:
        /*0010*/ 	.word	index@(.nv.constant0._ZN2at6native51_GLOBAL__N__2c613397_18_DepthwiseConv2d_cu_9959487032conv_depthwise2d_backward_kernelILi3ELi0EN3c108BFloat16EiEEvNS_27GenericPackedTensorAccessorIKT1_Lm4ENS_16DefaultPtrTraitsEiEENS5_IS6_Lm4ES8_iEES9_T2_iiiiiiiiiiiiiii)
        /*0014*/ 	.short	0x0160
        /*0016*/ 	.short	0x00b8


	//----- nvinfo : EIATTR_CBANK_PARAM_SIZE
	.align		4
.L_975:
        /*0018*/ 	.byte	0x03, 0x19
        /*001a*/ 	.short	0x00b8


	//----- nvinfo : EIATTR_KPARAM_INFO
	.align		4
        /*001c*/ 	.byte	0x04, 0x17
        /*001e*/ 	.short	(.L_977 - .L_976)
.L_976:
        /*0020*/ 	.word	0x00000000
        /*0024*/ 	.short	0x0012
        /*0026*/ 	.short	0x00b4
        /*0028*/ 	.byte	0x00, 0xf0, 0x11, 0x00


	//----- nvinfo : EIATTR_KPARAM_INFO
	.align		4
.L_977:
        /*002c*/ 	.byte	0x04, 0x17
        /*002e*/ 	.short	(.L_979 - .L_978)
.L_978:
        /*0030*/ 	.word	0x00000000
        /*0034*/ 	.short	0x0011
        /*0036*/ 	.short	0x00b0
        /*0038*/ 	.byte	0x00, 0xf0, 0x11, 0x00


	//----- nvinfo : EIATTR_KPARAM_INFO
	.align		4
.L_979:
        /*003c*/ 	.byte	0x04, 0x17
        /*003e*/ 	.short	(.L_981 - .L_980)
.L_980:
        /*0040*/ 	.word	0x00000000
        /*0044*/ 	.short	0x0010
        /*0046*/ 	.short	0x00ac
        /*0048*/ 	.byte	0x00, 0xf0, 0x11, 0x00


	//----- nvinfo : EIATTR_KPARAM_INFO
	.align		4
.L_981:
        /*004c*/ 	.byte	0x04, 0x17
        /*004e*/ 	.short	(.L_983 - .L_982)
.L_982:
        /*0050*/ 	.word	0x00000000
        /*0054*/ 	.short	0x000f
        /*0056*/ 	.short	0x00a8
        /*0058*/ 	.byte	0x00, 0xf0, 0x11, 0x00


	//----- nvinfo : EIATTR_KPARAM_INFO
	.align		4
.L_983:
        /*005c*/ 	.byte	0x04, 0x17
        /*005e*/ 	.short	(.L_985 - .L_984)
.L_984:
        /*0060*/ 	.word	0x00000000
        /*0064*/ 	.short	0x000e
        /*0066*/ 	.short	0x00a4
        /*0068*/ 	.byte	0x00, 0xf0, 0x11, 0x00


	//----- nvinfo : EIATTR_KPARAM_INFO
	.align		4
.L_985:
        /*006c*/ 	.byte	0x04, 0x17
        /*006e*/ 	.short	(.L_987 - .L_986)
.L_986:
        /*0070*/ 	.word	0x00000000
        /*0074*/ 	.short	0x000d
        /*0076*/ 	.short	0x00a0
        /*0078*/ 	.byte	0x00, 0xf0, 0x11, 0x00


	//----- nvinfo : EIATTR_KPARAM_INFO
	.align		4
.L_987:
        /*007c*/ 	.byte	0x04, 0x17
        /*007e*/ 	.short	(.L_989 - .L_988)
.L_988:
        /*0080*/ 	.word	0x00000000
        /*0084*/ 	.short	0x000c
        /*0086*/ 	.short	0x009c
        /*0088*/ 	.byte	0x00, 0xf0, 0x11, 0x00


	//----- nvinfo : EIATTR_KPARAM_INFO
	.align		4
.L_989:
        /*008c*/ 	.byte	0x04, 0x17
        /*008e*/ 	.short	(.L_991 - .L_990)
.L_990:
        /*0090*/ 	.word	0x00000000
        /*0094*/ 	.short	0x000b
        /*0096*/ 	.short	0x0098
        /*0098*/ 	.byte	0x00, 0xf0, 0x11, 0x00


	//----- nvinfo : EIATTR_KPARAM_INFO
	.align		4
.L_991:
        /*009c*/ 	.byte	0x04, 0x17
        /*009e*/ 	.short	(.L_993 - .L_992)
.L_992:
        /*00a0*/ 	.word	0x00000000
        /*00a4*/ 	.short	0x000a
        /*00a6*/ 	.short	0x0094
        /*00a8*/ 	.byte	0x00, 0xf0, 0x11, 0x00


	//----- nvinfo : EIATTR_KPARAM_INFO
	.align		4
.L_993:
        /*00ac*/ 	.byte	0x04, 0x17
        /*00ae*/ 	.short	(.L_995 - .L_994)
.L_994:
        /*00b0*/ 	.word	0x00000000
        /*00b4*/ 	.short	0x0009
        /*00b6*/ 	.short	0x0090
        /*00b8*/ 	.byte	0x00, 0xf0, 0x11, 0x00


	//----- nvinfo : EIATTR_KPARAM_INFO
	.align		4
.L_995:
        /*00bc*/ 	.byte	0x04, 0x17
        /*00be*/ 	.short	(.L_997 - .L_996)
.L_996:
        /*00c0*/ 	.word	0x00000000
        /*00c4*/ 	.short	0x0008
        /*00c6*/ 	.short	0x008c
        /*00c8*/ 	.byte	0x00, 0xf0, 0x11, 0x00


	//----- nvinfo : EIATTR_KPARAM_INFO
	.align		4
.L_997:
        /*00cc*/ 	.byte	0x04, 0x17
        /*00ce*/ 	.short	(.L_999 - .L_998)
.L_998:
        /*00d0*/ 	.word	0x00000000
        /*00d4*/ 	.short	0x0007
        /*00d6*/ 	.short	0x0088
        /*00d8*/ 	.byte	0x00, 0xf0, 0x11, 0x00


	//----- nvinfo : EIATTR_KPARAM_INFO
	.align		4
.L_999:
        /*00dc*/ 	.byte	0x04, 0x17
        /*00de*/ 	.short	(.L_1001 - .L_1000)
.L_1000:
        /*00e0*/ 	.word	0x00000000
        /*00e4*/ 	.short	0x0006
        /*00e6*/ 	.short	0x0084
        /*00e8*/ 	.byte	0x00, 0xf0, 0x11, 0x00


	//----- nvinfo : EIATTR_KPARAM_INFO
	.align		4
.L_1001:
        /*00ec*/ 	.byte	0x04, 0x17
        /*00ee*/ 	.short	(.L_1003 - .L_1002)
.L_1002:
        /*00f0*/ 	.word	0x00000000
        /*00f4*/ 	.short	0x0005
        /*00f6*/ 	.short	0x0080
        /*00f8*/ 	.byte	0x00, 0xf0, 0x11, 0x00


	//----- nvinfo : EIATTR_KPARAM_INFO
	.align		4
.L_1003:
        /*00fc*/ 	.byte	0x04, 0x17
        /*00fe*/ 	.short	(.L_1005 - .L_1004)
.L_1004:
        /*0100*/ 	.word	0x00000000
        /*0104*/ 	.short	0x0004
        /*0106*/ 	.short	0x007c
        /*0108*/ 	.byte	0x00, 0xf0, 0x11, 0x00


	//----- nvinfo : EIATTR_KPARAM_INFO
	.align		4
.L_1005:
        /*010c*/ 	.byte	0x04, 0x17
        /*010e*/ 	.short	(.L_1007 - .L_1006)
.L_1006:
        /*0110*/ 	.word	0x00000000
        /*0114*/ 	.short	0x0003
        /*0116*/ 	.short	0x0078
        /*0118*/ 	.byte	0x00, 0xf0, 0x11, 0x00


	//----- nvinfo : EIATTR_KPARAM_INFO
	.align		4
.L_1007:
        /*011c*/ 	.byte	0x04, 0x17
        /*011e*/ 	.short	(.L_1009 - .L_1008)
.L_1008:
        /*0120*/ 	.word	0x00000000
        /*0124*/ 	.short	0x0002
        /*0126*/ 	.short	0x0050
        /*0128*/ 	.byte	0x00, 0xf0, 0xa1, 0x00


	//----- nvinfo : EIATTR_KPARAM_INFO
	.align		4
.L_1009:
        /*012c*/ 	.byte	0x04, 0x17
        /*012e*/ 	.short	(.L_1011 - .L_1010)
.L_1010:
        /*0130*/ 	.word	0x00000000
        /*0134*/ 	.short	0x0001
        /*0136*/ 	.short	0x0028
        /*0138*/ 	.byte	0x00, 0xf0, 0xa1, 0x00


	//----- nvinfo : EIATTR_KPARAM_INFO
	.align		4
.L_1011:
        /*013c*/ 	.byte	0x04, 0x17
        /*013e*/ 	.short	(.L_1013 - .L_1012)
.L_1012:
        /*0140*/ 	.word	0x00000000
        /*0144*/ 	.short	0x0000
        /*0146*/ 	.short	0x0000
        /*0148*/ 	.byte	0x00, 0xf0, 0xa1, 0x00


	//----- nvinfo : EIATTR_MAXREG_COUNT
	.align		4
.L_1013:
        /*014c*/ 	.byte	0x03, 0x1b
        /*014e*/ 	.short	0x0040


	//----- nvinfo : EIATTR_MERCURY_ISA_VERSION
	.align		4
        /*0150*/ 	.byte	0x03, 0x5f
        /*0152*/ 	.short	0x0000


	//----- nvinfo : EIATTR_EXIT_INSTR_OFFSETS
	.align		4
        /*0154*/ 	.byte	0x04, 0x1c
        /*0156*/ 	.short	(.L_1015 - .L_1014)


	//   ....[0]....
.L_1014:
        /*0158*/ 	.word	0x00000090


	//   ....[1]....
        /*015c*/ 	.word	0x00000190


	//   ....[2]....
        /*0160*/ 	.word	0x000031c0


	//----- nvinfo : EIATTR_MAX_THREADS
	.align		4
.L_1015:
        /*0164*/ 	.byte	0x04, 0x05
        /*0166*/ 	.short	(.L_1017 - .L_1016)
.L_1016:
        /*0168*/ 	.word	0x00000400
        /*016c*/ 	.word	0x00000001
        /*0170*/ 	.word	0x00000001


	//----- nvinfo : EIATTR_CRS_STACK_SIZE
	.align		4
.L_1017:
        /*0174*/ 	.byte	0x04, 0x1e
        /*0176*/ 	.short	(.L_1019 - .L_1018)
.L_1018:
        /*0178*/ 	.word	0x00000000
.L_1019:


//--------------------- .nv.info._ZN2at6native51_GLOBAL__N__2c613397_18_DepthwiseConv2d_cu_9959487032conv_depthwise2d_backward_kernelILi3ELi2EN3c108BFloat16EiEEvNS_27GenericPackedTensorAccessorIKT1_Lm4ENS_16DefaultPtrTraitsEiEENS5_IS6_Lm4ES8_iEES9_T2_iiiiiiiiiiiiiii --------------------------
	.section	.nv.info._ZN2at6native51_GLOBAL__N__2c613397_18_DepthwiseConv2d_cu_9959487032conv_depthwise2d_backward_kernelILi3ELi2EN3c108BFloat16EiEEvNS_27GenericPackedTensorAccessorIKT1_Lm4ENS_16DefaultPtrTraitsEiEENS5_IS6_Lm4ES8_iEES9_T2_iiiiiiiiiiiiiii,"",@"SHT_CUDA_INFO"
	.sectionflags	@""
	.align	4


	//----- nvinfo : EIATTR_CUDA_API_VERSION
	.align		4
        /*0000*/ 	.byte	0x04, 0x37
        /*0002*/ 	.short	(.L_1021 - .L_1020)
.L_1020:
        /*0004*/ 	.word	0x00000082


	//----- nvinfo : EIATTR_SW2861232_WAR
	.align		4
.L_1021:
        /*0008*/ 	.byte	0x01, 0x35
	.zero		2


	//----- nvinfo : EIATTR_PARAM_CBANK
	.align		4
        /*000c*/ 	.byte	0x04, 0x0a
        /*000e*/ 	.short	(.L_1023 - .L_1022)
	.align		4
.L_1022:
        /*0010*/ 	.word	index@(.nv.constant0._ZN2at6native51_GLOBAL__N__2c613397_18_DepthwiseConv2d_cu_9959487032conv_depthwise2d_backward_kernelILi3ELi2EN3c108BFloat16EiEEvNS_27GenericPackedTensorAccessorIKT1_Lm4ENS_16DefaultPtrTraitsEiEENS5_IS6_Lm4ES8_iEES9_T2_iiiiiiiiiiiiiii)
        /*0014*/ 	.short	0x0160
        /*0016*/ 	.short	0x00b8


	//----- nvinfo : EIATTR_CBANK_PARAM_SIZE
	.align		4
.L_1023:
        /*0018*/ 	.byte	0x03, 0x19
        /*001a*/ 	.short	0x00b8


	//----- nvinfo : EIATTR_KPARAM_INFO
	.align		4
        /*001c*/ 	.byte	0x04, 0x17
        /*001e*/ 	.short	(.L_1025 - .L_1024)
.L_1024:
        /*0020*/ 	.word	0x00000000
        /*0024*/ 	.short	0x0012
        /*0026*/ 	.short	0x00b4
        /*0028*/ 	.byte	0x00, 0xf0, 0x11, 0x00


	//----- nvinfo : EIATTR_KPARAM_INFO
	.align		4
.L_1025:
        /*002c*/ 	.byte	0x04, 0x17
        /*002e*/ 	.short	(.L_1027 - .L_1026)
.L_1026:
        /*0030*/ 	.word	0x00000000
        /*0034*/ 	.short	0x0011
        /*0036*/ 	.short	0x00b0
        /*0038*/ 	.byte	0x00, 0xf0, 0x11, 0x00


	//----- nvinfo : EIATTR_KPARAM_INFO
	.align		4
.L_1027:
        /*003c*/ 	.byte	0x04, 0x17
        /*003e*/ 	.short	(.L_1029 - .L_1028)
.L_1028:
        /*0040*/ 	.word	0x00000000
        /*0044*/ 	.short	0x0010
        /*0046*/ 	.short	0x00ac
        /*0048*/ 	.byte	0x00, 0xf0, 0x11, 0x00


	//----- nvinfo : EIATTR_KPARAM_INFO
	.align		4
.L_1029:
        /*004c*/ 	.byte	0x04, 0x17
        /*004e*/ 	.short	(.L_1031 - .L_1030)
.L_1030:
        /*0050*/ 	.word	0x00000000
        /*0054*/ 	.short	0x000f
        /*0056*/ 	.short	0x00a8
        /*0058*/ 	.byte	0x00, 0xf0, 0x11, 0x00


	//----- nvinfo : EIATTR_KPARAM_INFO
	.align		4
.L_1031:
        /*005c*/ 	.byte	0x04, 0x17
        /*005e*/ 	.short	(.L_1033 - .L_1032)
.L_1032:
        /*0060*/ 	.word	0x00000000
        /*0064*/ 	.short	0x000e
        /*0066*/ 	.short	0x00a4
        /*0068*/ 	.byte	0x00, 0xf0, 0x11, 0x00


	//----- nvinfo : EIATTR_KPARAM_INFO
	.align		4
.L_1033:
        /*006c*/ 	.byte	0x04, 0x17
        /*006e*/ 	.short	(.L_1035 - .L_1034)
.L_1034:
        /*0070*/ 	.word	0x00000000
        /*0074*/ 	.short	0x000d
        /*0076*/ 	.short	0x00a0
        /*0078*/ 	.byte	0x00, 0xf0, 0x11, 0x00


	//----- nvinfo : EIATTR_KPARAM_INFO
	.align		4
.L_1035:
        /*007c*/ 	.byte	0x04, 0x17
        /*007e*/ 	.short	(.L_1037 - .L_1036)
.L_1036:
        /*0080*/ 	.word	0x00000000
        /*0084*/ 	.short	0x000c
        /*0086*/ 	.short	0x009c
        /*0088*/ 	.byte	0x00, 0xf0, 0x11, 0x00


	//----- nvinfo : EIATTR_KPARAM_INFO
	.align		4
.L_1037:
        /*008c*/ 	.byte	0x04, 0x17
        /*008e*/ 	.short	(.L_1039 - .L_1038)
.L_1038:
        /*0090*/ 	.word	0x00000000
        /*0094*/ 	.short	0x000b
        /*0096*/ 	.short	0x0098
        /*0098*/ 	.byte	0x00, 0xf0, 0x11, 0x00


	//----- nvinfo : EIATTR_KPARAM_INFO
	.align		4
.L_1039:
        /*009c*/ 	.byte	0x04, 0x17
        /*009e*/ 	.short	(.L_1041 - .L_1040)
.L_1040:
        /*00a0*/ 	.word	0x00000000
        /*00a4*/ 	.short	0x000a
        /*00a6*/ 	.short	0x0094
        /*00a8*/ 	.byte	0x00, 0xf0, 0x11, 0x00


	//----- nvinfo : EIATTR_KPARAM_INFO
	.align		4
.L_1041:
        /*00ac*/ 	.byte	0x04, 0x17
        /*00ae*/ 	.short	(.L_1043 - .L_1042)
.L_1042:
        /*00b0*/ 	.word	0x00000000
        /*00b4*/ 	.short	0x0009
        /*00b6*/ 	.short	0x0090
        /*00b8*/ 	.byte	0x00, 0xf0, 0x11, 0x00


	//----- nvinfo : EIATTR_KPARAM_INFO
	.align		4
.L_1043:
        /*00bc*/ 	.byte	0x04, 0x17
        /*00be*/ 	.short	(.L_1045 - .L_1044)
.L_1044:
        /*00c0*/ 	.word	0x00000000
        /*00c4*/ 	.short	0x0008
        /*00c6*/ 	.short	0x008c
        /*00c8*/ 	.byte	0x00, 0xf0, 0x11, 0x00


	//----- nvinfo : EIATTR_KPARAM_INFO
	.align		4
.L_1045:
        /*00cc*/ 	.byte	0x04, 0x17
        /*00ce*/ 	.short	(.L_1047 - .L_1046)
.L_1046:
        /*00d0*/ 	.word	0x00000000
        /*00d4*/ 	.short	0x0007
        /*00d6*/ 	.short	0x0088
        /*00d8*/ 	.byte	0x00, 0xf0, 0x11, 0x00


	//----- nvinfo : EIATTR_KPARAM_INFO
	.align		4
.L_1047:
        /*00dc*/ 	.byte	0x04, 0x17
        /*00de*/ 	.short	(.L_1049 - .L_1048)
.L_1048:
        /*00e0*/ 	.word	0x00000000
        /*00e4*/ 	.short	0x0006
        /*00e6*/ 	.short	0x0084
        /*00e8*/ 	.byte	0x00, 0xf0, 0x11, 0x00


	//----- nvinfo : EIATTR_KPARAM_INFO
	.align		4
.L_1049:
        /*00ec*/ 	.byte	0x04, 0x17
        /*00ee*/ 	.short	(.L_1051 - .L_1050)
.L_1050:
        /*00f0*/ 	.word	0x00000000
        /*00f4*/ 	.short	0x0005
        /*00f6*/ 	.short	0x0080
        /*00f8*/ 	.byte	0x00, 0xf0, 0x11, 0x00


	//----- nvinfo : EIATTR_KPARAM_INFO
	.align		4
.L_1051:
        /*00fc*/ 	.byte	0x04, 0x17
        /*00fe*/ 	.short	(.L_1053 - .L_1052)
.L_1052:
        /*0100*/ 	.word	0x00000000
        /*0104*/ 	.short	0x0004
        /*0106*/ 	.short	0x007c
        /*0108*/ 	.byte	0x00, 0xf0, 0x11, 0x00


	//----- nvinfo : EIATTR_KPARAM_INFO
	.align		4
.L_1053:
        /*010c*/ 	.byte	0x04, 0x17
        /*010e*/ 	.short	(.L_1055 - .L_1054)
.L_1054:
        /*0110*/ 	.word	0x00000000
        /*0114*/ 	.short	0x0003
        /*0116*/ 	.short	0x0078
        /*0118*/ 	.byte	0x00, 0xf0, 0x11, 0x00


	//----- nvinfo : EIATTR_KPARAM_INFO
	.align		4
.L_1055:
        /*011c*/ 	.byte	0x04, 0x17
        /*011e*/ 	.short	(.L_1057 - .L_1056)
.L_1056:
        /*0120*/ 	.word	0x00000000
        /*0124*/ 	.short	0x0002
        /*0126*/ 	.short	0x0050
        /*0128*/ 	.byte	0x00, 0xf0, 0xa1, 0x00


	//----- nvinfo : EIATTR_KPARAM_INFO
	.align		4
.L_1057:
        /*012c*/ 	.byte	0x04, 0x17
        /*012e*/ 	.short	(.L_1059 - .L_1058)
.L_1058:
        /*0130*/ 	.word	0x00000000
        /*0134*/ 	.short	0x0001
        /*0136*/ 	.short	0x0028
        /*0138*/ 	.byte	0x00, 0xf0, 0xa1, 0x00


	//----- nvinfo : EIATTR_KPARAM_INFO
	.align		4
.L_1059:
        /*013c*/ 	.byte	0x04, 0x17
        /*013e*/ 	.short	(.L_1061 - .L_1060)
.L_1060:
        /*0140*/ 	.word	0x00000000
        /*0144*/ 	.short	0x0000
        /*0146*/ 	.short	0x0000
        /*0148*/ 	.byte	0x00, 0xf0, 0xa1, 0x00


	//----- nvinfo : EIATTR_MAXREG_COUNT
	.align		4
.L_1061:
        /*014c*/ 	.byte	0x03, 0x1b
        /*014e*/ 	.short	0x0040


	//----- nvinfo : EIATTR_MERCURY_ISA_VERSION
	.align		4
        /*0150*/ 	.byte	0x03, 0x5f
        /*0152*/ 	.short	0x0000


	//----- nvinfo : EIATTR_EXIT_INSTR_OFFSETS
	.align		4
        /*0154*/ 	.byte	0x04, 0x1c
        /*0156*/ 	.short	(.L_1063 - .L_1062)


	//   ....[0]....
.L_1062:
        /*0158*/ 	.word	0x00000090


	//   ....[1]....
        /*015c*/ 	.word	0x00000180


	//   ....[2]....
        /*0160*/ 	.word	0x000012a0


	//----- nvinfo : EIATTR_MAX_THREADS
	.align		4
.L_1063:
        /*0164*/ 	.byte	0x04, 0x05
        /*0166*/ 	.short	(.L_1065 - .L_1064)
.L_1064:
        /*0168*/ 	.word	0x00000400
        /*016c*/ 	.word	0x00000001
        /*0170*/ 	.word	0x00000001


	//----- nvinfo : EIATTR_CRS_STACK_SIZE
	.align		4
.L_1065:
        /*0174*/ 	.byte	0x04, 0x1e
        /*0176*/ 	.short	(.L_1067 - .L_1066)
.L_1066:
        /*0178*/ 	.word	0x00000000
.L_1067:


//--------------------- .nv.info._ZN2at6native51_GLOBAL__N__2c613397_18_DepthwiseConv2d_cu_9959487032conv_depthwise2d_backward_kernelILi3ELi1EN3c108BFloat16EiEEvNS_27GenericPackedTensorAccessorIKT1_Lm4ENS_16DefaultPtrTraitsEiEENS5_IS6_Lm4ES8_iEES9_T2_iiiiiiiiiiiiiii --------------------------
	.section	.nv.info._ZN2at6native51_GLOBAL__N__2c613397_18_DepthwiseConv2d_cu_9959487032conv_depthwise2d_backward_kernelILi3ELi1EN3c108BFloat16EiEEvNS_27GenericPackedTensorAccessorIKT1_Lm4ENS_16DefaultPtrTraitsEiEENS5_IS6_Lm4ES8_iEES9_T2_iiiiiiiiiiiiiii,"",@"SHT_CUDA_INFO"
	.sectionflags	@""
	.align	4


	//----- nvinfo : EIATTR_CUDA_API_VERSION
	.align		4
        /*0000*/ 	.byte	0x04, 0x37
        /*0002*/ 	.short	(.L_1069 - .L_1068)
.L_1068:
        /*0004*/ 	.word	0x00000082


	//----- nvinfo : EIATTR_SW2861232_WAR
	.align		4
.L_1069:
        /*0008*/ 	.byte	0x01, 0x35
	.zero		2


	//----- nvinfo : EIATTR_PARAM_CBANK
	.align		4
        /*000c*/ 	.byte	0x04, 0x0a
        /*000e*/ 	.short	(.L_1071 - .L_1070)
	.align		4
.L_1070:
        /*0010*/ 	.word	index@(.nv.constant0._ZN2at6native51_GLOBAL__N__2c613397_18_DepthwiseConv2d_cu_9959487032conv_depthwise2d_backward_kernelILi3ELi1EN3c108BFloat16EiEEvNS_27GenericPackedTensorAccessorIKT1_Lm4ENS_16DefaultPtrTraitsEiEENS5_IS6_Lm4ES8_iEES9_T2_iiiiiiiiiiiiiii)
        /*0014*/ 	.short	0x0160
        /*0016*/ 	.short	0x00b8


	//----- nvinfo : EIATTR_CBANK_PARAM_SIZE
	.align		4
.L_1071:
        /*0018*/ 	.byte	0x03, 0x19
        /*001a*/ 	.short	0x00b8


	//----- nvinfo : EIATTR_KPARAM_INFO
	.align		4
        /*001c*/ 	.byte	0x04, 0x17
        /*001e*/ 	.short	(.L_1073 - .L_1072)
.L_1072:
        /*0020*/ 	.word	0x00000000
        /*0024*/ 	.short	0x0012
        /*0026*/ 	.short	0x00b4
        /*0028*/ 	.byte	0x00, 0xf0, 0x11, 0x00


	//----- nvinfo : EIATTR_KPARAM_INFO
	.align		4
.L_1073:
        /*002c*/ 	.byte	0x04, 0x17
        /*002e*/ 	.short	(.L_1075 - .L_1074)
.L_1074:
        /*0030*/ 	.word	0x00000000
        /*0034*/ 	.short	0x0011
        /*0036*/ 	.short	0x00b0
        /*0038*/ 	.byte	0x00, 0xf0, 0x11, 0x00


	//----- nvinfo : EIATTR_KPARAM_INFO
	.align		4
.L_1075:
        /*003c*/ 	.byte	0x04, 0x17
        /*003e*/ 	.short	(.L_1077 - .L_1076)
.L_1076:
        /*0040*/ 	.word	0x00000000
        /*0044*/ 	.short	0x0010
        /*0046*/ 	.short	0x00ac
        /*0048*/ 	.byte	0x00, 0xf0, 0x11, 0x00


	//----- nvinfo : EIATTR_KPARAM_INFO
	.align		4
.L_1077:
        /*004c*/ 	.byte	0x04, 0x17
        /*004e*/ 	.short	(.L_1079 - .L_1078)
.L_1078:
        /*0050*/ 	.word	0x00000000
        /*0054*/ 	.short	0x000f
        /*0056*/ 	.short	0x00a8
        /*0058*/ 	.byte	0x00, 0xf0, 0x11, 0x00


	//----- nvinfo : EIATTR_KPARAM_INFO
	.align		4
.L_1079:
        /*005c*/ 	.byte	0x04, 0x17
        /*005e*/ 	.short	(.L_1081 - .L_1080)
.L_1080:
        /*0060*/ 	.word	0x00000000
        /*0064*/ 	.short	0x000e
        /*0066*/ 	.short	0x00a4
        /*0068*/ 	.byte	0x00, 0xf0, 0x11, 0x00


	//----- nvinfo : EIATTR_KPARAM_INFO
	.align		4
.L_1081:
        /*006c*/ 	.byte	0x04, 0x17
        /*006e*/ 	.short	(.L_1083 - .L_1082)
.L_1082:
        /*0070*/ 	.word	0x00000000
        /*0074*/ 	.short	0x000d
        /*0076*/ 	.short	0x00a0
        /*0078*/ 	.byte	0x00, 0xf0, 0x11, 0x00


	//----- nvinfo : EIATTR_KPARAM_INFO
	.align		4
.L_1083:
        /*007c*/ 	.byte	0x04, 0x17
        /*007e*/ 	.short	(.L_1085 - .L_1084)
.L_1084:
        /*0080*/ 	.word	0x00000000
        /*0084*/ 	.short	0x000c
        /*0086*/ 	.short	0x009c
        /*0088*/ 	.byte	0x00, 0xf0, 0x11, 0x00


	//----- nvinfo : EIATTR_KPARAM_INFO
	.align		4
.L_1085:
        /*008c*/ 	.byte	0x04, 0x17
        /*008e*/ 	.short	(.L_1087 - .L_1086)
.L_1086:
        /*0090*/ 	.word	0x00000000
        /*0094*/ 	.short	0x000b
        /*0096*/ 	.short	0x0098
        /*0098*/ 	.byte	0x00, 0xf0, 0x11, 0x00


	//----- nvinfo : EIATTR_KPARAM_INFO
	.align		4
.L_1087:
        /*009c*/ 	.byte	0x04, 0x17
        /*009e*/ 	.short	(.L_1089 - .L_1088)
.L_1088:
        /*00a0*/ 	.word	0x00000000
        /*00a4*/ 	.short	0x000a
        /*00a6*/ 	.short	0x0094
        /*00a8*/ 	.byte	0x00, 0xf0, 0x11, 0x00


	//----- nvinfo : EIATTR_KPARAM_INFO
	.align		4
.L_1089:
        /*00ac*/ 	.byte	0x04, 0x17
        /*00ae*/ 	.short	(.L_1091 - .L_1090)
.L_1090:
        /*00b0*/ 	.word	0x00000000
        /*00b4*/ 	.short	0x0009
        /*00b6*/ 	.short	0x0090
        /*00b8*/ 	.byte	0x00, 0xf0, 0x11, 0x00


	//----- nvinfo : EIATTR_KPARAM_INFO
	.align		4
.L_1091:
        /*00bc*/ 	.byte	0x04, 0x17
        /*00be*/ 	.short	(.L_1093 - .L_1092)
.L_1092:
        /*00c0*/ 	.word	0x00000000
        /*00c4*/ 	.short	0x0008
        /*00c6*/ 	.short	0x008c
        /*00c8*/ 	.byte	0x00, 0xf0, 0x11, 0x00


	//----- nvinfo : EIATTR_KPARAM_INFO
	.align		4
.L_1093:
        /*00cc*/ 	.byte	0x04, 0x17
        /*00ce*/ 	.short	(.L_1095 - .L_1094)
.L_1094:
        /*00d0*/ 	.word	0x00000000
        /*00d4*/ 	.short	0x0007
        /*00d6*/ 	.short	0x0088
        /*00d8*/ 	.byte	0x00, 0xf0, 0x11, 0x00


	//----- nvinfo : EIATTR_KPARAM_INFO
	.align		4
.L_1095:
        /*00dc*/ 	.byte	0x04, 0x17
        /*00de*/ 	.short	(.L_1097 - .L_1096)
.L_1096:
        /*00e0*/ 	.word	0x00000000
        /*00e4*/ 	.short	0x0006
        /*00e6*/ 	.short	0x0084
        /*00e8*/ 	.byte	0x00, 0xf0, 0x11, 0x00


	//----- nvinfo : EIATTR_KPARAM_INFO
	.align		4
.L_1097:
        /*00ec*/ 	.byte	0x04, 0x17
        /*00ee*/ 	.short	(.L_1099 - .L_1098)
.L_1098:
        /*00f0*/ 	.word	0x00000000
        /*00f4*/ 	.short	0x0005
        /*00f6*/ 	.short	0x0080
        /*00f8*/ 	.byte	0x00, 0xf0, 0x11, 0x00


	//----- nvinfo : EIATTR_KPARAM_INFO
	.align		4
.L_1099:
        /*00fc*/ 	.byte	0x04, 0x17
        /*00fe*/ 	.short	(.L_1101 - .L_1100)
.L_1100:
        /*0100*/ 	.word	0x00000000
        /*0104*/ 	.short	0x0004
        /*0106*/ 	.short	0x007c
        /*0108*/ 	.byte	0x00, 0xf0, 0x11, 0x00


	//----- nvinfo : EIATTR_KPARAM_INFO
	.align		4
.L_1101:
        /*010c*/ 	.byte	0x04, 0x17
        /*010e*/ 	.short	(.L_1103 - .L_1102)
.L_1102:
        /*0110*/ 	.word	0x00000000
        /*0114*/ 	.short	0x0003
        /*0116*/ 	.short	0x0078
        /*0118*/ 	.byte	0x00, 0xf0, 0x11, 0x00


	//----- nvinfo : EIATTR_KPARAM_INFO
	.align		4
.L_1103:
        /*011c*/ 	.byte	0x04, 0x17
        /*011e*/ 	.short	(.L_1105 - .L_1104)
.L_1104:
        /*0120*/ 	.word	0x00000000
        /*0124*/ 	.short	0x0002
        /*0126*/ 	.short	0x0050
        /*0128*/ 	.byte	0x00, 0xf0, 0xa1, 0x00


	//----- nvinfo : EIATTR_KPARAM_INFO
	.align		4
.L_1105:
        /*012c*/ 	.byte	0x04, 0x17
        /*012e*/ 	.short	(.L_1107 - .L_1106)
.L_1106:
        /*0130*/ 	.word	0x00000000
        /*0134*/ 	.short	0x0001
        /*0136*/ 	.short	0x0028
        /*0138*/ 	.byte	0x00, 0xf0, 0xa1, 0x00


	//----- nvinfo : EIATTR_KPARAM_INFO
	.align		4
.L_1107:
        /*013c*/ 	.byte	0x04, 0x17
        /*013e*/ 	.short	(.L_1109 - .L_1108)
.L_1108:
        /*0140*/ 	.word	0x00000000
        /*0144*/ 	.short	0x0000
        /*0146*/ 	.short	0x0000
        /*0148*/ 	.byte	0x00, 0xf0, 0xa1, 0x00


	//----- nvinfo : EIATTR_MAXREG_COUNT
	.align		4
.L_1109:
        /*014c*/ 	.byte	0x03, 0x1b
        /*014e*/ 	.short	0x0040


	//----- nvinfo : EIATTR_MERCURY_ISA_VERSION
	.align		4
        /*0150*/ 	.byte	0x03, 0x5f
        /*0152*/ 	.short	0x0000


	//----- nvinfo : EIATTR_EXIT_INSTR_OFFSETS
	.align		4
        /*0154*/ 	.byte	0x04, 0x1c
        /*0156*/ 	.short	(.L_1111 - .L_1110)


	//   ....[0]....
.L_1110:
        /*0158*/ 	.word	0x00000090


	//   ....[1]....
        /*015c*/ 	.word	0x00000190


	//   ....[2]....
        /*0160*/ 	.word	0x00001310


	//----- nvinfo : EIATTR_MAX_THREADS
	.align		4
.L_1111:
        /*0164*/ 	.byte	0x04, 0x05
        /*0166*/ 	.short	(.L_1113 - .L_1112)
.L_1112:
        /*0168*/ 	.word	0x00000400
        /*016c*/ 	.word	0x00000001
        /*0170*/ 	.word	0x00000001


	//----- nvinfo : EIATTR_CRS_STACK_SIZE
	.align		4
.L_1113:
        /*0174*/ 	.byte	0x04, 0x1e
        /*0176*/ 	.short	(.L_1115 - .L_1114)
.L_1114:
        /*0178*/ 	.word	0x00000000
.L_1115:


//--------------------- .nv.info._ZN2at6native51_GLOBAL__N__2c613397_18_DepthwiseConv2d_cu_9959487032conv_depthwise2d_backward_kernelILi5ELi0EN3c108BFloat16EiEEvNS_27GenericPackedTensorAccessorIKT1_Lm4ENS_16DefaultPtrTraitsEiEENS5_IS6_Lm4ES8_iEES9_T2_iiiiiiiiiiiiiii --------------------------
	.section	.nv.info._ZN2at6native51_GLOBAL__N__2c613397_18_DepthwiseConv2d_cu_9959487032conv_depthwise2d_backward_kernelILi5ELi0EN3c108BFloat16EiEEvNS_27GenericPackedTensorAccessorIKT1_Lm4ENS_16DefaultPtrTraitsEiEENS5_IS6_Lm4ES8_iEES9_T2_iiiiiiiiiiiiiii,"",@"SHT_CUDA_INFO"
	.sectionflags	@""
	.align	4


	//----- nvinfo : EIATTR_CUDA_API_VERSION
	.align		4
        /*0000*/ 	.byte	0x04, 0x37
        /*0002*/ 	.short	(.L_1117 - .L_1116)
.L_1116:
        /*0004*/ 	.word	0x00000082


	//----- nvinfo : EIATTR_SW2861232_WAR
	.align		4
.L_1117:
        /*0008*/ 	.byte	0x01, 0x35
	.zero		2


	//----- nvinfo : EIATTR_PARAM_CBANK
	.align		4
        /*000c*/ 	.byte	0x04, 0x0a
        /*000e*/ 	.short	(.L_1119 - .L_1118)
	.align		4
.L_1118:
        /*0010*/ 	.word	index@(.nv.constant0._ZN2at6native51_GLOBAL__N__2c613397_18_DepthwiseConv2d_cu_9959487032conv_depthwise2d_backward_kernelILi5ELi0EN3c108BFloat16EiEEvNS_27GenericPackedTensorAccessorIKT1_Lm4ENS_16DefaultPtrTraitsEiEENS5_IS6_Lm4ES8_iEES9_T2_iiiiiiiiiiiiiii)
        /*0014*/ 	.short	0x0160
        /*0016*/ 	.short	0x00b8


	//----- nvinfo : EIATTR_CBANK_PARAM_SIZE
	.align		4
.L_1119:
        /*0018*/ 	.byte	0x03, 0x19
        /*001a*/ 	.short	0x00b8


	//----- nvinfo : EIATTR_KPARAM_INFO
	.align		4
        /*001c*/ 	.byte	0x04, 0x17
        /*001e*/ 	.short	(.L_1121 - .L_1120)
.L_1120:
        /*0020*/ 	.word	0x00000000
        /*0024*/ 	.short	0x0012
        /*0026*/ 	.short	0x00b4
        /*0028*/ 	.byte	0x00, 0xf0, 0x11, 0x00


	//----- nvinfo : EIATTR_KPARAM_INFO
	.align		4
.L_1121:
        /*002c*/ 	.byte	0x04, 0x17
        /*002e*/ 	.short	(.L_1123 - .L_1122)
.L_1122:
        /*0030*/ 	.word	0x00000000
        /*0034*/ 	.short	0x0011
        /*0036*/ 	.short	0x00b0
        /*0038*/ 	.byte	0x00, 0xf0, 0x11, 0x00


	//----- nvinfo : EIATTR_KPARAM_INFO
	.align		4
.L_1123:
        /*003c*/ 	.byte	0x04, 0x17
        /*003e*/ 	.short	(.L_1125 - .L_1124)
.L_1124:
        /*0040*/ 	.word	0x00000000
        /*0044*/ 	.short	0x0010
        /*0046*/ 	.short	0x00ac
        /*0048*/ 	.byte	0x00, 0xf0, 0x11, 0x00


	//----- nvinfo : EIATTR_KPARAM_INFO
	.align		4
.L_1125:
        /*004c*/ 	.byte	0x04, 0x17
        /*004e*/ 	.short	(.L_1127 - .L_1126)
.L_1126:
        /*0050*/ 	.word	0x00000000
        /*0054*/ 	.short	0x000f
        /*0056*/ 	.short	0x00a8
        /*0058*/ 	.byte	0x00, 0xf0, 0x11, 0x00


	//----- nvinfo : EIATTR_KPARAM_INFO
	.align		4
.L_1127:
        /*005c*/ 	.byte	0x04, 0x17
        /*005e*/ 	.short	(.L_1129 - .L_1128)
.L_1128:
        /*0060*/ 	.word	0x00000000
        /*0064*/ 	.short	0x000e
        /*0066*/ 	.short	0x00a4
        /*0068*/ 	.byte	0x00, 0xf0, 0x11, 0x00


	//----- nvinfo : EIATTR_KPARAM_INFO
	.align		4
.L_1129:
        /*006c*/ 	.byte	0x04, 0x17
        /*006e*/ 	.short	(.L_1131 - .L_1130)
.L_1130:
        /*0070*/ 	.word	0x00000000
        /*0074*/ 	.short	0x000d
        /*0076*/ 	.short	0x00a0
        /*0078*/ 	.byte	0x00, 0xf0, 0x11, 0x00


	//----- nvinfo : EIATTR_KPARAM_INFO
	.align		4
.L_1131:
        /*007c*/ 	.byte	0x04, 0x17
        /*007e*/ 	.short	(.L_1133 - .L_1132)
.L_1132:
        /*0080*/ 	.word	0x00000000
        /*0084*/ 	.short	0x000c
        /*0086*/ 	.short	0x009c
        /*0088*/ 	.byte	0x00, 0xf0, 0x11, 0x00


	//----- nvinfo : EIATTR_KPARAM_INFO
	.align		4
.L_1133:
        /*008c*/ 	.byte	0x04, 0x17
        /*008e*/ 	.short	(.L_1135 - .L_1134)
.L_1134:
        /*0090*/ 	.word	0x00000000
        /*0094*/ 	.short	0x000b
        /*0096*/ 	.short	0x0098
        /*0098*/ 	.byte	0x00, 0xf0, 0x11, 0x00


	//----- nvinfo : EIATTR_KPARAM_INFO
	.align		4
.L_1135:
        /*009c*/ 	.byte	0x04, 0x17
        /*009e*/ 	.short	(.L_1137 - .L_1136)
.L_1136:
        /*00a0*/ 	.word	0x00000000
        /*00a4*/ 	.short	0x000a
        /*00a6*/ 	.short	0x0094
        /*00a8*/ 	.byte	0x00, 0xf0, 0x11, 0x00


	//----- nvinfo : EIATTR_KPARAM_INFO
	.align		4
.L_1137:
        /*00ac*/ 	.byte	0x04, 0x17
        /*00ae*/ 	.short	(.L_1139 - .L_1138)
.L_1138:
        /*00b0*/ 	.word	0x00000000
        /*00b4*/ 	.short	0x0009
        /*00b6*/ 	.short	0x0090
        /*00b8*/ 	.byte	0x00, 0xf0, 0x11, 0x00


	//----- nvinfo : EIATTR_KPARAM_INFO
	.align		4
.L_1139:
        /*00bc*/ 	.byte	0x04, 0x17
        /*00be*/ 	.short	(.L_1141 - .L_1140)
.L_1140:
        /*00c0*/ 	.word	0x00000000
        /*00c4*/ 	.short	0x0008
        /*00c6*/ 	.short	0x008c
        /*00c8*/ 	.byte	0x00, 0xf0, 0x11, 0x00


	//----- nvinfo : EIATTR_KPARAM_INFO
	.align		4
.L_1141:
        /*00cc*/ 	.byte	0x04, 0x17
        /*00ce*/ 	.short	(.L_1143 - .L_1142)
.L_1142:
        /*00d0*/ 	.word	0x00000000
        /*00d4*/ 	.short	0x0007
        /*00d6*/ 	.short	0x0088
        /*00d8*/ 	.byte	0x00, 0xf0, 0x11, 0x00


	//----- nvinfo : EIATTR_KPARAM_INFO
	.align		4
.L_1143:
        /*00dc*/ 	.byte	0x04, 0x17
        /*00de*/ 	.short	(.L_1145 - .L_1144)
.L_1144:
        /*00e0*/ 	.word	0x00000000
        /*00e4*/ 	.short	0x0006
        /*00e6*/ 	.short	0x0084
        /*00e8*/ 	.byte	0x00, 0xf0, 0x11, 0x00


	//----- nvinfo : EIATTR_KPARAM_INFO
	.align		4
.L_1145:
        /*00ec*/ 	.byte	0x04, 0x17
        /*00ee*/ 	.short	(.L_1147 - .L_1146)
.L_1146:
        /*00f0*/ 	.word	0x00000000
        /*00f4*/ 	.short	0x0005
        /*00f6*/ 	.short	0x0080
        /*00f8*/ 	.byte	0x00, 0xf0, 0x11, 0x00


	//----- nvinfo : EIATTR_KPARAM_INFO
	.align		4
.L_1147:
        /*00fc*/ 	.byte	0x04, 0x17
        /*00fe*/ 	.short	(.L_1149 - .L_1148)
.L_1148:
        /*0100*/ 	.word	0x00000000
        /*0104*/ 	.short	0x0004
        /*0106*/ 	.short	0x007c
        /*0108*/ 	.byte	0x00, 0xf0, 0x11, 0x00


	//----- nvinfo : EIATTR_KPARAM_INFO
	.align		4
.L_1149:
        /*010c*/ 	.byte	0x04, 0x17
        /*010e*/ 	.short	(.L_1151 - .L_1150)
.L_1150:
        /*0110*/ 	.word	0x00000000
        /*0114*/ 	.short	0x0003
        /*0116*/ 	.short	0x0078
        /*0118*/ 	.byte	0x00, 0xf0, 0x11, 0x00


	//----- nvinfo : EIATTR_KPARAM_INFO
	.align		4
.L_1151:
        /*011c*/ 	.byte	0x04, 0x17
        /*011e*/ 	.short	(.L_1153 - .L_1152)
.L_1152:
        /*0120*/ 	.word	0x00000000
        /*0124*/ 	.short	0x0002
        /*0126*/ 	.short	0x0050
        /*0128*/ 	.byte	0x00, 0xf0, 0xa1, 0x00


	//----- nvinfo : EIATTR_KPARAM_INFO
	.align		4
.L_1153:
        /*012c*/ 	.byte	0x04, 0x17
        /*012e*/ 	.short	(.L_1155 - .L_1154)
.L_1154:
        /*0130*/ 	.word	0x00000000
        /*0134*/ 	.short	0x0001
        /*0136*/ 	.short	0x0028
        /*0138*/ 	.byte	0x00, 0xf0, 0xa1, 0x00


	//----- nvinfo : EIATTR_KPARAM_INFO
	.align		4
.L_1155:
        /*013c*/ 	.byte	0x04, 0x17
        /*013e*/ 	.short	(.L_1157 - .L_1156)
.L_1156:
        /*0140*/ 	.word	0x00000000
        /*0144*/ 	.short	0x0000
        /*0146*/ 	.short	0x0000
        /*0148*/ 	.byte	0x00, 0xf0, 0xa1, 0x00


	//----- nvinfo : EIATTR_MAXREG_COUNT
	.align		4
.L_1157:
        /*014c*/ 	.byte	0x03, 0x1b
        /*014e*/ 	.short	0x0040


	//----- nvinfo : EIATTR_MERCURY_ISA_VERSION
	.align		4
        /*0150*/ 	.byte	0x03, 0x5f
        /*0152*/ 	.short	0x0000


	//----- nvinfo : EIATTR_EXIT_INSTR_OFFSETS
	.align		4
        /*0154*/ 	.byte	0x04, 0x1c
        /*0156*/ 	.short	(.L_1159 - .L_1158)


	//   ....[0]....
.L_1158:
        /*0158*/ 	.word	0x00000090


	//   ....[1]....
        /*015c*/ 	.word	0x00000190


	//   ....[2]....
        /*0160*/ 	.word	0x00001ec0


	//----- nvinfo : EIATTR_MAX_THREADS
	.align		4
.L_1159:
        /*0164*/ 	.byte	0x04, 0x05
        /*0166*/ 	.short	(.L_1161 - .L_1160)
.L_1160:
        /*0168*/ 	.word	0x00000400
        /*016c*/ 	.word	0x00000001
        /*0170*/ 	.word	0x00000001


	//----- nvinfo : EIATTR_CRS_STACK_SIZE
	.align		4
.L_1161:
        /*0174*/ 	.byte	0x04, 0x1e
        /*0176*/ 	.short	(.L_1163 - .L_1162)
.L_1162:
        /*0178*/ 	.word	0x00000000
.L_1163:


//--------------------- .nv.info._ZN2at6native51_GLOBAL__N__2c613397_18_DepthwiseConv2d_cu_9959487032conv_depthwise2d_backward_kernelILi5ELi2EN3c108BFloat16EiEEvNS_27GenericPackedTensorAccessorIKT1_Lm4ENS_16DefaultPtrTraitsEiEENS5_IS6_Lm4ES8_iEES9_T2_iiiiiiiiiiiiiii --------------------------
	.section	.nv.info._ZN2at6native51_GLOBAL__N__2c613397_18_DepthwiseConv2d_cu_9959487032conv_depthwise2d_backward_kernelILi5ELi2EN3c108BFloat16EiEEvNS_27GenericPackedTensorAccessorIKT1_Lm4ENS_16DefaultPtrTraitsEiEENS5_IS6_Lm4ES8_iEES9_T2_iiiiiiiiiiiiiii,"",@"SHT_CUDA_INFO"
	.sectionflags	@""
	.align	4


	//----- nvinfo : EIATTR_CUDA_API_VERSION
	.align		4
        /*0000*/ 	.byte	0x04, 0x37
        /*0002*/ 	.short	(.L_1165 - .L_1164)
.L_1164:
        /*0004*/ 	.word	0x00000082


	//----- nvinfo : EIATTR_SW2861232_WAR
	.align		4
.L_1165:
        /*0008*/ 	.byte	0x01, 0x35
	.zero		2


	//----- nvinfo : EIATTR_PARAM_CBANK
	.align		4
        /*000c*/ 	.byte	0x04, 0x0a
        /*000e*/ 	.short	(.L_1167 - .L_1166)
	.align		4
.L_1166:
        /*0010*/ 	.word	index@(.nv.constant0._ZN2at6native51_GLOBAL__N__2c613397_18_DepthwiseConv2d_cu_9959487032conv_depthwise2d_backward_kernelILi5ELi2EN3c108BFloat16EiEEvNS_27GenericPackedTensorAccessorIKT1_Lm4ENS_16DefaultPtrTraitsEiEENS5_IS6_Lm4ES8_iEES9_T2_iiiiiiiiiiiiiii)
        /*0014*/ 	.short	0x0160
        /*0016*/ 	.short	0x00b8


	//----- nvinfo : EIATTR_CBANK_PARAM_SIZE
	.align		4
.L_1167:
        /*0018*/ 	.byte	0x03, 0x19
        /*001a*/ 	.short	0x00b8


	//----- nvinfo : EIATTR_KPARAM_INFO
	.align		4
        /*001c*/ 	.byte	0x04, 0x17
        /*001e*/ 	.short	(.L_1169 - .L_1168)
.L_1168:
        /*0020*/ 	.word	0x00000000
        /*0024*/ 	.short	0x0012
        /*0026*/ 	.short	0x00b4
        /*0028*/ 	.byte	0x00, 0xf0, 0x11, 0x00


	//----- nvinfo : EIATTR_KPARAM_INFO
	.align		4
.L_1169:
        /*002c*/ 	.byte	0x04, 0x17
        /*002e*/ 	.short	(.L_1171 - .L_1170)
.L_1170:
        /*0030*/ 	.word	0x00000000
        /*0034*/ 	.short	0x0011
        /*0036*/ 	.short	0x00b0
        /*0038*/ 	.byte	0x00, 0xf0, 0x11, 0x00


	//----- nvinfo : EIATTR_KPARAM_INFO
	.align		4
.L_1171:
        /*003c*/ 	.byte	0x04, 0x17
        /*003e*/ 	.short	(.L_1173 - .L_1172)
.L_1172:
        /*0040*/ 	.word	0x00000000
        /*0044*/ 	.short	0x0010
        /*0046*/ 	.short	0x00ac
        /*0048*/ 	.byte	0x00, 0xf0, 0x11, 0x00


	//----- nvinfo : EIATTR_KPARAM_INFO
	.align		4
.L_1173:
        /*004c*/ 	.byte	0x04, 0x17
        /*004e*/ 	.short	(.L_1175 - .L_1174)
.L_1174:
        /*0050*/ 	.word	0x00000000
        /*0054*/ 	.short	0x000f
        /*0056*/ 	.short	0x00a8
        /*0058*/ 	.byte	0x00, 0xf0, 0x11, 0x00


	//----- nvinfo : EIATTR_KPARAM_INFO
	.align		4
.L_1175:
        /*005c*/ 	.byte	0x04, 0x17
        /*005e*/ 	.short	(.L_1177 - .L_1176)
.L_1176:
        /*0060*/ 	.word	0x00000000
        /*0064*/ 	.short	0x000e
        /*0066*/ 	.short	0x00a4
        /*0068*/ 	.byte	0x00, 0xf0, 0x11, 0x00


	//----- nvinfo : EIATTR_KPARAM_INFO
	.align		4
.L_1177:
        /*006c*/ 	.byte	0x04, 0x17
        /*006e*/ 	.short	(.L_1179 - .L_1178)
.L_1178:
        /*0070*/ 	.word	0x00000000
        /*0074*/ 	.short	0x000d
        /*0076*/ 	.short	0x00a0
        /*0078*/ 	.byte	0x00, 0xf0, 0x11, 0x00


	//----- nvinfo : EIATTR_KPARAM_INFO
	.align		4
.L_1179:
        /*007c*/ 	.byte	0x04, 0x17
        /*007e*/ 	.short	(.L_1181 - .L_1180)
.L_1180:
        /*0080*/ 	.word	0x00000000
        /*0084*/ 	.short	0x000c
        /*0086*/ 	.short	0x009c
        /*0088*/ 	.byte	0x00, 0xf0, 0x11, 0x00


	//----- nvinfo : EIATTR_KPARAM_INFO
	.align		4
.L_1181:
        /*008c*/ 	.byte	0x04, 0x17
        /*008e*/ 	.short	(.L_1183 - .L_1182)
.L_1182:
        /*0090*/ 	.word	0x00000000
        /*0094*/ 	.short	0x000b
        /*0096*/ 	.short	0x0098
        /*0098*/ 	.byte	0x00, 0xf0, 0x11, 0x00


	//----- nvinfo : EIATTR_KPARAM_INFO
	.align		4
.L_1183:
        /*009c*/ 	.byte	0x04, 0x17
        /*009e*/ 	.short	(.L_1185 - .L_1184)
.L_1184:
        /*00a0*/ 	.word	0x00000000
        /*00a4*/ 	.short	0x000a
        /*00a6*/ 	.short	0x0094
        /*00a8*/ 	.byte	0x00, 0xf0, 0x11, 0x00


	//----- nvinfo : EIATTR_KPARAM_INFO
	.align		4
.L_1185:
        /*00ac*/ 	.byte	0x04, 0x17
        /*00ae*/ 	.short	(.L_1187 - .L_1186)
.L_1186:
        /*00b0*/ 	.word	0x00000000
        /*00b4*/ 	.short	0x0009
        /*00b6*/ 	.short	0x0090
        /*00b8*/ 	.byte	0x00, 0xf0, 0x11, 0x00


	//----- nvinfo : EIATTR_KPARAM_INFO
	.align		4
.L_1187:
        /*00bc*/ 	.byte	0x04, 0x17
        /*00be*/ 	.short	(.L_1189 - .L_1188)
.L_1188:
        /*00c0*/ 	.word	0x00000000
        /*00c4*/ 	.short	0x0008
        /*00c6*/ 	.short	0x008c
        /*00c8*/ 	.byte	0x00, 0xf0, 0x11, 0x00


	//----- nvinfo : EIATTR_KPARAM_INFO
	.align		4
.L_1189:
        /*00cc*/ 	.byte	0x04, 0x17
        /*00ce*/ 	.short	(.L_1191 - .L_1190)
.L_1190:
        /*00d0*/ 	.word	0x00000000
        /*00d4*/ 	.short	0x0007
        /*00d6*/ 	.short	0x0088
        /*00d8*/ 	.byte	0x00, 0xf0, 0x11, 0x00


	//----- nvinfo : EIATTR_KPARAM_INFO
	.align		4
.L_1191:
        /*00dc*/ 	.byte	0x04, 0x17
        /*00de*/ 	.short	(.L_1193 - .L_1192)
.L_1192:
        /*00e0*/ 	.word	0x00000000
        /*00e4*/ 	.short	0x0006
        /*00e6*/ 	.short	0x0084
        /*00e8*/ 	.byte	0x00, 0xf0, 0x11, 0x00


	//----- nvinfo : EIATTR_KPARAM_INFO
	.align		4
.L_1193:
        /*00ec*/ 	.byte	0x04, 0x17
        /*00ee*/ 	.short	(.L_1195 - .L_1194)
.L_1194:
        /*00f0*/ 	.word	0x00000000
        /*00f4*/ 	.short	0x0005
        /*00f6*/ 	.short	0x0080
        /*00f8*/ 	.byte	0x00, 0xf0, 0x11, 0x00


	//----- nvinfo : EIATTR_KPARAM_INFO
	.align		4
.L_1195:
        /*00fc*/ 	.byte	0x04, 0x17
        /*00fe*/ 	.short	(.L_1197 - .L_1196)
.L_1196:
        /*0100*/ 	.word	0x00000000
        /*0104*/ 	.short	0x0004
        /*0106*/ 	.short	0x007c
        /*0108*/ 	.byte	0x00, 0xf0, 0x11, 0x00


	//----- nvinfo : EIATTR_KPARAM_INFO
	.align		4
.L_1197:
        /*010c*/ 	.byte	0x04, 0x17
        /*010e*/ 	.short	(.L_1199 - .L_1198)
.L_1198:
        /*0110*/ 	.word	0x00000000
        /*0114*/ 	.short	0x0003
        /*0116*/ 	.short	0x0078
        /*0118*/ 	.byte	0x00, 0xf0, 0x11, 0x00


	//----- nvinfo : EIATTR_KPARAM_INFO
	.align		4
.L_1199:
        /*011c*/ 	.byte	0x04, 0x17
        /*011e*/ 	.short	(.L_1201 - .L_1200)
.L_1200:
        /*0120*/ 	.word	0x00000000
        /*0124*/ 	.short	0x0002
        /*0126*/ 	.short	0x0050
        /*0128*/ 	.byte	0x00, 0xf0, 0xa1, 0x00


	//----- nvinfo : EIATTR_KPARAM_INFO
	.align		4
.L_1201:
        /*012c*/ 	.byte	0x04, 0x17
        /*012e*/ 	.short	(.L_1203 - .L_1202)
.L_1202:
        /*0130*/ 	.word	0x00000000
        /*0134*/ 	.short	0x0001
        /*0136*/ 	.short	0x0028
        /*0138*/ 	.byte	0x00, 0xf0, 0xa1, 0x00


	//----- nvinfo : EIATTR_KPARAM_INFO
	.align		4
.L_1203:
        /*013c*/ 	.byte	0x04, 0x17
        /*013e*/ 	.short	(.L_1205 - .L_1204)
.L_1204:
        /*0140*/ 	.word	0x00000000
        /*0144*/ 	.short	0x0000
        /*0146*/ 	.short	0x0000
        /*0148*/ 	.byte	0x00, 0xf0, 0xa1, 0x00


	//----- nvinfo : EIATTR_MAXREG_COUNT
	.align		4
.L_1205:
        /*014c*/ 	.byte	0x03, 0x1b
        /*014e*/ 	.short	0x0040


	//----- nvinfo : EIATTR_MERCURY_ISA_VERSION
	.align		4
        /*0150*/ 	.byte	0x03, 0x5f
        /*0152*/ 	.short	0x0000


	//----- nvinfo : EIATTR_EXIT_INSTR_OFFSETS
	.align		4
        /*0154*/ 	.byte	0x04, 0x1c
        /*0156*/ 	.short	(.L_1207 - .L_1206)


	//   ....[0]....
.L_1206:
        /*0158*/ 	.word	0x00000090


	//   ....[1]....
        /*015c*/ 	.word	0x00000190


	//   ....[2]....
        /*0160*/ 	.word	0x00000dd0


	//----- nvinfo : EIATTR_MAX_THREADS
	.align		4
.L_1207:
        /*0164*/ 	.byte	0x04, 0x05
        /*0166*/ 	.short	(.L_1209 - .L_1208)
.L_1208:
        /*0168*/ 	.word	0x00000400
        /*016c*/ 	.word	0x00000001
        /*0170*/ 	.word	0x00000001


	//----- nvinfo : EIATTR_CRS_STACK_SIZE
	.align		4
.L_1209:
        /*0174*/ 	.byte	0x04, 0x1e
        /*0176*/ 	.short	(.L_1211 - .L_1210)
.L_1210:
        /*0178*/ 	.word	0x00000000
.L_1211:


//--------------------- .nv.info._ZN2at6native51_GLOBAL__N__2c613397_18_DepthwiseConv2d_cu_9959487032conv_depthwise2d_backward_kernelILi5ELi1EN3c108BFloat16EiEEvNS_27GenericPackedTensorAccessorIKT1_Lm4ENS_16DefaultPtrTraitsEiEENS5_IS6_Lm4ES8_iEES9_T2_iiiiiiiiiiiiiii --------------------------
	.section	.nv.info._ZN2at6native51_GLOBAL__N__2c613397_18_DepthwiseConv2d_cu_9959487032conv_depthwise2d_backward_kernelILi5ELi1EN3c108BFloat16EiEEvNS_27GenericPackedTensorAccessorIKT1_Lm4ENS_16DefaultPtrTraitsEiEENS5_IS6_Lm4ES8_iEES9_T2_iiiiiiiiiiiiiii,"",@"SHT_CUDA_INFO"
	.sectionflags	@""
	.align	4


	//----- nvinfo : EIATTR_CUDA_API_VERSION
	.align		4
        /*0000*/ 	.byte	0x04, 0x37
        /*0002*/ 	.short	(.L_1213 - .L_1212)
.L_1212:
        /*0004*/ 	.word	0x00000082


	//----- nvinfo : EIATTR_SW2861232_WAR
	.align		4
.L_1213:
        /*0008*/ 	.byte	0x01, 0x35
	.zero		2


	//----- nvinfo : EIATTR_PARAM_CBANK
	.align		4
        /*000c*/ 	.byte	0x04, 0x0a
        /*000e*/ 	.short	(.L_1215 - .L_1214)
	.align		4
.L_1214:
        /*0010*/ 	.word	index@(.nv.constant0._ZN2at6native51_GLOBAL__N__2c613397_18_DepthwiseConv2d_cu_9959487032conv_depthwise2d_backward_kernelILi5ELi1EN3c108BFloat16EiEEvNS_27GenericPackedTensorAccessorIKT1_Lm4ENS_16DefaultPtrTraitsEiEENS5_IS6_Lm4ES8_iEES9_T2_iiiiiiiiiiiiiii)
        /*0014*/ 	.short	0x0160
        /*0016*/ 	.short	0x00b8


	//----- nvinfo : EIATTR_CBANK_PARAM_SIZE
	.align		4
.L_1215:
        /*0018*/ 	.byte	0x03, 0x19
        /*001a*/ 	.short	0x00b8


	//----- nvinfo : EIATTR_KPARAM_INFO
	.align		4
        /*001c*/ 	.byte	0x04, 0x17
        /*001e*/ 	.short	(.L_1217 - .L_1216)
.L_1216:
        /*0020*/ 	.word	0x00000000
        /*0024*/ 	.short	0x0012
        /*0026*/ 	.short	0x00b4
        /*0028*/ 	.byte	0x00, 0xf0, 0x11, 0x00


	//----- nvinfo : EIATTR_KPARAM_INFO
	.align		4
.L_1217:
        /*002c*/ 	.byte	0x04, 0x17
        /*002e*/ 	.short	(.L_1219 - .L_1218)
.L_1218:
        /*0030*/ 	.word	0x00000000
        /*0034*/ 	.short	0x0011
        /*0036*/ 	.short	0x00b0
        /*0038*/ 	.byte	0x00, 0xf0, 0x11, 0x00


	//----- nvinfo : EIATTR_KPARAM_INFO
	.align		4
.L_1219:
        /*003c*/ 	.byte	0x04, 0x17
        /*003e*/ 	.short	(.L_1221 - .L_1220)
.L_1220:
        /*0040*/ 	.word	0x00000000
        /*0044*/ 	.short	0x0010
        /*0046*/ 	.short	0x00ac
        /*0048*/ 	.byte	0x00, 0xf0, 0x11, 0x00


	//----- nvinfo : EIATTR_KPARAM_INFO
	.align		4
.L_1221:
        /*004c*/ 	.byte	0x04, 0x17
        /*004e*/ 	.short	(.L_1223 - .L_1222)
.L_1222:
        /*0050*/ 	.word	0x00000000
        /*0054*/ 	.short	0x000f
        /*0056*/ 	.short	0x00a8
        /*0058*/ 	.byte	0x00, 0xf0, 0x11, 0x00


	//----- nvinfo : EIATTR_KPARAM_INFO
	.align		4
.L_1223:
        /*005c*/ 	.byte	0x04, 0x17
        /*005e*/ 	.short	(.L_1225 - .L_1224)
.L_1224:
        /*0060*/ 	.word	0x00000000
        /*0064*/ 	.short	0x000e
        /*0066*/ 	.short	0x00a4
        /*0068*/ 	.byte	0x00, 0xf0, 0x11, 0x00


	//----- nvinfo : EIATTR_KPARAM_INFO
	.align		4
.L_1225:
        /*006c*/ 	.byte	0x04, 0x17
        /*006e*/ 	.short	(.L_1227 - .L_1226)
.L_1226:
        /*0070*/ 	.word	0x00000000
        /*0074*/ 	.short	0x000d
        /*0076*/ 	.short	0x00a0
        /*0078*/ 	.byte	0x00, 0xf0, 0x11, 0x00


	//----- nvinfo : EIATTR_KPARAM_INFO
	.align		4
.L_1227:
        /*007c*/ 	.byte	0x04, 0x17
        /*007e*/ 	.short	(.L_1229 - .L_1228)
.L_1228:
        /*0080*/ 	.word	0x00000000
        /*0084*/ 	.short	0x000c
        /*0086*/ 	.short	0x009c
        /*0088*/ 	.byte	0x00, 0xf0, 0x11, 0x00


	//----- nvinfo : EIATTR_KPARAM_INFO
	.align		4
.L_1229:
        /*008c*/ 	.byte	0x04, 0x17
        /*008e*/ 	.short	(.L_1231 - .L_1230)
.L_1230:
        /*0090*/ 	.word	0x00000000
        /*0094*/ 	.short	0x000b
        /*0096*/ 	.short	0x0098
        /*0098*/ 	.byte	0x00, 0xf0, 0x11, 0x00


	//----- nvinfo : EIATTR_KPARAM_INFO
	.align		4
.L_1231:
        /*009c*/ 	.byte	0x04, 0x17
        /*009e*/ 	.short	(.L_1233 - .L_1232)
.L_1232:
        /*00a0*/ 	.word	0x00000000
        /*00a4*/ 	.short	0x000a
        /*00a6*/ 	.short	0x0094
        /*00a8*/ 	.byte	0x00, 0xf0, 0x11, 0x00


	//----- nvinfo : EIATTR_KPARAM_INFO
	.align		4
.L_1233:
        /*00ac*/ 	.byte	0x04, 0x17
        /*00ae*/ 	.short	(.L_1235 - .L_1234)
.L_1234:
        /*00b0*/ 	.word	0x00000000
        /*00b4*/ 	.short	0x0009
        /*00b6*/ 	.short	0x0090
        /*00b8*/ 	.byte	0x00, 0xf0, 0x11, 0x00


	//----- nvinfo : EIATTR_KPARAM_INFO
	.align		4
.L_1235:
        /*00bc*/ 	.byte	0x04, 0x17
        /*00be*/ 	.short	(.L_1237 - .L_1236)
.L_1236:
        /*00c0*/ 	.word	0x00000000
        /*00c4*/ 	.short	0x0008
        /*00c6*/ 	.short	0x008c
        /*00c8*/ 	.byte	0x00, 0xf0, 0x11, 0x00


	//----- nvinfo : EIATTR_KPARAM_INFO
	.align		4
.L_1237:
        /*00cc*/ 	.byte	0x04, 0x17
        /*00ce*/ 	.short	(.L_1239 - .L_1238)
.L_1238:
        /*00d0*/ 	.word	0x00000000
        /*00d4*/ 	.short	0x0007
        /*00d6*/ 	.short	0x0088
        /*00d8*/ 	.byte	0x00, 0xf0, 0x11, 0x00


	//----- nvinfo : EIATTR_KPARAM_INFO
	.align		4
.L_1239:
        /*00dc*/ 	.byte	0x04, 0x17
        /*00de*/ 	.short	(.L_1241 - .L_1240)
.L_1240:
        /*00e0*/ 	.word	0x00000000
        /*00e4*/ 	.short	0x0006
        /*00e6*/ 	.short	0x0084
        /*00e8*/ 	.byte	0x00, 0xf0, 0x11, 0x00


	//----- nvinfo : EIATTR_KPARAM_INFO
	.align		4
.L_1241:
        /*00ec*/ 	.byte	0x04, 0x17
        /*00ee*/ 	.short	(.L_1243 - .L_1242)
.L_1242:
        /*00f0*/ 	.word	0x00000000
        /*00f4*/ 	.short	0x0005
        /*00f6*/ 	.short	0x0080
        /*00f8*/ 	.byte	0x00, 0xf0, 0x11, 0x00


	//----- nvinfo : EIATTR_KPARAM_INFO
	.align		4
.L_1243:
        /*00fc*/ 	.byte	0x04, 0x17
        /*00fe*/ 	.short	(.L_1245 - .L_1244)
.L_1244:
        /*0100*/ 	.word	0x00000000
        /*0104*/ 	.short	0x0004
        /*0106*/ 	.short	0x007c
        /*0108*/ 	.byte	0x00, 0xf0, 0x11, 0x00


	//----- nvinfo : EIATTR_KPARAM_INFO
	.align		4
.L_1245:
        /*010c*/ 	.byte	0x04, 0x17
        /*010e*/ 	.short	(.L_1247 - .L_1246)
.L_1246:
        /*0110*/ 	.word	0x00000000
        /*0114*/ 	.short	0x0003
        /*0116*/ 	.short	0x0078
        /*0118*/ 	.byte	0x00, 0xf0, 0x11, 0x00


	//----- nvinfo : EIATTR_KPARAM_INFO
	.align		4
.L_1247:
        /*011c*/ 	.byte	0x04, 0x17
        /*011e*/ 	.short	(.L_1249 - .L_1248)
.L_1248:
        /*0120*/ 	.word	0x00000000
        /*0124*/ 	.short	0x0002
        /*0126*/ 	.short	0x0050
        /*0128*/ 	.byte	0x00, 0xf0, 0xa1, 0x00


	//----- nvinfo : EIATTR_KPARAM_INFO
	.align		4
.L_1249:
        /*012c*/ 	.byte	0x04, 0x17
        /*012e*/ 	.short	(.L_1251 - .L_1250)
.L_1250:
        /*0130*/ 	.word	0x00000000
        /*0134*/ 	.short	0x0001
        /*0136*/ 	.short	0x0028
        /*0138*/ 	.byte	0x00, 0xf0, 0xa1, 0x00


	//----- nvinfo : EIATTR_KPARAM_INFO
	.align		4
.L_1251:
        /*013c*/ 	.byte	0x04, 0x17
        /*013e*/ 	.short	(.L_1253 - .L_1252)
.L_1252:
        /*0140*/ 	.word	0x00000000
        /*0144*/ 	.short	0x0000
        /*0146*/ 	.short	0x0000
        /*0148*/ 	.byte	0x00, 0xf0, 0xa1, 0x00


	//----- nvinfo : EIATTR_MAXREG_COUNT
	.align		4
.L_1253:
        /*014c*/ 	.byte	0x03, 0x1b
        /*014e*/ 	.short	0x0040


	//----- nvinfo : EIATTR_MERCURY_ISA_VERSION
	.align		4
        /*0150*/ 	.byte	0x03, 0x5f
        /*0152*/ 	.short	0x0000


	//----- nvinfo : EIATTR_EXIT_INSTR_OFFSETS
	.align		4
        /*0154*/ 	.byte	0x04, 0x1c
        /*0156*/ 	.short	(.L_1255 - .L_1254)


	//   ....[0]....
.L_1254:
        /*0158*/ 	.word	0x00000090


	//   ....[1]....
        /*015c*/ 	.word	0x00000190


	//   ....[2]....
        /*0160*/ 	.word	0x00000cd0


	//----- nvinfo : EIATTR_MAX_THREADS
	.align		4
.L_1255:
        /*0164*/ 	.byte	0x04, 0x05
        /*0166*/ 	.short	(.L_1257 - .L_1256)
.L_1256:
        /*0168*/ 	.word	0x00000400
        /*016c*/ 	.word	0x00000001
        /*0170*/ 	.word	0x00000001


	//----- nvinfo : EIATTR_CRS_STACK_SIZE
	.align		4
.L_1257:
        /*0174*/ 	.byte	0x04, 0x1e
        /*0176*/ 	.short	(.L_1259 - .L_1258)
.L_1258:
        /*0178*/ 	.word	0x00000000
.L_1259:


//--------------------- .nv.info._ZN2at6native51_GLOBAL__N__2c613397_18_DepthwiseConv2d_cu_9959487032conv_depthwise2d_backward_kernelILi0ELi0EN3c104HalfEiEEvNS_27GenericPackedTensorAccessorIKT1_Lm4ENS_16DefaultPtrTraitsEiEENS5_IS6_Lm4ES8_iEES9_T2_iiiiiiiiiiiiiii --------------------------
	.section	.nv.info._ZN2at6native51_GLOBAL__N__2c613397_18_DepthwiseConv2d_cu_9959487032conv_depthwise2d_backward_kernelILi0ELi0EN3c104HalfEiEEvNS_27GenericPackedTensorAccessorIKT1_Lm4ENS_16DefaultPtrTraitsEiEENS5_IS6_Lm4ES8_iEES9_T2_iiiiiiiiiiiiiii,"",@"SHT_CUDA_INFO"
	.sectionflags	@""
	.align	4


	//----- nvinfo : EIATTR_CUDA_API_VERSION
	.align		4
        /*0000*/ 	.byte	0x04, 0x37
        /*0002*/ 	.short	(.L_1261 - .L_1260)
.L_1260:
        /*0004*/ 	.word	0x00000082


	//----- nvinfo : EIATTR_SW2861232_WAR
	.align		4
.L_1261:
        /*0008*/ 	.byte	0x01, 0x35
	.zero		2


	//----- nvinfo : EIATTR_PARAM_CBANK
	.align		4
        /*000c*/ 	.byte	0x04, 0x0a
        /*000e*/ 	.short	(.L_1263 - .L_1262)
	.align		4
.L_1262:
        /*0010*/ 	.word	index@(.nv.constant0._ZN2at6native51_GLOBAL__N__2c613397_18_DepthwiseConv2d_cu_9959487032conv_depthwise2d_backward_kernelILi0ELi0EN3c104HalfEiEEvNS_27GenericPackedTensorAccessorIKT1_Lm4ENS_16DefaultPtrTraitsEiEENS5_IS6_Lm4ES8_iEES9_T2_iiiiiiiiiiiiiii)
        /*0014*/ 	.short	0x0160
        /*0016*/ 	.short	0x00b8


	//----- nvinfo : EIATTR_CBANK_PARAM_SIZE
	.align		4
.L_1263:
        /*0018*/ 	.byte	0x03, 0x19
        /*001a*/ 	.short	0x00b8


	//----- nvinfo : EIATTR_KPARAM_INFO
	.align		4
        /*001c*/ 	.byte	0x04, 0x17
        /*001e*/ 	.short	(.L_1265 - .L_1264)
.L_1264:
        /*0020*/ 	.word	0x00000000
        /*0024*/ 	.short	0x0012
        /*0026*/ 	.short	0x00b4
        /*0028*/ 	.byte	0x00, 0xf0, 0x11, 0x00


	//----- nvinfo : EIATTR_KPARAM_INFO
	.align		4
.L_1265:
        /*002c*/ 	.byte	0x04, 0x17
        /*002e*/ 	.short	(.L_1267 - .L_1266)
.L_1266:
        /*0030*/ 	.word	0x00000000
        /*0034*/ 	.short	0x0011
        /*0036*/ 	.short	0x00b0
        /*0038*/ 	.byte	0x00, 0xf0, 0x11, 0x00


	//----- nvinfo : EIATTR_KPARAM_INFO
	.align		4
.L_1267:
        /*003c*/ 	.byte	0x04, 0x17
        /*003e*/ 	.short	(.L_1269 - .L_1268)
.L_1268:
        /*0040*/ 	.word	0x00000000
        /*0044*/ 	.short	0x0010
        /*0046*/ 	.short	0x00ac
        /*0048*/ 	.byte	0x00, 0xf0, 0x11, 0x00


	//----- nvinfo : EIATTR_KPARAM_INFO
	.align		4
.L_1269:
        /*004c*/ 	.byte	0x04, 0x17
        /*004e*/ 	.short	(.L_1271 - .L_1270)
.L_1270:
        /*0050*/ 	.word	0x00000000
        /*0054*/ 	.short	0x000f
        /*0056*/ 	.short	0x00a8
        /*0058*/ 	.byte	0x00, 0xf0, 0x11, 0x00


	//----- nvinfo : EIATTR_KPARAM_INFO
	.align		4
.L_1271:
        /*005c*/ 	.byte	0x04, 0x17
        /*005e*/ 	.short	(.L_1273 - .L_1272)
.L_1272:
        /*0060*/ 	.word	0x00000000
        /*0064*/ 	.short	0x000e
        /*0066*/ 	.short	0x00a4
        /*0068*/ 	.byte	0x00, 0xf0, 0x11, 0x00


	//----- nvinfo : EIATTR_KPARAM_INFO
	.align		4
.L_1273:
        /*006c*/ 	.byte	0x04, 0x17
        /*006e*/ 	.short	(.L_1275 - .L_1274)
.L_1274:
        /*0070*/ 	.word	0x00000000
        /*0074*/ 	.short	0x000d
        /*0076*/ 	.short	0x00a0
        /*0078*/ 	.byte	0x00, 0xf0, 0x11, 0x00


	//----- nvinfo : EIATTR_KPARAM_INFO
	.align		4
.L_1275:
        /*007c*/ 	.byte	0x04, 0x17
        /*007e*/ 	.short	(.L_1277 - .L_1276)
.L_1276:
        /*0080*/ 	.word	0x00000000
        /*0084*/ 	.short	0x000c
        /*0086*/ 	.short	0x009c
        /*0088*/ 	.byte	0x00, 0xf0, 0x11, 0x00


	//----- nvinfo : EIATTR_KPARAM_INFO
	.align		4
.L_1277:
        /*008c*/ 	.byte	0x04, 0x17
        /*008e*/ 	.short	(.L_1279 - .L_1278)
.L_1278:
        /*0090*/ 	.word	0x00000000
        /*0094*/ 	.short	0x000b
        /*0096*/ 	.short	0x0098
        /*0098*/ 	.byte	0x00, 0xf0, 0x11, 0x00


	//----- nvinfo : EIATTR_KPARAM_INFO
	.align		4
.L_1279:
        /*009c*/ 	.byte	0x04, 0x17
        /*009e*/ 	.short	(.L_1281 - .L_1280)
.L_1280:
        /*00a0*/ 	.word	0x00000000
        /*00a4*/ 	.short	0x000a
        /*00a6*/ 	.short	0x0094
        /*00a8*/ 	.byte	0x00, 0xf0, 0x11, 0x00


	//----- nvinfo : EIATTR_KPARAM_INFO
	.align		4
.L_1281:
        /*00ac*/ 	.byte	0x04, 0x17
        /*00ae*/ 	.short	(.L_1283 - .L_1282)
.L_1282:
        /*00b0*/ 	.word	0x00000000
        /*00b4*/ 	.short	0x0009
        /*00b6*/ 	.short	0x0090
        /*00b8*/ 	.byte	0x00, 0xf0, 0x11, 0x00


	//----- nvinfo : EIATTR_KPARAM_INFO
	.align		4
.L_1283:
        /*00bc*/ 	.byte	0x04, 0x17
        /*00be*/ 	.short	(.L_1285 - .L_1284)
.L_1284:
        /*00c0*/ 	.word	0x00000000
        /*00c4*/ 	.short	0x0008
        /*00c6*/ 	.short	0x008c
        /*00c8*/ 	.byte	0x00, 0xf0, 0x11, 0x00


	//----- nvinfo : EIATTR_KPARAM_INFO
	.align		4
.L_1285:
        /*00cc*/ 	.byte	0x04, 0x17
        /*00ce*/ 	.short	(.L_1287 - .L_1286)
.L_1286:
        /*00d0*/ 	.word	0x00000000
        /*00d4*/ 	.short	0x0007
        /*00d6*/ 	.short	0x0088
        /*00d8*/ 	.byte	0x00, 0xf0, 0x11, 0x00


	//----- nvinfo : EIATTR_KPARAM_INFO
	.align		4
.L_1287:
        /*00dc*/ 	.byte	0x04, 0x17
        /*00de*/ 	.short	(.L_1289 - .L_1288)
.L_1288:
        /*00e0*/ 	.word	0x00000000
        /*00e4*/ 	.short	0x0006
        /*00e6*/ 	.short	0x0084
        /*00e8*/ 	.byte	0x00, 0xf0, 0x11, 0x00


	//----- nvinfo : EIATTR_KPARAM_INFO
	.align		4
.L_1289:
        /*00ec*/ 	.byte	0x04, 0x17
        /*00ee*/ 	.short	(.L_1291 - .L_1290)
.L_1290:
        /*00f0*/ 	.word	0x00000000
        /*00f4*/ 	.short	0x0005
        /*00f6*/ 	.short	0x0080
        /*00f8*/ 	.byte	0x00, 0xf0, 0x11, 0x00


	//----- nvinfo : EIATTR_KPARAM_INFO
	.align		4
.L_1291:
        /*00fc*/ 	.byte	0x04, 0x17
        /*00fe*/ 	.short	(.L_1293 - .L_1292)
.L_1292:
        /*0100*/ 	.word	0x00000000
        /*0104*/ 	.short	0x0004
        /*0106*/ 	.short	0x007c
        /*0108*/ 	.byte	0x00, 0xf0, 0x11, 0x00


	//----- nvinfo : EIATTR_KPARAM_INFO
	.align		4
.L_1293:
        /*010c*/ 	.byte	0x04, 0x17
        /*010e*/ 	.short	(.L_1295 - .L_1294)
.L_1294:
        /*0110*/ 	.word	0x00000000
        /*0114*/ 	.short	0x0003
        /*0116*/ 	.short	0x0078
        /*0118*/ 	.byte	0x00, 0xf0, 0x11, 0x00


	//----- nvinfo : EIATTR_KPARAM_INFO
	.align		4
.L_1295:
        /*011c*/ 	.byte	0x04, 0x17
        /*011e*/ 	.short	(.L_1297 - .L_1296)
.L_1296:
        /*0120*/ 	.word	0x00000000
        /*0124*/ 	.short	0x0002
        /*0126*/ 	.short	0x0050
        /*0128*/ 	.byte	0x00, 0xf0, 0xa1, 0x00


	//----- nvinfo : EIATTR_KPARAM_INFO
	.align		4
.L_1297:
        /*012c*/ 	.byte	0x04, 0x17
        /*012e*/ 	.short	(.L_1299 - .L_1298)
.L_1298:
        /*0130*/ 	.word	0x00000000
        /*0134*/ 	.short	0x0001
        /*0136*/ 	.short	0x0028
        /*0138*/ 	.byte	0x00, 0xf0, 0xa1, 0x00


	//----- nvinfo : EIATTR_KPARAM_INFO
	.align		4
.L_1299:
        /*013c*/ 	.byte	0x04, 0x17
        /*013e*/ 	.short	(.L_1301 - .L_1300)
.L_1300:
        /*0140*/ 	.word	0x00000000
        /*0144*/ 	.short	0x0000
        /*0146*/ 	.short	0x0000
        /*0148*/ 	.byte	0x00, 0xf0, 0xa1, 0x00


	//----- nvinfo : EIATTR_MAXREG_COUNT
	.align		4
.L_1301:
        /*014c*/ 	.byte	0x03, 0x1b
        /*014e*/ 	.short	0x0040


	//----- nvinfo : EIATTR_MERCURY_ISA_VERSION
	.align		4
        /*0150*/ 	.byte	0x03, 0x5f
        /*0152*/ 	.short	0x0000


	//----- nvinfo : EIATTR_EXIT_INSTR_OFFSETS
	.align		4
        /*0154*/ 	.byte	0x04, 0x1c
        /*0156*/ 	.short	(.L_1303 - .L_1302)


	//   ....[0]....
.L_1302:
        /*0158*/ 	.word	0x00000090


	//   ....[1]....
        /*015c*/ 	.word	0x00002c80


	//----- nvinfo : EIATTR_MAX_THREADS
	.align		4
.L_1303:
        /*0160*/ 	.byte	0x04, 0x05
        /*0162*/ 	.short	(.L_1305 - .L_1304)
.L_1304:
        /*0164*/ 	.word	0x00000400
        /*0168*/ 	.word	0x00000001
        /*016c*/ 	.word	0x00000001


	//----- nvinfo : EIATTR_CRS_STACK_SIZE
	.align		4
.L_1305:
        /*0170*/ 	.byte	0x04, 0x1e
        /*0172*/ 	.short	(.L_1307 - .L_1306)
.L_1306:
        /*0174*/ 	.word	0x00000000
.L_1307:


//--------------------- .nv.info._ZN2at6native51_GLOBAL__N__2c613397_18_DepthwiseConv2d_cu_9959487032conv_depthwise2d_backward_kernelILi0ELi2EN3c104HalfEiEEvNS_27GenericPackedTensorAccessorIKT1_Lm4ENS_16DefaultPtrTraitsEiEENS5_IS6_Lm4ES8_iEES9_T2_iiiiiiiiiiiiiii --------------------------
	.section	.nv.info._ZN2at6native51_GLOBAL__N__2c613397_18_DepthwiseConv2d_cu_9959487032conv_depthwise2d_backward_kernelILi0ELi2EN3c104HalfEiEEvNS_27GenericPackedTensorAccessorIKT1_Lm4ENS_16DefaultPtrTraitsEiEENS5_IS6_Lm4ES8_iEES9_T2_iiiiiiiiiiiiiii,"",@"SHT_CUDA_INFO"
	.sectionflags	@""
	.align	4


	//----- nvinfo : EIATTR_CUDA_API_VERSION
	.align		4
        /*0000*/ 	.byte	0x04, 0x37
        /*0002*/ 	.short	(.L_1309 - .L_1308)
.L_1308:
        /*0004*/ 	.word	0x00000082


	//----- nvinfo : EIATTR_SW2861232_WAR
	.align		4
.L_1309:
        /*0008*/ 	.byte	0x01, 0x35
	.zero		2


	//----- nvinfo : EIATTR_PARAM_CBANK
	.align		4
        /*000c*/ 	.byte	0x04, 0x0a
        /*000e*/ 	.short	(.L_1311 - .L_1310)
	.align		4
.L_1310:
        /*0010*/ 	.word	index@(.nv.constant0._ZN2at6native51_GLOBAL__N__2c613397_18_DepthwiseConv2d_cu_9959487032conv_depthwise2d_backward_kernelILi0ELi2EN3c104HalfEiEEvNS_27GenericPackedTensorAccessorIKT1_Lm4ENS_16DefaultPtrTraitsEiEENS5_IS6_Lm4ES8_iEES9_T2_iiiiiiiiiiiiiii)
        /*0014*/ 	.short	0x0160
        /*0016*/ 	.short	0x00b8


	//----- nvinfo : EIATTR_CBANK_PARAM_SIZE
	.align		4
.L_1311:
        /*0018*/ 	.byte	0x03, 0x19
        /*001a*/ 	.short	0x00b8


	//----- nvinfo : EIATTR_KPARAM_INFO
	.align		4
        /*001c*/ 	.byte	0x04, 0x17
        /*001e*/ 	.short	(.L_1313 - .L_1312)
.L_1312:
        /*0020*/ 	.word	0x00000000
        /*0024*/ 	.short	0x0012
        /*0026*/ 	.short	0x00b4
        /*0028*/ 	.byte	0x00, 0xf0, 0x11, 0x00


	//----- nvinfo : EIATTR_KPARAM_INFO
	.align		4
.L_1313:
        /*002c*/ 	.byte	0x04, 0x17
        /*002e*/ 	.short	(.L_1315 - .L_1314)
.L_1314:
        /*0030*/ 	.word	0x00000000
        /*0034*/ 	.short	0x0011
        /*0036*/ 	.short	0x00b0
        /*0038*/ 	.byte	0x00, 0xf0, 0x11, 0x00


	//----- nvinfo : EIATTR_KPARAM_INFO
	.align		4
.L_1315:
        /*003c*/ 	.byte	0x04, 0x17
        /*003e*/ 	.short	(.L_1317 - .L_1316)
.L_1316:
        /*0040*/ 	.word	0x00000000
        /*0044*/ 	.short	0x0010
        /*0046*/ 	.short	0x00ac
        /*0048*/ 	.byte	0x00, 0xf0, 0x11, 0x00


	//----- nvinfo : EIATTR_KPARAM_INFO
	.align		4
.L_1317:
        /*004c*/ 	.byte	0x04, 0x17
        /*004e*/ 	.short	(.L_1319 - .L_1318)
.L_1318:
        /*0050*/ 	.word	0x00000000
        /*0054*/ 	.short	0x000f
        /*0056*/ 	.short	0x00a8
        /*0058*/ 	.byte	0x00, 0xf0, 0x11, 0x00


	//----- nvinfo : EIATTR_KPARAM_INFO
	.align		4
.L_1319:
        /*005c*/ 	.byte	0x04, 0x17
        /*005e*/ 	.short	(.L_1321 - .L_1320)
.L_1320:
        /*0060*/ 	.word	0x00000000
        /*0064*/ 	.short	0x000e
        /*0066*/ 	.short	0x00a4
        /*0068*/ 	.byte	0x00, 0xf0, 0x11, 0x00


	//----- nvinfo : EIATTR_KPARAM_INFO
	.align		4
.L_1321:
        /*006c*/ 	.byte	0x04, 0x17
        /*006e*/ 	.short	(.L_1323 - .L_1322)
.L_1322:
        /*0070*/ 	.word	0x00000000
        /*0074*/ 	.short	0x000d
        /*0076*/ 	.short	0x00a0
        /*0078*/ 	.byte	0x00, 0xf0, 0x11, 0x00


	//----- nvinfo : EIATTR_KPARAM_INFO
	.align		4
.L_1323:
        /*007c*/ 	.byte	0x04, 0x17
        /*007e*/ 	.short	(.L_1325 - .L_1324)
.L_1324:
        /*0080*/ 	.word	0x00000000
        /*0084*/ 	.short	0x000c
        /*0086*/ 	.short	0x009c
        /*0088*/ 	.byte	0x00, 0xf0, 0x11, 0x00


	//----- nvinfo : EIATTR_KPARAM_INFO
	.align		4
.L_1325:
        /*008c*/ 	.byte	0x04, 0x17
        /*008e*/ 	.short	(.L_1327 - .L_1326)
.L_1326:
        /*0090*/ 	.word	0x00000000
        /*0094*/ 	.short	0x000b
        /*0096*/ 	.short	0x0098
        /*0098*/ 	.byte	0x00, 0xf0, 0x11, 0x00


	//----- nvinfo : EIATTR_KPARAM_INFO
	.align		4
.L_1327:
        /*009c*/ 	.byte	0x04, 0x17
        /*009e*/ 	.short	(.L_1329 - .L_1328)
.L_1328:
        /*00a0*/ 	.word	0x00000000
        /*00a4*/ 	.short	0x000a
        /*00a6*/ 	.short	0x0094
        /*00a8*/ 	.byte	0x00, 0xf0, 0x11, 0x00


	//----- nvinfo : EIATTR_KPARAM_INFO
	.align		4
.L_1329:
        /*00ac*/ 	.byte	0x04, 0x17
        /*00ae*/ 	.short	(.L_1331 - .L_1330)
.L_1330:
        /*00b0*/ 	.word	0x00000000
        /*00b4*/ 	.short	0x0009
        /*00b6*/ 	.short	0x0090
        /*00b8*/ 	.byte	0x00, 0xf0, 0x11, 0x00


	//----- nvinfo : EIATTR_KPARAM_INFO
	.align		4
.L_1331:
        /*00bc*/ 	.byte	0x04, 0x17
        /*00be*/ 	.short	(.L_1333 - .L_1332)
.L_1332:
        /*00c0*/ 	.word	0x00000000
        /*00c4*/ 	.short	0x0008
        /*00c6*/ 	.short	0x008c
        /*00c8*/ 	.byte	0x00, 0xf0, 0x11, 0x00


	//----- nvinfo : EIATTR_KPARAM_INFO
	.align		4
.L_1333:
        /*00cc*/ 	.byte	0x04, 0x17
        /*00ce*/ 	.short	(.L_1335 - .L_1334)
.L_1334:
        /*00d0*/ 	.word	0x00000000
        /*00d4*/ 	.short	0x0007
        /*00d6*/ 	.short	0x0088
        /*00d8*/ 	.byte	0x00, 0xf0, 0x11, 0x00


	//----- nvinfo : EIATTR_KPARAM_INFO
	.align		4
.L_1335:
        /*00dc*/ 	.byte	0x04, 0x17
        /*00de*/ 	.short	(.L_1337 - .L_1336)
.L_1336:
        /*00e0*/ 	.word	0x00000000
        /*00e4*/ 	.short	0x0006
        /*00e6*/ 	.short	0x0084
        /*00e8*/ 	.byte	0x00, 0xf0, 0x11, 0x00


	//----- nvinfo : EIATTR_KPARAM_INFO
	.align		4
.L_1337:
        /*00ec*/ 	.byte	0x04, 0x17
        /*00ee*/ 	.short	(.L_1339 - .L_1338)
.L_1338:
        /*00f0*/ 	.word	0x00000000
        /*00f4*/ 	.short	0x0005
        /*00f6*/ 	.short	0x0080
        /*00f8*/ 	.byte	0x00, 0xf0, 0x11, 0x00


	//----- nvinfo : EIATTR_KPARAM_INFO
	.align		4
.L_1339:
        /*00fc*/ 	.byte	0x04, 0x17
        /*00fe*/ 	.short	(.L_1341 - .L_1340)
.L_1340:
        /*0100*/ 	.word	0x00000000
        /*0104*/ 	.short	0x0004
        /*0106*/ 	.short	0x007c
        /*0108*/ 	.byte	0x00, 0xf0, 0x11, 0x00


	//----- nvinfo : EIATTR_KPARAM_INFO
	.align		4
.L_1341:
        /*010c*/ 	.byte	0x04, 0x17
        /*010e*/ 	.short	(.L_1343 - .L_1342)
.L_1342:
        /*0110*/ 	.word	0x00000000
        /*0114*/ 	.short	0x0003
        /*0116*/ 	.short	0x0078
        /*0118*/ 	.byte	0x00, 0xf0, 0x11, 0x00


	//----- nvinfo : EIATTR_KPARAM_INFO
	.align		4
.L_1343:
        /*011c*/ 	.byte	0x04, 0x17
        /*011e*/ 	.short	(.L_1345 - .L_1344)
.L_1344:
        /*0120*/ 	.word	0x00000000
        /*0124*/ 	.short	0x0002
        /*0126*/ 	.short	0x0050
        /*0128*/ 	.byte	0x00, 0xf0, 0xa1, 0x00


	//----- nvinfo : EIATTR_KPARAM_INFO
	.align		4
.L_1345:
        /*012c*/ 	.byte	0x04, 0x17
        /*012e*/ 	.short	(.L_1347 - .L_1346)
.L_1346:
        /*0130*/ 	.word	0x00000000
        /*0134*/ 	.short	0x0001
        /*0136*/ 	.short	0x0028
        /*0138*/ 	.byte	0x00, 0xf0, 0xa1, 0x00


	//----- nvinfo : EIATTR_KPARAM_INFO
	.align		4
.L_1347:
        /*013c*/ 	.byte	0x04, 0x17
        /*013e*/ 	.short	(.L_1349 - .L_1348)
.L_1348:
        /*0140*/ 	.word	0x00000000
        /*0144*/ 	.short	0x0000
        /*0146*/ 	.short	0x0000
        /*0148*/ 	.byte	0x00, 0xf0, 0xa1, 0x00


	//----- nvinfo : EIATTR_MAXREG_COUNT
	.align		4
.L_1349:
        /*014c*/ 	.byte	0x03, 0x1b
        /*014e*/ 	.short	0x0040


	//----- nvinfo : EIATTR_MERCURY_ISA_VERSION
	.align		4
        /*0150*/ 	.byte	0x03, 0x5f
        /*0152*/ 	.short	0x0000


	//----- nvinfo : EIATTR_EXIT_INSTR_OFFSETS
	.align		4
        /*0154*/ 	.byte	0x04, 0x1c
        /*0156*/ 	.short	(.L_1351 - .L_1350)


	//   ....[0]....
.L_1350:
        /*0158*/ 	.word	0x00000090


	//   ....[1]....
        /*015c*/ 	.word	0x00001320


	//----- nvinfo : EIATTR_MAX_THREADS
	.align		4
.L_1351:
        /*0160*/ 	.byte	0x04, 0x05
        /*0162*/ 	.short	(.L_1353 - .L_1352)
.L_1352:
        /*0164*/ 	.word	0x00000400
        /*0168*/ 	.word	0x00000001
        /*016c*/ 	.word	0x00000001


	//----- nvinfo : EIATTR_CRS_STACK_SIZE
	.align		4
.L_1353:
        /*0170*/ 	.byte	0x04, 0x1e
        /*0172*/ 	.short	(.L_1355 - .L_1354)
.L_1354:
        /*0174*/ 	.word	0x00000000
.L_1355:


//--------------------- .nv.info._ZN2at6native51_GLOBAL__N__2c613397_18_DepthwiseConv2d_cu_9959487032conv_depthwise2d_backward_kernelILi0ELi1EN3c104HalfEiEEvNS_27GenericPackedTensorAccessorIKT1_Lm4ENS_16DefaultPtrTraitsEiEENS5_IS6_Lm4ES8_iEES9_T2_iiiiiiiiiiiiiii --------------------------
	.section	.nv.info._ZN2at6native51_GLOBAL__N__2c613397_18_DepthwiseConv2d_cu_9959487032conv_depthwise2d_backward_kernelILi0ELi1EN3c104HalfEiEEvNS_27GenericPackedTensorAccessorIKT1_Lm4ENS_16DefaultPtrTraitsEiEENS5_IS6_Lm4ES8_iEES9_T2_iiiiiiiiiiiiiii,"",@"SHT_CUDA_INFO"
	.sectionflags	@""
	.align	4


	//----- nvinfo : EIATTR_CUDA_API_VERSION
	.align		4
        /*0000*/ 	.byte	0x04, 0x37
        /*0002*/ 	.short	(.L_1357 - .L_1356)
.L_1356:
        /*0004*/ 	.word	0x00000082


	//----- nvinfo : EIATTR_SW2861232_WAR
	.align		4
.L_1357:
        /*0008*/ 	.byte	0x01, 0x35
	.zero		2


	//----- nvinfo : EIATTR_PARAM_CBANK
	.align		4
        /*000c*/ 	.byte	0x04, 0x0a
        /*000e*/ 	.short	(.L_1359 - .L_1358)
	.align		4
.L_1358:
        /*0010*/ 	.word	index@(.nv.constant0._ZN2at6native51_GLOBAL__N__2c613397_18_DepthwiseConv2d_cu_9959487032conv_depthwise2d_backward_kernelILi0ELi1EN3c104HalfEiEEvNS_27GenericPackedTensorAccessorIKT1_Lm4ENS_16DefaultPtrTraitsEiEENS5_IS6_Lm4ES8_iEES9_T2_iiiiiiiiiiiiiii)
        /*0014*/ 	.short	0x0160
        /*0016*/ 	.short	0x00b8


	//----- nvinfo : EIATTR_CBANK_PARAM_SIZE
	.align		4
.L_1359:
        /*0018*/ 	.byte	0x03, 0x19
        /*001a*/ 	.short	0x00b8


	//----- nvinfo : EIATTR_KPARAM_INFO
	.align		4
        /*001c*/ 	.byte	0x04, 0x17
        /*001e*/ 	.short	(.L_1361 - .L_1360)
.L_1360:
        /*0020*/ 	.word	0x00000000
        /*0024*/ 	.short	0x0012
        /*0026*/ 	.short	0x00b4
        /*0028*/ 	.byte	0x00, 0xf0, 0x11, 0x00


	//----- nvinfo : EIATTR_KPARAM_INFO
	.align		4
.L_1361:
        /*002c*/ 	.byte	0x04, 0x17
        /*002e*/ 	.short	(.L_1363 - .L_1362)
.L_1362:
        /*0030*/ 	.word	0x00000000
        /*0034*/ 	.short	0x0011
        /*0036*/ 	.short	0x00b0
        /*0038*/ 	.byte	0x00, 0xf0, 0x11, 0x00


	//----- nvinfo : EIATTR_KPARAM_INFO
	.align		4
.L_1363:
        /*003c*/ 	.byte	0x04, 0x17
        /*003e*/ 	.short	(.L_1365 - .L_1364)
.L_1364:
        /*0040*/ 	.word	0x00000000
        /*0044*/ 	.short	0x0010
        /*0046*/ 	.short	0x00ac
        /*0048*/ 	.byte	0x00, 0xf0, 0x11, 0x00


	//----- nvinfo : EIATTR_KPARAM_INFO
	.align		4
.L_1365:
        /*004c*/ 	.byte	0x04, 0x17
        /*004e*/ 	.short	(.L_1367 - .L_1366)
.L_1366:
        /*0050*/ 	.word	0x00000000
        /*0054*/ 	.short	0x000f
        /*0056*/ 	.short	0x00a8
        /*0058*/ 	.byte	0x00, 0xf0, 0x11, 0x00


	//----- nvinfo : EIATTR_KPARAM_INFO
	.align		4
.L_1367:
        /*005c*/ 	.byte	0x04, 0x17
        /*005e*/ 	.short	(.L_1369 - .L_1368)
.L_1368:
        /*0060*/ 	.word	0x00000000
        /*0064*/ 	.short	0x000e
        /*0066*/ 	.short	0x00a4
        /*0068*/ 	.byte	0x00, 0xf0, 0x11, 0x00


	//----- nvinfo : EIATTR_KPARAM_INFO
	.align		4
.L_1369:
        /*006c*/ 	.byte	0x04, 0x17
        /*006e*/ 	.short	(.L_1371 - .L_1370)
.L_1370:
        /*0070*/ 	.word	0x00000000
        /*0074*/ 	.short	0x000d
        /*0076*/ 	.short	0x00a0
        /*0078*/ 	.byte	0x00, 0xf0, 0x11, 0x00


	//----- nvinfo : EIATTR_KPARAM_INFO
	.align		4
.L_1371:
        /*007c*/ 	.byte	0x04, 0x17
        /*007e*/ 	.short	(.L_1373 - .L_1372)
.L_1372:
        /*0080*/ 	.word	0x00000000
        /*0084*/ 	.short	0x000c
        /*0086*/ 	.short	0x009c
        /*0088*/ 	.byte	0x00, 0xf0, 0x11, 0x00


	//----- nvinfo : EIATTR_KPARAM_INFO
	.align		4
.L_1373:
        /*008c*/ 	.byte	0x04, 0x17
        /*008e*/ 	.short	(.L_1375 - .L_1374)
.L_1374:
        /*0090*/ 	.word	0x00000000
        /*0094*/ 	.short	0x000b
        /*0096*/ 	.short	0x0098
        /*0098*/ 	.byte	0x00, 0xf0, 0x11, 0x00


	//----- nvinfo : EIATTR_KPARAM_INFO
	.align		4
.L_1375:
        /*009c*/ 	.byte	0x04, 0x17
        /*009e*/ 	.short	(.L_1377 - .L_1376)
.L_1376:
        /*00a0*/ 	.word	0x00000000
        /*00a4*/ 	.short	0x000a
        /*00a6*/ 	.short	0x0094
        /*00a8*/ 	.byte	0x00, 0xf0, 0x11, 0x00


	//----- nvinfo : EIATTR_KPARAM_INFO
	.align		4
.L_1377:
        /*00ac*/ 	.byte	0x04, 0x17
        /*00ae*/ 	.short	(.L_1379 - .L_1378)
.L_1378:
        /*00b0*/ 	.word	0x00000000
        /*00b4*/ 	.short	0x0009
        /*00b6*/ 	.short	0x0090
        /*00b8*/ 	.byte	0x00, 0xf0, 0x11, 0x00


	//----- nvinfo : EIATTR_KPARAM_INFO
	.align		4
.L_1379:
        /*00bc*/ 	.byte	0x04, 0x17
        /*00be*/ 	.short	(.L_1381 - .L_1380)
.L_1380:
        /*00c0*/ 	.word	0x00000000
        /*00c4*/ 	.short	0x0008
        /*00c6*/ 	.short	0x008c
        /*00c8*/ 	.byte	0x00, 0xf0, 0x11, 0x00


	//----- nvinfo : EIATTR_KPARAM_INFO
	.align		4
.L_1381:
        /*00cc*/ 	.byte	0x04, 0x17
        /*00ce*/ 	.short	(.L_1383 - .L_1382)
.L_1382:
        /*00d0*/ 	.word	0x00000000
        /*00d4*/ 	.short	0x0007
        /*00d6*/ 	.short	0x0088
        /*00d8*/ 	.byte	0x00, 0xf0, 0x11, 0x00


	//----- nvinfo : EIATTR_KPARAM_INFO
	.align		4
.L_1383:
        /*00dc*/ 	.byte	0x04, 0x17
        /*00de*/ 	.short	(.L_1385 - .L_1384)
.L_1384:
        /*00e0*/ 	.word	0x00000000
        /*00e4*/ 	.short	0x0006
        /*00e6*/ 	.short	0x0084
        /*00e8*/ 	.byte	0x00, 0xf0, 0x11, 0x00


	//----- nvinfo : EIATTR_KPARAM_INFO
	.align		4
.L_1385:
        /*00ec*/ 	.byte	0x04, 0x17
        /*00ee*/ 	.short	(.L_1387 - .L_1386)
.L_1386:
        /*00f0*/ 	.word	0x00000000
        /*00f4*/ 	.short	0x0005
        /*00f6*/ 	.short	0x0080
        /*00f8*/ 	.byte	0x00, 0xf0, 0x11, 0x00


	//----- nvinfo : EIATTR_KPARAM_INFO
	.align		4
.L_1387:
        /*00fc*/ 	.byte	0x04, 0x17
        /*00fe*/ 	.short	(.L_1389 - .L_1388)
.L_1388:
        /*0100*/ 	.word	0x00000000
        /*0104*/ 	.short	0x0004
        /*0106*/ 	.short	0x007c
        /*0108*/ 	.byte	0x00, 0xf0, 0x11, 0x00


	//----- nvinfo : EIATTR_KPARAM_INFO
	.align		4
.L_1389:
        /*010c*/ 	.byte	0x04, 0x17
        /*010e*/ 	.short	(.L_1391 - .L_1390)
.L_1390:
        /*0110*/ 	.word	0x00000000
        /*0114*/ 	.short	0x0003
        /*0116*/ 	.short	0x0078
        /*0118*/ 	.byte	0x00, 0xf0, 0x11, 0x00


	//----- nvinfo : EIATTR_KPARAM_INFO
	.align		4
.L_1391:
        /*011c*/ 	.byte	0x04, 0x17
        /*011e*/ 	.short	(.L_1393 - .L_1392)
.L_1392:
        /*0120*/ 	.word	0x00000000
        /*0124*/ 	.short	0x0002
        /*0126*/ 	.short	0x0050
        /*0128*/ 	.byte	0x00, 0xf0, 0xa1, 0x00


	//----- nvinfo : EIATTR_KPARAM_INFO
	.align		4
.L_1393:
        /*012c*/ 	.byte	0x04, 0x17
        /*012e*/ 	.short	(.L_1395 - .L_1394)
.L_1394:
        /*0130*/ 	.word	0x00000000
        /*0134*/ 	.short	0x0001
        /*0136*/ 	.short	0x0028
        /*0138*/ 	.byte	0x00, 0xf0, 0xa1, 0x00


	//----- nvinfo : EIATTR_KPARAM_INFO
	.align		4
.L_1395:
        /*013c*/ 	.byte	0x04, 0x17
        /*013e*/ 	.short	(.L_1397 - .L_1396)
.L_1396:
        /*0140*/ 	.word	0x00000000
        /*0144*/ 	.short	0x0000
        /*0146*/ 	.short	0x0000
        /*0148*/ 	.byte	0x00, 0xf0, 0xa1, 0x00


	//----- nvinfo : EIATTR_MAXREG_COUNT
	.align		4
.L_1397:
        /*014c*/ 	.byte	0x03, 0x1b
        /*014e*/ 	.short	0x0040


	//----- nvinfo : EIATTR_MERCURY_ISA_VERSION
	.align		4
        /*0150*/ 	.byte	0x03, 0x5f
        /*0152*/ 	.short	0x0000


	//----- nvinfo : EIATTR_EXIT_INSTR_OFFSETS
	.align		4
        /*0154*/ 	.byte	0x04, 0x1c
        /*0156*/ 	.short	(.L_1399 - .L_1398)


	//   ....[0]....
.L_1398:
        /*0158*/ 	.word	0x00000090


	//   ....[1]....
        /*015c*/ 	.word	0x00001170


	//----- nvinfo : EIATTR_MAX_THREADS
	.align		4
.L_1399:
        /*0160*/ 	.byte	0x04, 0x05
        /*0162*/ 	.short	(.L_1401 - .L_1400)
.L_1400:
        /*0164*/ 	.word	0x00000400
        /*0168*/ 	.word	0x00000001
        /*016c*/ 	.word	0x00000001


	//----- nvinfo : EIATTR_CRS_STACK_SIZE
	.align		4
.L_1401:
        /*0170*/ 	.byte	0x04, 0x1e
        /*0172*/ 	.short	(.L_1403 - .L_1402)
.L_1402:
        /*0174*/ 	.word	0x00000000
.L_1403:


//--------------------- .nv.info._ZN2at6native51_GLOBAL__N__2c613397_18_DepthwiseConv2d_cu_9959487032conv_depthwise2d_backward_kernelILi1ELi0EN3c104HalfEiEEvNS_27GenericPackedTensorAccessorIKT1_Lm4ENS_16DefaultPtrTraitsEiEENS5_IS6_Lm4ES8_iEES9_T2_iiiiiiiiiiiiiii --------------------------
	.section	.nv.info._ZN2at6native51_GLOBAL__N__2c613397_18_DepthwiseConv2d_cu_9959487032conv_depthwise2d_backward_kernelILi1ELi0EN3c104HalfEiEEvNS_27GenericPackedTensorAccessorIKT1_Lm4ENS_16DefaultPtrTraitsEiEENS5_IS6_Lm4ES8_iEES9_T2_iiiiiiiiiiiiiii,"",@"SHT_CUDA_INFO"
	.sectionflags	@""
	.align	4


	//----- nvinfo : EIATTR_CUDA_API_VERSION
	.align		4
        /*0000*/ 	.byte	0x04, 0x37
        /*0002*/ 	.short	(.L_1405 - .L_1404)
.L_1404:
        /*0004*/ 	.word	0x00000082


	//----- nvinfo : EIATTR_SW2861232_WAR
	.align		4
.L_1405:
        /*0008*/ 	.byte	0x01, 0x35
	.zero		2


	//----- nvinfo : EIATTR_PARAM_CBANK
	.align		4
        /*000c*/ 	.byte	0x04, 0x0a
        /*000e*/ 	.short	(.L_1407 - .L_1406)
	.align		4
.L_1406:
        /*0010*/ 	.word	index@(.nv.constant0._ZN2at6native51_GLOBAL__N__2c613397_18_DepthwiseConv2d_cu_9959487032conv_depthwise2d_backward_kernelILi1ELi0EN3c104HalfEiEEvNS_27GenericPackedTensorAccessorIKT1_Lm4ENS_16DefaultPtrTraitsEiEENS5_IS6_Lm4ES8_iEES9_T2_iiiiiiiiiiiiiii)
        /*0014*/ 	.short	0x0160
        /*0016*/ 	.short	0x00b8


	//----- nvinfo : EIATTR_CBANK_PARAM_SIZE
	.align		4
.L_1407:
        /*0018*/ 	.byte	0x03, 0x19
        /*001a*/ 	.short	0x00b8


	//----- nvinfo : EIATTR_KPARAM_INFO
	.align		4
        /*001c*/ 	.byte	0x04, 0x17
        /*001e*/ 	.short	(.L_1409 - .L_1408)
.L_1408:
        /*0020*/ 	.word	0x00000000
        /*0024*/ 	.short	0x0012
        /*0026*/ 	.short	0x00b4
        /*0028*/ 	.byte	0x00, 0xf0, 0x11, 0x00


	//----- nvinfo : EIATTR_KPARAM_INFO
	.align		4
.L_1409:
        /*002c*/ 	.byte	0x04, 0x17
        /*002e*/ 	.short	(.L_1411 - .L_1410)
.L_1410:
        /*0030*/ 	.word	0x00000000
        /*0034*/ 	.short	0x0011
        /*0036*/ 	.short	0x00b0
        /*0038*/ 	.byte	0x00, 0xf0, 0x11, 0x00


	//----- nvinfo : EIATTR_KPARAM_INFO
	.align		4
.L_1411:
        /*003c*/ 	.byte	0x04, 0x17
        /*003e*/ 	.short	(.L_1413 - .L_1412)
.L_1412:
        /*0040*/ 	.word	0x00000000
        /*0044*/ 	.short	0x0010
        /*0046*/ 	.short	0x00ac
        /*0048*/ 	.byte	0x00, 0xf0, 0x11, 0x00


	//----- nvinfo : EIATTR_KPARAM_INFO
	.align		4
.L_1413:
        /*004c*/ 	.byte	0x04, 0x17
        /*004e*/ 	.short	(.L_1415 - .L_1414)
.L_1414:
        /*0050*/ 	.word	0x00000000
        /*0054*/ 	.short	0x000f
        /*0056*/ 	.short	0x00a8
        /*0058*/ 	.byte	0x00, 0xf0, 0x11, 0x00


	//----- nvinfo : EIATTR_KPARAM_INFO
	.align		4
.L_1415:
        /*005c*/ 	.byte	0x04, 0x17
        /*005e*/ 	.short	(.L_1417 - .L_1416)
.L_1416:
        /*0060*/ 	.word	0x00000000
        /*0064*/ 	.short	0x000e
        /*0066*/ 	.short	0x00a4
        /*0068*/ 	.byte	0x00, 0xf0, 0x11, 0x00


	//----- nvinfo : EIATTR_KPARAM_INFO
	.align		4
.L_1417:
        /*006c*/ 	.byte	0x04, 0x17
        /*006e*/ 	.short	(.L_1419 - .L_1418)
.L_1418:
        /*0070*/ 	.word	0x00000000
        /*0074*/ 	.short	0x000d
        /*0076*/ 	.short	0x00a0
        /*0078*/ 	.byte	0x00, 0xf0, 0x11, 0x00


	//----- nvinfo : EIATTR_KPARAM_INFO
	.align		4
.L_1419:
        /*007c*/ 	.byte	0x04, 0x17
        /*007e*/ 	.short	(.L_1421 - .L_1420)
.L_1420:
        /*0080*/ 	.word	0x00000000
        /*0084*/ 	.short	0x000c
        /*0086*/ 	.short	0x009c
        /*0088*/ 	.byte	0x00, 0xf0, 0x11, 0x00


	//----- nvinfo : EIATTR_KPARAM_INFO
	.align		4
.L_1421:
        /*008c*/ 	.byte	0x04, 0x17
        /*008e*/ 	.short	(.L_1423 - .L_1422)
.L_1422:
        /*0090*/ 	.word	0x00000000
        /*0094*/ 	.short	0x000b
        /*0096*/ 	.short	0x0098
        /*0098*/ 	.byte	0x00, 0xf0, 0x11, 0x00


	//----- nvinfo : EIATTR_KPARAM_INFO
	.align		4
.L_1423:
        /*009c*/ 	.byte	0x04, 0x17
        /*009e*/ 	.short	(.L_1425 - .L_1424)
.L_1424:
        /*00a0*/ 	.word	0x00000000
        /*00a4*/ 	.short	0x000a
        /*00a6*/ 	.short	0x0094
        /*00a8*/ 	.byte	0x00, 0xf0, 0x11, 0x00


	//----- nvinfo : EIATTR_KPARAM_INFO
	.align		4
.L_1425:
        /*00ac*/ 	.byte	0x04, 0x17
        /*00ae*/ 	.short	(.L_1427 - .L_1426)
.L_1426:
        /*00b0*/ 	.word	0x00000000
        /*00b4*/ 	.short	0x0009
        /*00b6*/ 	.short	0x0090
        /*00b8*/ 	.byte	0x00, 0xf0, 0x11, 0x00


	//----- nvinfo : EIATTR_KPARAM_INFO
	.align		4
.L_1427:
        /*00bc*/ 	.byte	0x04, 0x17
        /*00be*/ 	.short	(.L_1429 - .L_1428)
.L_1428:
        /*00c0*/ 	.word	0x00000000
        /*00c4*/ 	.short	0x0008
        /*00c6*/ 	.short	0x008c
        /*00c8*/ 	.byte	0x00, 0xf0, 0x11, 0x00


	//----- nvinfo : EIATTR_KPARAM_INFO
	.align		4
.L_1429:
        /*00cc*/ 	.byte	0x04, 0x17
        /*00ce*/ 	.short	(.L_1431 - .L_1430)
.L_1430:
        /*00d0*/ 	.word	0x00000000
        /*00d4*/ 	.short	0x0007
        /*00d6*/ 	.short	0x0088
        /*00d8*/ 	.byte	0x00, 0xf0, 0x11, 0x00


	//----- nvinfo : EIATTR_KPARAM_INFO
	.align		4
.L_1431:
        /*00dc*/ 	.byte	0x04, 0x17
        /*00de*/ 	.short	(.L_1433 - .L_1432)
.L_1432:
        /*00e0*/ 	.word	0x00000000
        /*00e4*/ 	.short	0x0006
        /*00e6*/ 	.short	0x0084
        /*00e8*/ 	.byte	0x00, 0xf0, 0x11, 0x00


	//----- nvinfo : EIATTR_KPARAM_INFO
	.align		4
.L_1433:
        /*00ec*/ 	.byte	0x04, 0x17
        /*00ee*/ 	.short	(.L_1435 - .L_1434)
.L_1434:
        /*00f0*/ 	.word	0x00000000
        /*00f4*/ 	.short	0x0005
        /*00f6*/ 	.short	0x0080
        /*00f8*/ 	.byte	0x00, 0xf0, 0x11, 0x00


	//----- nvinfo : EIATTR_KPARAM_INFO
	.align		4
.L_1435:
        /*00fc*/ 	.byte	0x04, 0x17
        /*00fe*/ 	.short	(.L_1437 - .L_1436)
.L_1436:
        /*0100*/ 	.word	0x00000000
        /*0104*/ 	.short	0x0004
        /*0106*/ 	.short	0x007c
        /*0108*/ 	.byte	0x00, 0xf0, 0x11, 0x00


	//----- nvinfo : EIATTR_KPARAM_INFO
	.align		4
.L_1437:
        /*010c*/ 	.byte	0x04, 0x17
        /*010e*/ 	.short	(.L_1439 - .L_1438)
.L_1438:
        /*0110*/ 	.word	0x00000000
        /*0114*/ 	.short	0x0003
        /*0116*/ 	.short	0x0078
        /*0118*/ 	.byte	0x00, 0xf0, 0x11, 0x00


	//----- nvinfo : EIATTR_KPARAM_INFO
	.align		4
.L_1439:
        /*011c*/ 	.byte	0x04, 0x17
        /*011e*/ 	.short	(.L_1441 - .L_1440)
.L_1440:
        /*0120*/ 	.word	0x00000000
        /*0124*/ 	.short	0x0002
        /*0126*/ 	.short	0x0050
        /*0128*/ 	.byte	0x00, 0xf0, 0xa1, 0x00


	//----- nvinfo : EIATTR_KPARAM_INFO
	.align		4
.L_1441:
        /*012c*/ 	.byte	0x04, 0x17
        /*012e*/ 	.short	(.L_1443 - .L_1442)
.L_1442:
        /*0130*/ 	.word	0x00000000
        /*0134*/ 	.short	0x0001
        /*0136*/ 	.short	0x0028
        /*0138*/ 	.byte	0x00, 0xf0, 0xa1, 0x00


	//----- nvinfo : EIATTR_KPARAM_INFO
	.align		4
.L_1443:
        /*013c*/ 	.byte	0x04, 0x17
        /*013e*/ 	.short	(.L_1445 - .L_1444)
.L_1444:
        /*0140*/ 	.word	0x00000000
        /*0144*/ 	.short	0x0000
        /*0146*/ 	.short	0x0000
        /*0148*/ 	.byte	0x00, 0xf0, 0xa1, 0x00


	//----- nvinfo : EIATTR_MAXREG_COUNT
	.align		4
.L_1445:
        /*014c*/ 	.byte	0x03, 0x1b
        /*014e*/ 	.short	0x0040


	//----- nvinfo : EIATTR_MERCURY_ISA_VERSION
	.align		4
        /*0150*/ 	.byte	0x03, 0x5f
        /*0152*/ 	.short	0x0000


	//----- nvinfo : EIATTR_EXIT_INSTR_OFFSETS
	.align		4
        /*0154*/ 	.byte	0x04, 0x1c
        /*0156*/ 	.short	(.L_1447 - .L_1446)


	//   ....[0]....
.L_1446:
        /*0158*/ 	.word	0x00000090


	//   ....[1]....
        /*015c*/ 	.word	0x00000190


	//   ....[2]....
        /*0160*/ 	.word	0x00002bf0


	//----- nvinfo : EIATTR_MAX_THREADS
	.align		4
.L_1447:
        /*0164*/ 	.byte	0x04, 0x05
        /*0166*/ 	.short	(.L_1449 - .L_1448)
.L_1448:
        /*0168*/ 	.word	0x00000400
        /*016c*/ 	.word	0x00000001
        /*0170*/ 	.word	0x00000001


	//----- nvinfo : EIATTR_CRS_STACK_SIZE
	.align		4
.L_1449:
        /*0174*/ 	.byte	0x04, 0x1e
        /*0176*/ 	.short	(.L_1451 - .L_1450)
.L_1450:
        /*0178*/ 	.word	0x00000000
.L_1451:


//--------------------- .nv.info._ZN2at6native51_GLOBAL__N__2c613397_18_DepthwiseConv2d_cu_9959487032conv_depthwise2d_backward_kernelILi1ELi2EN3c104HalfEiEEvNS_27GenericPackedTensorAccessorIKT1_Lm4ENS_16DefaultPtrTraitsEiEENS5_IS6_Lm4ES8_iEES9_T2_iiiiiiiiiiiiiii --------------------------
	.section	.nv.info._ZN2at6native51_GLOBAL__N__2c613397_18_DepthwiseConv2d_cu_9959487032conv_depthwise2d_backward_kernelILi1ELi2EN3c104HalfEiEEvNS_27GenericPackedTensorAccessorIKT1_Lm4ENS_16DefaultPtrTraitsEiEENS5_IS6_Lm4ES8_iEES9_T2_iiiiiiiiiiiiiii,"",@"SHT_CUDA_INFO"
	.sectionflags	@""
	.align	4


	//----- nvinfo : EIATTR_CUDA_API_VERSION
	.align		4
        /*0000*/ 	.byte	0x04, 0x37
        /*0002*/ 	.short	(.L_1453 - .L_1452)
.L_1452:
        /*0004*/ 	.word	0x00000082


	//----- nvinfo : EIATTR_SW2861232_WAR
	.align		4
.L_1453:
        /*0008*/ 	.byte	0x01, 0x35
	.zero		2


	//----- nvinfo : EIATTR_PARAM_CBANK
	.align		4
        /*000c*/ 	.byte	0x04, 0x0a
        /*000e*/ 	.short	(.L_1455 - .L_1454)
	.align		4
.L_1454:
        /*0010*/ 	.word	index@(.nv.constant0._ZN2at6native51_GLOBAL__N__2c613397_18_DepthwiseConv2d_cu_9959487032conv_depthwise2d_backward_kernelILi1ELi2EN3c104HalfEiEEvNS_27GenericPackedTensorAccessorIKT1_Lm4ENS_16DefaultPtrTraitsEiEENS5_IS6_Lm4ES8_iEES9_T2_iiiiiiiiiiiiiii)
        /*0014*/ 	.short	0x0160
        /*0016*/ 	.short	0x00b8


	//----- nvinfo : EIATTR_CBANK_PARAM_SIZE
	.align		4
.L_1455:
        /*0018*/ 	.byte	0x03, 0x19
        /*001a*/ 	.short	0x00b8


	//----- nvinfo : EIATTR_KPARAM_INFO
	.align		4
        /*001c*/ 	.byte	0x04, 0x17
        /*001e*/ 	.short	(.L_1457 - .L_1456)
.L_1456:
        /*0020*/ 	.word	0x00000000
        /*0024*/ 	.short	0x0012
        /*0026*/ 	.short	0x00b4
        /*0028*/ 	.byte	0x00, 0xf0, 0x11, 0x00


	//----- nvinfo : EIATTR_KPARAM_INFO
	.align		4
.L_1457:
        /*002c*/ 	.byte	0x04, 0x17
        /*002e*/ 	.short	(.L_1459 - .L_1458)
.L_1458:
        /*0030*/ 	.word	0x00000000
        /*0034*/ 	.short	0x0011
        /*0036*/ 	.short	0x00b0
        /*0038*/ 	.byte	0x00, 0xf0, 0x11, 0x00


	//----- nvinfo : EIATTR_KPARAM_INFO
	.align		4
.L_1459:
        /*003c*/ 	.byte	0x04, 0x17
        /*003e*/ 	.short	(.L_1461 - .L_1460)
.L_1460:
        /*0040*/ 	.word	0x00000000
        /*0044*/ 	.short	0x0010
        /*0046*/ 	.short	0x00ac
        /*0048*/ 	.byte	0x00, 0xf0, 0x11, 0x00


	//----- nvinfo : EIATTR_KPARAM_INFO
	.align		4
.L_1461:
        /*004c*/ 	.byte	0x04, 0x17
        /*004e*/ 	.short	(.L_1463 - .L_1462)
.L_1462:
        /*0050*/ 	.word	0x00000000
        /*0054*/ 	.short	0x000f
        /*0056*/ 	.short	0x00a8
        /*0058*/ 	.byte	0x00, 0xf0, 0x11, 0x00


	//----- nvinfo : EIATTR_KPARAM_INFO
	.align		4
.L_1463:
        /*005c*/ 	.byte	0x04, 0x17
        /*005e*/ 	.short	(.L_1465 - .L_1464)
.L_1464:
        /*0060*/ 	.word	0x00000000
        /*0064*/ 	.short	0x000e
        /*0066*/ 	.short	0x00a4
        /*0068*/ 	.byte	0x00, 0xf0, 0x11, 0x00


	//----- nvinfo : EIATTR_KPARAM_INFO
	.align		4
.L_1465:
        /*006c*/ 	.byte	0x04, 0x17
        /*006e*/ 	.short	(.L_1467 - .L_1466)
.L_1466:
        /*0070*/ 	.word	0x00000000
        /*0074*/ 	.short	0x000d
        /*0076*/ 	.short	0x00a0
        /*0078*/ 	.byte	0x00, 0xf0, 0x11, 0x00


	//----- nvinfo : EIATTR_KPARAM_INFO
	.align		4
.L_1467:
        /*007c*/ 	.byte	0x04, 0x17
        /*007e*/ 	.short	(.L_1469 - .L_1468)
.L_1468:
        /*0080*/ 	.word	0x00000000
        /*0084*/ 	.short	0x000c
        /*0086*/ 	.short	0x009c
        /*0088*/ 	.byte	0x00, 0xf0, 0x11, 0x00


	//----- nvinfo : EIATTR_KPARAM_INFO
	.align		4
.L_1469:
        /*008c*/ 	.byte	0x04, 0x17
        /*008e*/ 	.short	(.L_1471 - .L_1470)
.L_1470:
        /*0090*/ 	.word	0x00000000
        /*0094*/ 	.short	0x000b
        /*0096*/ 	.short	0x0098
        /*0098*/ 	.byte	0x00, 0xf0, 0x11, 0x00


	//----- nvinfo : EIATTR_KPARAM_INFO
	.align		4
.L_1471:
        /*009c*/ 	.byte	0x04, 0x17
        /*009e*/ 	.short	(.L_1473 - .L_1472)
.L_1472:
        /*00a0*/ 	.word	0x00000000
        /*00a4*/ 	.short	0x000a
        /*00a6*/ 	.short	0x0094
        /*00a8*/ 	.byte	0x00, 0xf0, 0x11, 0x00


	//----- nvinfo : EIATTR_KPARAM_INFO
	.align		4
.L_1473:
        /*00ac*/ 	.byte	0x04, 0x17
        /*00ae*/ 	.short	(.L_1475 - .L_1474)
.L_1474:
        /*00b0*/ 	.word	0x00000000
        /*00b4*/ 	.short	0x0009
        /*00b6*/ 	.short	0x0090
        /*00b8*/ 	.byte	0x00, 0xf0, 0x11, 0x00


	//----- nvinfo : EIATTR_KPARAM_INFO
	.align		4
.L_1475:
        /*00bc*/ 	.byte	0x04, 0x17
        /*00be*/ 	.short	(.L_1477 - .L_1476)
.L_1476:
        /*00c0*/ 	.word	0x00000000
        /*00c4*/ 	.short	0x0008
        /*00c6*/ 	.short	0x008c
        /*00c8*/ 	.byte	0x00, 0xf0, 0x11, 0x00


	//----- nvinfo : EIATTR_KPARAM_INFO
	.align		4
.L_1477:
        /*00cc*/ 	.byte	0x04, 0x17
        /*00ce*/ 	.short	(.L_1479 - .L_1478)
.L_1478:
        /*00d0*/ 	.word	0x00000000
        /*00d4*/ 	.short	0x0007
        /*00d6*/ 	.short	0x0088
        /*00d8*/ 	.byte	0x00, 0xf0, 0x11, 0x00


	//----- nvinfo : EIATTR_KPARAM_INFO
	.align		4
.L_1479:
        /*00dc*/ 	.byte	0x04, 0x17
        /*00de*/ 	.short	(.L_1481 - .L_1480)
.L_1480:
        /*00e0*/ 	.word	0x00000000
        /*00e4*/ 	.short	0x0006
        /*00e6*/ 	.short	0x0084
        /*00e8*/ 	.byte	0x00, 0xf0, 0x11, 0x00


	//----- nvinfo : EIATTR_KPARAM_INFO
	.align		4
.L_1481:
        /*00ec*/ 	.byte	0x04, 0x17
        /*00ee*/ 	.short	(.L_1483 - .L_1482)
.L_1482:
        /*00f0*/ 	.word	0x00000000
        /*00f4*/ 	.short	0x0005
        /*00f6*/ 	.short	0x0080
        /*00f8*/ 	.byte	0x00, 0xf0, 0x11, 0x00


	//----- nvinfo : EIATTR_KPARAM_INFO
	.align		4
.L_1483:
        /*00fc*/ 	.byte	0x04, 0x17
        /*00fe*/ 	.short	(.L_1485 - .L_1484)
.L_1484:
        /*0100*/ 	.word	0x00000000
        /*0104*/ 	.short	0x0004
        /*0106*/ 	.short	0x007c
        /*0108*/ 	.byte	0x00, 0xf0, 0x11, 0x00


	//----- nvinfo : EIATTR_KPARAM_INFO
	.align		4
.L_1485:
        /*010c*/ 	.byte	0x04, 0x17
        /*010e*/ 	.short	(.L_1487 - .L_1486)
.L_1486:
        /*0110*/ 	.word	0x00000000
        /*0114*/ 	.short	0x0003
        /*0116*/ 	.short	0x0078
        /*0118*/ 	.byte	0x00, 0xf0, 0x11, 0x00


	//----- nvinfo : EIATTR_KPARAM_INFO
	.align		4
.L_1487:
        /*011c*/ 	.byte	0x04, 0x17
        /*011e*/ 	.short	(.L_1489 - .L_1488)
.L_1488:
        /*0120*/ 	.word	0x00000000
        /*0124*/ 	.short	0x0002
        /*0126*/ 	.short	0x0050
        /*0128*/ 	.byte	0x00, 0xf0, 0xa1, 0x00


	//----- nvinfo : EIATTR_KPARAM_INFO
	.align		4
.L_1489:
        /*012c*/ 	.byte	0x04, 0x17
        /*012e*/ 	.short	(.L_1491 - .L_1490)
.L_1490:
        /*0130*/ 	.word	0x00000000
        /*0134*/ 	.short	0x0001
        /*0136*/ 	.short	0x0028
        /*0138*/ 	.byte	0x00, 0xf0, 0xa1, 0x00


	//----- nvinfo : EIATTR_KPARAM_INFO
	.align		4
.L_1491:
        /*013c*/ 	.byte	0x04, 0x17
        /*013e*/ 	.short	(.L_1493 - .L_1492)
.L_1492:
        /*0140*/ 	.word	0x00000000
        /*0144*/ 	.short	0x0000
        /*0146*/ 	.short	0x0000
        /*0148*/ 	.byte	0x00, 0xf0, 0xa1, 0x00


	//----- nvinfo : EIATTR_MAXREG_COUNT
	.align		4
.L_1493:
        /*014c*/ 	.byte	0x03, 0x1b
        /*014e*/ 	.short	0x0040


	//----- nvinfo : EIATTR_MERCURY_ISA_VERSION
	.align		4
        /*0150*/ 	.byte	0x03, 0x5f
        /*0152*/ 	.short	0x0000


	//----- nvinfo : EIATTR_EXIT_INSTR_OFFSETS
	.align		4
        /*0154*/ 	.byte	0x04, 0x1c
        /*0156*/ 	.short	(.L_1495 - .L_1494)


	//   ....[0]....
.L_1494:
        /*0158*/ 	.word	0x00000090


	//   ....[1]....
        /*015c*/ 	.word	0x00000190


	//   ....[2]....
        /*0160*/ 	.word	0x00000fa0


	//----- nvinfo : EIATTR_MAX_THREADS
	.align		4
.L_1495:
        /*0164*/ 	.byte	0x04, 0x05
        /*0166*/ 	.short	(.L_1497 - .L_1496)
.L_1496:
        /*0168*/ 	.word	0x00000400
        /*016c*/ 	.word	0x00000001
        /*0170*/ 	.word	0x00000001


	//----- nvinfo : EIATTR_CRS_STACK_SIZE
	.align		4
.L_1497:
        /*0174*/ 	.byte	0x04, 0x1e
        /*0176*/ 	.short	(.L_1499 - .L_1498)
.L_1498:
        /*0178*/ 	.word	0x00000000
.L_1499:


//--------------------- .nv.info._ZN2at6native51_GLOBAL__N__2c613397_18_DepthwiseConv2d_cu_9959487032conv_depthwise2d_backward_kernelILi1ELi1EN3c104HalfEiEEvNS_27GenericPackedTensorAccessorIKT1_Lm4ENS_16DefaultPtrTraitsEiEENS5_IS6_Lm4ES8_iEES9_T2_iiiiiiiiiiiiiii --------------------------
	.section	.nv.info._ZN2at6native51_GLOBAL__N__2c613397_18_DepthwiseConv2d_cu_9959487032conv_depthwise2d_backward_kernelILi1ELi1EN3c104HalfEiEEvNS_27GenericPackedTensorAccessorIKT1_Lm4ENS_16DefaultPtrTraitsEiEENS5_IS6_Lm4ES8_iEES9_T2_iiiiiiiiiiiiiii,"",@"SHT_CUDA_INFO"
	.sectionflags	@""
	.align	4


	//----- nvinfo : EIATTR_CUDA_API_VERSION
	.align		4
        /*0000*/ 	.byte	0x04, 0x37
        /*0002*/ 	.short	(.L_1501 - .L_1500)
.L_1500:
        /*0004*/ 	.word	0x00000082


	//----- nvinfo : EIATTR_SW2861232_WAR
	.align		4
.L_1501:
        /*0008*/ 	.byte	0x01, 0x35
	.zero		2


	//----- nvinfo : EIATTR_PARAM_CBANK
	.align		4
        /*000c*/ 	.byte	0x04, 0x0a
        /*000e*/ 	.short	(.L_1503 - .L_1502)
	.align		4
.L_1502:
        /*0010*/ 	.word	index@(.nv.constant0._ZN2at6native51_GLOBAL__N__2c613397_18_DepthwiseConv2d_cu_9959487032conv_depthwise2d_backward_kernelILi1ELi1EN3c104HalfEiEEvNS_27GenericPackedTensorAccessorIKT1_Lm4ENS_16DefaultPtrTraitsEiEENS5_IS6_Lm4ES8_iEES9_T2_iiiiiiiiiiiiiii)
        /*0014*/ 	.short	0x0160
        /*0016*/ 	.short	0x00b8


	//----- nvinfo : EIATTR_CBANK_PARAM_SIZE
	.align		4
.L_1503:
        /*0018*/ 	.byte	0x03, 0x19
        /*001a*/ 	.short	0x00b8


	//----- nvinfo : EIATTR_KPARAM_INFO
	.align		4
        /*001c*/ 	.byte	0x04, 0x17
        /*001e*/ 	.short	(.L_1505 - .L_1504)
.L_1504:
        /*0020*/ 	.word	0x00000000
        /*0024*/ 	.short	0x0012
        /*0026*/ 	.short	0x00b4
        /*0028*/ 	.byte	0x00, 0xf0, 0x11, 0x00


	//----- nvinfo : EIATTR_KPARAM_INFO
	.align		4
.L_1505:
        /*002c*/ 	.byte	0x04, 0x17
        /*002e*/ 	.short	(.L_1507 - .L_1506)
.L_1506:
        /*0030*/ 	.word	0x00000000
        /*0034*/ 	.short	0x0011
        /*0036*/ 	.short	0x00b0
        /*0038*/ 	.byte	0x00, 0xf0, 0x11, 0x00


	//----- nvinfo : EIATTR_KPARAM_INFO
	.align		4
.L_1507:
        /*003c*/ 	.byte	0x04, 0x17
        /*003e*/ 	.short	(.L_1509 - .L_1508)
.L_1508:
        /*0040*/ 	.word	0x00000000
        /*0044*/ 	.short	0x0010
        /*0046*/ 	.short	0x00ac
        /*0048*/ 	.byte	0x00, 0xf0, 0x11, 0x00


	//----- nvinfo : EIATTR_KPARAM_INFO
	.align		4
.L_1509:
        /*004c*/ 	.byte	0x04, 0x17
        /*004e*/ 	.short	(.L_1511 - .L_1510)
.L_1510:
        /*0050*/ 	.word	0x00000000
        /*0054*/ 	.short	0x000f
        /*0056*/ 	.short	0x00a8
        /*0058*/ 	.byte	0x00, 0xf0, 0x11, 0x00


	//----- nvinfo : EIATTR_KPARAM_INFO
	.align		4
.L_1511:
        /*005c*/ 	.byte	0x04, 0x17
        /*005e*/ 	.short	(.L_1513 - .L_1512)
.L_1512:
        /*0060*/ 	.word	0x00000000
        /*0064*/ 	.short	0x000e
        /*0066*/ 	.short	0x00a4
        /*0068*/ 	.byte	0x00, 0xf0, 0x11, 0x00


	//----- nvinfo : EIATTR_KPARAM_INFO
	.align		4
.L_1513:
        /*006c*/ 	.byte	0x04, 0x17
        /*006e*/ 	.short	(.L_1515 - .L_1514)
.L_1514:
        /*0070*/ 	.word	0x00000000
        /*0074*/ 	.short	0x000d
        /*0076*/ 	.short	0x00a0
        /*0078*/ 	.byte	0x00, 0xf0, 0x11, 0x00


	//----- nvinfo : EIATTR_KPARAM_INFO
	.align		4
.L_1515:
        /*007c*/ 	.byte	0x04, 0x17
        /*007e*/ 	.short	(.L_1517 - .L_1516)
.L_1516:
        /*0080*/ 	.word	0x00000000
        /*0084*/ 	.short	0x000c
        /*0086*/ 	.short	0x009c
        /*0088*/ 	.byte	0x00, 0xf0, 0x11, 0x00


	//----- nvinfo : EIATTR_KPARAM_INFO
	.align		4
.L_1517:
        /*008c*/ 	.byte	0x04, 0x17
        /*008e*/ 	.short	(.L_1519 - .L_1518)
.L_1518:
        /*0090*/ 	.word	0x00000000
        /*0094*/ 	.short	0x000b
        /*0096*/ 	.short	0x0098
        /*0098*/ 	.byte	0x00, 0xf0, 0x11, 0x00


	//----- nvinfo : EIATTR_KPARAM_INFO
	.align		4
.L_1519:
        /*009c*/ 	.byte	0x04, 0x17
        /*009e*/ 	.short	(.L_1521 - .L_1520)
.L_1520:
        /*00a0*/ 	.word	0x00000000
        /*00a4*/ 	.short	0x000a
        /*00a6*/ 	.short	0x0094
        /*00a8*/ 	.byte	0x00, 0xf0, 0x11, 0x00


	//----- nvinfo : EIATTR_KPARAM_INFO
	.align		4
.L_1521:
        /*00ac*/ 	.byte	0x04, 0x17
        /*00ae*/ 	.short	(.L_1523 - .L_1522)
.L_1522:
        /*00b0*/ 	.word	0x00000000
        /*00b4*/ 	.short	0x0009
        /*00b6*/ 	.short	0x0090
        /*00b8*/ 	.byte	0x00, 0xf0, 0x11, 0x00


	//----- nvinfo : EIATTR_KPARAM_INFO
	.align		4
.L_1523:
        /*00bc*/ 	.byte	0x04, 0x17
        /*00be*/ 	.short	(.L_1525 - .L_1524)
.L_1524:
        /*00c0*/ 	.word	0x00000000
        /*00c4*/ 	.short	0x0008
        /*00c6*/ 	.short	0x008c
        /*00c8*/ 	.byte	0x00, 0xf0, 0x11, 0x00


	//----- nvinfo : EIATTR_KPARAM_INFO
	.align		4
.L_1525:
        /*00cc*/ 	.byte	0x04, 0x17
        /*00ce*/ 	.short	(.L_1527 - .L_1526)
.L_1526:
        /*00d0*/ 	.word	0x00000000
        /*00d4*/ 	.short	0x0007
        /*00d6*/ 	.short	0x0088
        /*00d8*/ 	.byte	0x00, 0xf0, 0x11, 0x00


	//----- nvinfo : EIATTR_KPARAM_INFO
	.align		4
.L_1527:
        /*00dc*/ 	.byte	0x04, 0x17
        /*00de*/ 	.short	(.L_1529 - .L_1528)
.L_1528:
        /*00e0*/ 	.word	0x00000000
        /*00e4*/ 	.short	0x0006
        /*00e6*/ 	.short	0x0084
        /*00e8*/ 	.byte	0x00, 0xf0, 0x11, 0x00


	//----- nvinfo : EIATTR_KPARAM_INFO
	.align		4
.L_1529:
        /*00ec*/ 	.byte	0x04, 0x17
        /*00ee*/ 	.short	(.L_1531 - .L_1530)
.L_1530:
        /*00f0*/ 	.word	0x00000000
        /*00f4*/ 	.short	0x0005
        /*00f6*/ 	.short	0x0080
        /*00f8*/ 	.byte	0x00, 0xf0, 0x11, 0x00


	//----- nvinfo : EIATTR_KPARAM_INFO
	.align		4
.L_1531:
        /*00fc*/ 	.byte	0x04, 0x17
        /*00fe*/ 	.short	(.L_1533 - .L_1532)
.L_1532:
        /*0100*/ 	.word	0x00000000
        /*0104*/ 	.short	0x0004
        /*0106*/ 	.short	0x007c
        /*0108*/ 	.byte	0x00, 0xf0, 0x11, 0x00


	//----- nvinfo : EIATTR_KPARAM_INFO
	.align		4
.L_1533:
        /*010c*/ 	.byte	0x04, 0x17
        /*010e*/ 	.short	(.L_1535 - .L_1534)
.L_1534:
        /*0110*/ 	.word	0x00000000
        /*0114*/ 	.short	0x0003
        /*0116*/ 	.short	0x0078
        /*0118*/ 	.byte	0x00, 0xf0, 0x11, 0x00


	//----- nvinfo : EIATTR_KPARAM_INFO
	.align		4
.L_1535:
        /*011c*/ 	.byte	0x04, 0x17
        /*011e*/ 	.short	(.L_1537 - .L_1536)
.L_1536:
        /*0120*/ 	.word	0x00000000
        /*0124*/ 	.short	0x0002
        /*0126*/ 	.short	0x0050
        /*0128*/ 	.byte	0x00, 0xf0, 0xa1, 0x00


	//----- nvinfo : EIATTR_KPARAM_INFO
	.align		4
.L_1537:
        /*012c*/ 	.byte	0x04, 0x17
        /*012e*/ 	.short	(.L_1539 - .L_1538)
.L_1538:
        /*0130*/ 	.word	0x00000000
        /*0134*/ 	.short	0x0001
        /*0136*/ 	.short	0x0028
        /*0138*/ 	.byte	0x00, 0xf0, 0xa1, 0x00


	//----- nvinfo : EIATTR_KPARAM_INFO
	.align		4
.L_1539:
        /*013c*/ 	.byte	0x04, 0x17
        /*013e*/ 	.short	(.L_1541 - .L_1540)
.L_1540:
        /*0140*/ 	.word	0x00000000
        /*0144*/ 	.short	0x0000
        /*0146*/ 	.short	0x0000
        /*0148*/ 	.byte	0x00, 0xf0, 0xa1, 0x00


	//----- nvinfo : EIATTR_MAXREG_COUNT
	.align		4
.L_1541:
        /*014c*/ 	.byte	0x03, 0x1b
        /*014e*/ 	.short	0x0040


	//----- nvinfo : EIATTR_MERCURY_ISA_VERSION
	.align		4
        /*0150*/ 	.byte	0x03, 0x5f
        /*0152*/ 	.short	0x0000


	//----- nvinfo : EIATTR_EXIT_INSTR_OFFSETS
	.align		4
        /*0154*/ 	.byte	0x04, 0x1c
        /*0156*/ 	.short	(.L_1543 - .L_1542)


	//   ....[0]....
.L_1542:
        /*0158*/ 	.word	0x00000090


	//   ....[1]....
        /*015c*/ 	.word	0x00000190


	//   ....[2]....
        /*0160*/ 	.word	0x00000f40


	//----- nvinfo : EIATTR_MAX_THREADS
	.align		4
.L_1543:
        /*0164*/ 	.byte	0x04, 0x05
        /*0166*/ 	.short	(.L_1545 - .L_1544)
.L_1544:
        /*0168*/ 	.word	0x00000400
        /*016c*/ 	.word	0x00000001
        /*0170*/ 	.word	0x00000001


	//----- nvinfo : EIATTR_CRS_STACK_SIZE
	.align		4
.L_1545:
        /*0174*/ 	.byte	0x04, 0x1e
        /*0176*/ 	.short	(.L_1547 - .L_1546)
.L_1546:
        /*0178*/ 	.word	0x00000000
.L_1547:


//--------------------- .nv.info._ZN2at6native51_GLOBAL__N__2c613397_18_DepthwiseConv2d_cu_9959487032conv_depthwise2d_backward_kernelILi3ELi0EN3c104HalfEiEEvNS_27GenericPackedTensorAccessorIKT1_Lm4ENS_16DefaultPtrTraitsEiEENS5_IS6_Lm4ES8_iEES9_T2_iiiiiiiiiiiiiii --------------------------
	.section	.nv.info._ZN2at6native51_GLOBAL__N__2c613397_18_DepthwiseConv2d_cu_9959487032conv_depthwise2d_backward_kernelILi3ELi0EN3c104HalfEiEEvNS_27GenericPackedTensorAccessorIKT1_Lm4ENS_16DefaultPtrTraitsEiEENS5_IS6_Lm4ES8_iEES9_T2_iiiiiiiiiiiiiii,"",@"SHT_CUDA_INFO"
	.sectionflags	@""
	.align	4


	//----- nvinfo : EIATTR_CUDA_API_VERSION
	.align		4
        /*0000*/ 	.byte	0x04, 0x37
        /*0002*/ 	.short	(.L_1549 - .L_1548)
.L_1548:
        /*0004*/ 	.word	0x00000082


	//----- nvinfo : EIATTR_SW2861232_WAR
	.align		4
.L_1549:
        /*0008*/ 	.byte	0x01, 0x35
	.zero		2


	//----- nvinfo : EIATTR_PARAM_CBANK
	.align		4
        /*000c*/ 	.byte	0x04, 0x0a
        /*000e*/ 	.short	(.L_1551 - .L_1550)
	.align		4
.L_1550:
        /*0010*/ 	.word	index@(.nv.constant0._ZN2at6native51_GLOBAL__N__2c613397_18_DepthwiseConv2d_cu_9959487032conv_depthwise2d_backward_kernelILi3ELi0EN3c104HalfEiEEvNS_27GenericPackedTensorAccessorIKT1_Lm4ENS_16DefaultPtrTraitsEiEENS5_IS6_Lm4ES8_iEES9_T2_iiiiiiiiiiiiiii)
        /*0014*/ 	.short	0x0160
        /*0016*/ 	.short	0x00b8


	//----- nvinfo : EIATTR_CBANK_PARAM_SIZE
	.align		4
.L_1551:
        /*0018*/ 	.byte	0x03, 0x19
        /*001a*/ 	.short	0x00b8


	//----- nvinfo : EIATTR_KPARAM_INFO
	.align		4
        /*001c*/ 	.byte	0x04, 0x17
        /*001e*/ 	.short	(.L_1553 - .L_1552)
.L_1552:
        /*0020*/ 	.word	0x00000000
        /*0024*/ 	.short	0x0012
        /*0026*/ 	.short	0x00b4
        /*0028*/ 	.byte	0x00, 0xf0, 0x11, 0x00


	//----- nvinfo : EIATTR_KPARAM_INFO
	.align		4
.L_1553:
        /*002c*/ 	.byte	0x04, 0x17
        /*002e*/ 	.short	(.L_1555 - .L_1554)
.L_1554:
        /*0030*/ 	.word	0x00000000
        /*0034*/ 	.short	0x0011
        /*0036*/ 	.short	0x00b0
        /*0038*/ 	.byte	0x00, 0xf0, 0x11, 0x00


	//----- nvinfo : EIATTR_KPARAM_INFO
	.align		4
.L_1555:
        /*003c*/ 	.byte	0x04, 0x17
        /*003e*/ 	.short	(.L_1557 - .L_1556)
.L_1556:
        /*0040*/ 	.word	0x00000000
        /*0044*/ 	.short	0x0010
        /*0046*/ 	.short	0x00ac
        /*0048*/ 	.byte	0x00, 0xf0, 0x11, 0x00


	//----- nvinfo : EIATTR_KPARAM_INFO
	.align		4
.L_1557:
        /*004c*/ 	.byte	0x04, 0x17
        /*004e*/ 	.short	(.L_1559 - .L_1558)
.L_1558:
        /*0050*/ 	.word	0x00000000
        /*0054*/ 	.short	0x000f
        /*0056*/ 	.short	0x00a8
        /*0058*/ 	.byte	0x00, 0xf0, 0x11, 0x00


	//----- nvinfo : EIATTR_KPARAM_INFO
	.align		4
.L_1559:
        /*005c*/ 	.byte	0x04, 0x17
        /*005e*/ 	.short	(.L_1561 - .L_1560)
.L_1560:
        /*0060*/ 	.word	0x00000000
        /*0064*/ 	.short	0x000e
        /*0066*/ 	.short	0x00a4
        /*0068*/ 	.byte	0x00, 0xf0, 0x11, 0x00


	//----- nvinfo : EIATTR_KPARAM_INFO
	.align		4
.L_1561:
        /*006c*/ 	.byte	0x04, 0x17
        /*006e*/ 	.short	(.L_1563 - .L_1562)
.L_1562:
        /*0070*/ 	.word	0x00000000
        /*0074*/ 	.short	0x000d
        /*0076*/ 	.short	0x00a0
        /*0078*/ 	.byte	0x00, 0xf0, 0x11, 0x00


	//----- nvinfo : EIATTR_KPARAM_INFO
	.align		4
.L_1563:
        /*007c*/ 	.byte	0x04, 0x17
        /*007e*/ 	.short	(.L_1565 - .L_1564)
.L_1564:
        /*0080*/ 	.word	0x00000000
        /*0084*/ 	.short	0x000c
        /*0086*/ 	.short	0x009c
        /*0088*/ 	.byte	0x00, 0xf0, 0x11, 0x00


	//----- nvinfo : EIATTR_KPARAM_INFO
	.align		4
.L_1565:
        /*008c*/ 	.byte	0x04, 0x17
        /*008e*/ 	.short	(.L_1567 - .L_1566)
.L_1566:
        /*0090*/ 	.word	0x00000000
        /*0094*/ 	.short	0x000b
        /*0096*/ 	.short	0x0098
        /*0098*/ 	.byte	0x00, 0xf0, 0x11, 0x00


	//----- nvinfo : EIATTR_KPARAM_INFO
	.align		4
.L_1567:
        /*009c*/ 	.byte	0x04, 0x17
        /*009e*/ 	.short	(.L_1569 - .L_1568)
.L_1568:
        /*00a0*/ 	.word	0x00000000
        /*00a4*/ 	.short	0x000a
        /*00a6*/ 	.short	0x0094
        /*00a8*/ 	.byte	0x00, 0xf0, 0x11, 0x00


	//----- nvinfo : EIATTR_KPARAM_INFO
	.align		4
.L_1569:
        /*00ac*/ 	.byte	0x04, 0x17
        /*00ae*/ 	.short	(.L_1571 - .L_1570)
.L_1570:
        /*00b0*/ 	.word	0x00000000
        /*00b4*/ 	.short	0x0009
        /*00b6*/ 	.short	0x0090
        /*00b8*/ 	.byte	0x00, 0xf0, 0x11, 0x00


	//----- nvinfo : EIATTR_KPARAM_INFO
	.align		4
.L_1571:
        /*00bc*/ 	.byte	0x04, 0x17
        /*00be*/ 	.short	(.L_1573 - .L_1572)
.L_1572:
        /*00c0*/ 	.word	0x00000000
        /*00c4*/ 	.short	0x0008
        /*00c6*/ 	.short	0x008c
        /*00c8*/ 	.byte	0x00, 0xf0, 0x11, 0x00


	//----- nvinfo : EIATTR_KPARAM_INFO
	.align		4
.L_1573:
        /*00cc*/ 	.byte	0x04, 0x17
        /*00ce*/ 	.short	(.L_1575 - .L_1574)
.L_1574:
        /*00d0*/ 	.word	0x00000000
        /*00d4*/ 	.short	0x0007
        /*00d6*/ 	.short	0x0088
        /*00d8*/ 	.byte	0x00, 0xf0, 0x11, 0x00


	//----- nvinfo : EIATTR_KPARAM_INFO
	.align		4
.L_1575:
        /*00dc*/ 	.byte	0x04, 0x17
        /*00de*/ 	.short	(.L_1577 - .L_1576)
.L_1576:
        /*00e0*/ 	.word	0x00000000
        /*00e4*/ 	.short	0x0006
        /*00e6*/ 	.short	0x0084
        /*00e8*/ 	.byte	0x00, 0xf0, 0x11, 0x00


	//----- nvinfo : EIATTR_KPARAM_INFO
	.align		4
.L_1577:
        /*00ec*/ 	.byte	0x04, 0x17
        /*00ee*/ 	.short	(.L_1579 - .L_1578)
.L_1578:
        /*00f0*/ 	.word	0x00000000
        /*00f4*/ 	.short	0x0005
        /*00f6*/ 	.short	0x0080
        /*00f8*/ 	.byte	0x00, 0xf0, 0x11, 0x00


	//----- nvinfo : EIATTR_KPARAM_INFO
	.align		4
.L_1579:
        /*00fc*/ 	.byte	0x04, 0x17
        /*00fe*/ 	.short	(.L_1581 - .L_1580)
.L_1580:
        /*0100*/ 	.word	0x00000000
        /*0104*/ 	.short	0x0004
        /*0106*/ 	.short	0x007c
        /*0108*/ 	.byte	0x00, 0xf0, 0x11, 0x00


	//----- nvinfo : EIATTR_KPARAM_INFO
	.align		4
.L_1581:
        /*010c*/ 	.byte	0x04, 0x17
        /*010e*/ 	.short	(.L_1583 - .L_1582)
.L_1582:
        /*0110*/ 	.word	0x00000000
        /*0114*/ 	.short	0x0003
        /*0116*/ 	.short	0x0078
        /*0118*/ 	.byte	0x00, 0xf0, 0x11, 0x00


	//----- nvinfo : EIATTR_KPARAM_INFO
	.align		4
.L_1583:
        /*011c*/ 	.byte	0x04, 0x17
        /*011e*/ 	.short	(.L_1585 - .L_1584)
.L_1584:
        /*0120*/ 	.word	0x00000000
        /*0124*/ 	.short	0x0002
        /*0126*/ 	.short	0x0050
        /*0128*/ 	.byte	0x00, 0xf0, 0xa1, 0x00


	//----- nvinfo : EIATTR_KPARAM_INFO
	.align		4
.L_1585:
        /*012c*/ 	.byte	0x04, 0x17
        /*012e*/ 	.short	(.L_1587 - .L_1586)
.L_1586:
        /*0130*/ 	.word	0x00000000
        /*0134*/ 	.short	0x0001
        /*0136*/ 	.short	0x0028
        /*0138*/ 	.byte	0x00, 0xf0, 0xa1, 0x00


	//----- nvinfo : EIATTR_KPARAM_INFO
	.align		4
.L_1587:
        /*013c*/ 	.byte	0x04, 0x17
        /*013e*/ 	.short	(.L_1589 - .L_1588)
.L_1588:
        /*0140*/ 	.word	0x00000000
        /*0144*/ 	.short	0x0000
        /*0146*/ 	.short	0x0000
        /*0148*/ 	.byte	0x00, 0xf0, 0xa1, 0x00


	//----- nvinfo : EIATTR_MAXREG_COUNT
	.align		4
.L_1589:
        /*014c*/ 	.byte	0x03, 0x1b
        /*014e*/ 	.short	0x0040


	//----- nvinfo : EIATTR_MERCURY_ISA_VERSION
	.align		4
        /*0150*/ 	.byte	0x03, 0x5f
        /*0152*/ 	.short	0x0000


	//----- nvinfo : EIATTR_EXIT_INSTR_OFFSETS
	.align		4
        /*0154*/ 	.byte	0x04, 0x1c
        /*0156*/ 	.short	(.L_1591 - .L_1590)


	//   ....[0]....
.L_1590:
        /*0158*/ 	.word	0x00000090


	//   ....[1]....
        /*015c*/ 	.word	0x00000190


	//   ....[2]....
        /*0160*/ 	.word	0x000031c0


	//----- nvinfo : EIATTR_MAX_THREADS
	.align		4
.L_1591:
        /*0164*/ 	.byte	0x04, 0x05
        /*0166*/ 	.short	(.L_1593 - .L_1592)
.L_1592:
        /*0168*/ 	.word	0x00000400
        /*016c*/ 	.word	0x00000001
        /*0170*/ 	.word	0x00000001


	//----- nvinfo : EIATTR_CRS_STACK_SIZE
	.align		4
.L_1593:
        /*0174*/ 	.byte	0x04, 0x1e
        /*0176*/ 	.short	(.L_1595 - .L_1594)
.L_1594:
        /*0178*/ 	.word	0x00000000
.L_1595:


//--------------------- .nv.info._ZN2at6native51_GLOBAL__N__2c613397_18_DepthwiseConv2d_cu_9959487032conv_depthwise2d_backward_kernelILi3ELi2EN3c104HalfEiEEvNS_27GenericPackedTensorAccessorIKT1_Lm4ENS_16DefaultPtrTraitsEiEENS5_IS6_Lm4ES8_iEES9_T2_iiiiiiiiiiiiiii --------------------------
	.section	.nv.info._ZN2at6native51_GLOBAL__N__2c613397_18_DepthwiseConv2d_cu_9959487032conv_depthwise2d_backward_kernelILi3ELi2EN3c104HalfEiEEvNS_27GenericPackedTensorAccessorIKT1_Lm4ENS_16DefaultPtrTraitsEiEENS5_IS6_Lm4ES8_iEES9_T2_iiiiiiiiiiiiiii,"",@"SHT_CUDA_INFO"
	.sectionflags	@""
	.align	4


	//----- nvinfo : EIATTR_CUDA_API_VERSION
	.align		4
        /*0000*/ 	.byte	0x04, 0x37
        /*0002*/ 	.short	(.L_1597 - .L_1596)
.L_1596:
        /*0004*/ 	.word	0x00000082


	//----- nvinfo : EIATTR_SW2861232_WAR
	.align		4
.L_1597:
        /*0008*/ 	.byte	0x01, 0x35
	.zero		2


	//----- nvinfo : EIATTR_PARAM_CBANK
	.align		4
        /*000c*/ 	.byte	0x04, 0x0a
        /*000e*/ 	.short	(.L_1599 - .L_1598)
	.align		4
.L_1598:
        /*0010*/ 	.word	index@(.nv.constant0._ZN2at6native51_GLOBAL__N__2c613397_18_DepthwiseConv2d_cu_9959487032conv_depthwise2d_backward_kernelILi3ELi2EN3c104HalfEiEEvNS_27GenericPackedTensorAccessorIKT1_Lm4ENS_16DefaultPtrTraitsEiEENS5_IS6_Lm4ES8_iEES9_T2_iiiiiiiiiiiiiii)
        /*0014*/ 	.short	0x0160
        /*0016*/ 	.short	0x00b8


	//----- nvinfo : EIATTR_CBANK_PARAM_SIZE
	.align		4
.L_1599:
        /*0018*/ 	.byte	0x03, 0x19
        /*001a*/ 	.short	0x00b8


	//----- nvinfo : EIATTR_KPARAM_INFO
	.align		4
        /*001c*/ 	.byte	0x04, 0x17
        /*001e*/ 	.short	(.L_1601 - .L_1600)
.L_1600:
        /*0020*/ 	.word	0x00000000
        /*0024*/ 	.short	0x0012
        /*0026*/ 	.short	0x00b4
        /*0028*/ 	.byte	0x00, 0xf0, 0x11, 0x00


	//----- nvinfo : EIATTR_KPARAM_INFO
	.align		4
.L_1601:
        /*002c*/ 	.byte	0x04, 0x17
        /*002e*/ 	.short	(.L_1603 - .L_1602)
.L_1602:
        /*0030*/ 	.word	0x00000000
        /*0034*/ 	.short	0x0011
        /*0036*/ 	.short	0x00b0
        /*0038*/ 	.byte	0x00, 0xf0, 0x11, 0x00


	//----- nvinfo : EIATTR_KPARAM_INFO
	.align		4
.L_1603:
        /*003c*/ 	.byte	0x04, 0x17
        /*003e*/ 	.short	(.L_1605 - .L_1604)
.L_1604:
        /*0040*/ 	.word	0x00000000
        /*0044*/ 	.short	0x0010
        /*0046*/ 	.short	0x00ac
        /*0048*/ 	.byte	0x00, 0xf0, 0x11, 0x00


	//----- nvinfo : EIATTR_KPARAM_INFO
	.align		4
.L_1605:
        /*004c*/ 	.byte	0x04, 0x17
        /*004e*/ 	.short	(.L_1607 - .L_1606)
.L_1606:
        /*0050*/ 	.word	0x00000000
        /*0054*/ 	.short	0x000f
        /*0056*/ 	.short	0x00a8
        /*0058*/ 	.byte	0x00, 0xf0, 0x11, 0x00


	//----- nvinfo : EIATTR_KPARAM_INFO
	.align		4
.L_1607:
        /*005c*/ 	.byte	0x04, 0x17
        /*005e*/ 	.short	(.L_1609 - .L_1608)
.L_1608:
        /*0060*/ 	.word	0x00000000
        /*0064*/ 	.short	0x000e
        /*0066*/ 	.short	0x00a4
        /*0068*/ 	.byte	0x00, 0xf0, 0x11, 0x00


	//----- nvinfo : EIATTR_KPARAM_INFO
	.align		4
.L_1609:
        /*006c*/ 	.byte	0x04, 0x17
        /*006e*/ 	.short	(.L_1611 - .L_1610)
.L_1610:
        /*0070*/ 	.word	0x00000000
        /*0074*/ 	.short	0x000d
        /*0076*/ 	.short	0x00a0
        /*0078*/ 	.byte	0x00, 0xf0, 0x11, 0x00


	//----- nvinfo : EIATTR_KPARAM_INFO
	.align		4
.L_1611:
        /*007c*/ 	.byte	0x04, 0x17
        /*007e*/ 	.short	(.L_1613 - .L_1612)
.L_1612:
        /*0080*/ 	.word	0x00000000
        /*0084*/ 	.short	0x000c
        /*0086*/ 	.short	0x009c
        /*0088*/ 	.byte	0x00, 0xf0, 0x11, 0x00


	//----- nvinfo : EIATTR_KPARAM_INFO
	.align		4
.L_1613:
        /*008c*/ 	.byte	0x04, 0x17
        /*008e*/ 	.short	(.L_1615 - .L_1614)
.L_1614:
        /*0090*/ 	.word	0x00000000
        /*0094*/ 	.short	0x000b
        /*0096*/ 	.short	0x0098
        /*0098*/ 	.byte	0x00, 0xf0, 0x11, 0x00


	//----- nvinfo : EIATTR_KPARAM_INFO
	.align		4
.L_1615:
        /*009c*/ 	.byte	0x04, 0x17
        /*009e*/ 	.short	(.L_1617 - .L_1616)
.L_1616:
        /*00a0*/ 	.word	0x00000000
        /*00a4*/ 	.short	0x000a
        /*00a6*/ 	.short	0x0094
        /*00a8*/ 	.byte	0x00, 0xf0, 0x11, 0x00


	//----- nvinfo : EIATTR_KPARAM_INFO
	.align		4
.L_1617:
        /*00ac*/ 	.byte	0x04, 0x17
        /*00ae*/ 	.short	(.L_1619 - .L_1618)
.L_1618:
        /*00b0*/ 	.word	0x00000000
        /*00b4*/ 	.short	0x0009
        /*00b6*/ 	.short	0x0090
        /*00b8*/ 	.byte	0x00, 0xf0, 0x11, 0x00


	//----- nvinfo : EIATTR_KPARAM_INFO
	.align		4
.L_1619:
        /*00bc*/ 	.byte	0x04, 0x17
        /*00be*/ 	.short	(.L_1621 - .L_1620)
.L_1620:
        /*00c0*/ 	.word	0x00000000
        /*00c4*/ 	.short	0x0008
        /*00c6*/ 	.short	0x008c
        /*00c8*/ 	.byte	0x00, 0xf0, 0x11, 0x00


	//----- nvinfo : EIATTR_KPARAM_INFO
	.align		4
.L_1621:
        /*00cc*/ 	.byte	0x04, 0x17
        /*00ce*/ 	.short	(.L_1623 - .L_1622)
.L_1622:
        /*00d0*/ 	.word	0x00000000
        /*00d4*/ 	.short	0x0007
        /*00d6*/ 	.short	0x0088
        /*00d8*/ 	.byte	0x00, 0xf0, 0x11, 0x00


	//----- nvinfo : EIATTR_KPARAM_INFO
	.align		4
.L_1623:
        /*00dc*/ 	.byte	0x04, 0x17
        /*00de*/ 	.short	(.L_1625 - .L_1624)
.L_1624:
        /*00e0*/ 	.word	0x00000000
        /*00e4*/ 	.short	0x0006
        /*00e6*/ 	.short	0x0084
        /*00e8*/ 	.byte	0x00, 0xf0, 0x11, 0x00


	//----- nvinfo : EIATTR_KPARAM_INFO
	.align		4
.L_1625:
        /*00ec*/ 	.byte	0x04, 0x17
        /*00ee*/ 	.short	(.L_1627 - .L_1626)
.L_1626:
        /*00f0*/ 	.word	0x00000000
        /*00f4*/ 	.short	0x0005
        /*00f6*/ 	.short	0x0080
        /*00f8*/ 	.byte	0x00, 0xf0, 0x11, 0x00


	//----- nvinfo : EIATTR_KPARAM_INFO
	.align		4
.L_1627:
        /*00fc*/ 	.byte	0x04, 0x17
        /*00fe*/ 	.short	(.L_1629 - .L_1628)
.L_1628:
        /*0100*/ 	.word	0x00000000
        /*0104*/ 	.short	0x0004
        /*0106*/ 	.short	0x007c
        /*0108*/ 	.byte	0x00, 0xf0, 0x11, 0x00


	//----- nvinfo : EIATTR_KPARAM_INFO
	.align		4
.L_1629:
        /*010c*/ 	.byte	0x04, 0x17
        /*010e*/ 	.short	(.L_1631 - .L_1630)
.L_1630:
        /*0110*/ 	.word	0x00000000
        /*0114*/ 	.short	0x0003
        /*0116*/ 	.short	0x0078
        /*0118*/ 	.byte	0x00, 0xf0, 0x11, 0x00


	//----- nvinfo : EIATTR_KPARAM_INFO
	.align		4
.L_1631:
        /*011c*/ 	.byte	0x04, 0x17
        /*011e*/ 	.short	(.L_1633 - .L_1632)
.L_1632:
        /*0120*/ 	.word	0x00000000
        /*0124*/ 	.short	0x0002
        /*0126*/ 	.short	0x0050
        /*0128*/ 	.byte	0x00, 0xf0, 0xa1, 0x00


	//----- nvinfo : EIATTR_KPARAM_INFO
	.align		4
.L_1633:
        /*012c*/ 	.byte	0x04, 0x17
        /*012e*/ 	.short	(.L_1635 - .L_1634)
.L_1634:
        /*0130*/ 	.word	0x00000000
        /*0134*/ 	.short	0x0001
        /*0136*/ 	.short	0x0028
        /*0138*/ 	.byte	0x00, 0xf0, 0xa1, 0x00


	//----- nvinfo : EIATTR_KPARAM_INFO
	.align		4
.L_1635:
        /*013c*/ 	.byte	0x04, 0x17
        /*013e*/ 	.short	(.L_1637 - .L_1636)
.L_1636:
        /*0140*/ 	.word	0x00000000
        /*0144*/ 	.short	0x0000
        /*0146*/ 	.short	0x0000
        /*0148*/ 	.byte	0x00, 0xf0, 0xa1, 0x00


	//----- nvinfo : EIATTR_MAXREG_COUNT
	.align		4
.L_1637:
        /*014c*/ 	.byte	0x03, 0x1b
        /*014e*/ 	.short	0x0040


	//----- nvinfo : EIATTR_MERCURY_ISA_VERSION
	.align		4
        /*0150*/ 	.byte	0x03, 0x5f
        /*0152*/ 	.short	0x0000


	//----- nvinfo : EIATTR_EXIT_INSTR_OFFSETS
	.align		4
        /*0154*/ 	.byte	0x04, 0x1c
        /*0156*/ 	.short	(.L_1639 - .L_1638)


	//   ....[0]....
.L_1638:
        /*0158*/ 	.word	0x00000090


	//   ....[1]....
        /*015c*/ 	.word	0x00000180


	//   ....[2]....
        /*0160*/ 	.word	0x000012a0


	//----- nvinfo : EIATTR_MAX_THREADS
	.align		4
.L_1639:
        /*0164*/ 	.byte	0x04, 0x05
        /*0166*/ 	.short	(.L_1641 - .L_1640)
.L_1640:
        /*0168*/ 	.word	0x00000400
        /*016c*/ 	.word	0x00000001
        /*0170*/ 	.word	0x00000001


	//----- nvinfo : EIATTR_CRS_STACK_SIZE
	.align		4
.L_1641:
        /*0174*/ 	.byte	0x04, 0x1e
        /*0176*/ 	.short	(.L_1643 - .L_1642)
.L_1642:
        /*0178*/ 	.word	0x00000000
.L_1643:


//--------------------- .nv.info._ZN2at6native51_GLOBAL__N__2c613397_18_DepthwiseConv2d_cu_9959487032conv_depthwise2d_backward_kernelILi3ELi1EN3c104HalfEiEEvNS_27GenericPackedTensorAccessorIKT1_Lm4ENS_16DefaultPtrTraitsEiEENS5_IS6_Lm4ES8_iEES9_T2_iiiiiiiiiiiiiii --------------------------
	.section	.nv.info._ZN2at6native51_GLOBAL__N__2c613397_18_DepthwiseConv2d_cu_9959487032conv_depthwise2d_backward_kernelILi3ELi1EN3c104HalfEiEEvNS_27GenericPackedTensorAccessorIKT1_Lm4ENS_16DefaultPtrTraitsEiEENS5_IS6_Lm4ES8_iEES9_T2_iiiiiiiiiiiiiii,"",@"SHT_CUDA_INFO"
	.sectionflags	@""
	.align	4


	//----- nvinfo : EIATTR_CUDA_API_VERSION
	.align		4
        /*0000*/ 	.byte	0x04, 0x37
        /*0002*/ 	.short	(.L_1645 - .L_1644)
.L_1644:
        /*0004*/ 	.word	0x00000082


	//----- nvinfo : EIATTR_SW2861232_WAR
	.align		4
.L_1645:
        /*0008*/ 	.byte	0x01, 0x35
	.zero		2


	//----- nvinfo : EIATTR_PARAM_CBANK
	.align		4
        /*000c*/ 	.byte	0x04, 0x0a
        /*000e*/ 	.short	(.L_1647 - .L_1646)
	.align		4
.L_1646:
        /*0010*/ 	.word	index@(.nv.constant0._ZN2at6native51_GLOBAL__N__2c613397_18_DepthwiseConv2d_cu_9959487032conv_depthwise2d_backward_kernelILi3ELi1EN3c104HalfEiEEvNS_27GenericPackedTensorAccessorIKT1_Lm4ENS_16DefaultPtrTraitsEiEENS5_IS6_Lm4ES8_iEES9_T2_iiiiiiiiiiiiiii)
        /*0014*/ 	.short	0x0160
        /*0016*/ 	.short	0x00b8


	//----- nvinfo : EIATTR_CBANK_PARAM_SIZE
	.align		4
.L_1647:
        /*0018*/ 	.byte	0x03, 0x19
        /*001a*/ 	.short	0x00b8


	//----- nvinfo : EIATTR_KPARAM_INFO
	.align		4
        /*001c*/ 	.byte	0x04, 0x17
        /*001e*/ 	.short	(.L_1649 - .L_1648)
.L_1648:
        /*0020*/ 	.word	0x00000000
        /*0024*/ 	.short	0x0012
        /*0026*/ 	.short	0x00b4
        /*0028*/ 	.byte	0x00, 0xf0, 0x11, 0x00


	//----- nvinfo : EIATTR_KPARAM_INFO
	.align		4
.L_1649:
        /*002c*/ 	.byte	0x04, 0x17
        /*002e*/ 	.short	(.L_1651 - .L_1650)
.L_1650:
        /*0030*/ 	.word	0x00000000
        /*0034*/ 	.short	0x0011
        /*0036*/ 	.short	0x00b0
        /*0038*/ 	.byte	0x00, 0xf0, 0x11, 0x00


	//----- nvinfo : EIATTR_KPARAM_INFO
	.align		4
.L_1651:
        /*003c*/ 	.byte	0x04, 0x17
        /*003e*/ 	.short	(.L_1653 - .L_1652)
.L_1652:
        /*0040*/ 	.word	0x00000000
        /*0044*/ 	.short	0x0010
        /*0046*/ 	.short	0x00ac
        /*0048*/ 	.byte	0x00, 0xf0, 0x11, 0x00


	//----- nvinfo : EIATTR_KPARAM_INFO
	.align		4
.L_1653:
        /*004c*/ 	.byte	0x04, 0x17
        /*004e*/ 	.short	(.L_1655 - .L_1654)
.L_1654:
        /*0050*/ 	.word	0x00000000
        /*0054*/ 	.short	0x000f
        /*0056*/ 	.short	0x00a8
        /*0058*/ 	.byte	0x00, 0xf0, 0x11, 0x00


	//----- nvinfo : EIATTR_KPARAM_INFO
	.align		4
.L_1655:
        /*005c*/ 	.byte	0x04, 0x17
        /*005e*/ 	.short	(.L_1657 - .L_1656)
.L_1656:
        /*0060*/ 	.word	0x00000000
        /*0064*/ 	.short	0x000e
        /*0066*/ 	.short	0x00a4
        /*0068*/ 	.byte	0x00, 0xf0, 0x11, 0x00


	//----- nvinfo : EIATTR_KPARAM_INFO
	.align		4
.L_1657:
        /*006c*/ 	.byte	0x04, 0x17
        /*006e*/ 	.short	(.L_1659 - .L_1658)
.L_1658:
        /*0070*/ 	.word	0x00000000
        /*0074*/ 	.short	0x000d
        /*0076*/ 	.short	0x00a0
        /*0078*/ 	.byte	0x00, 0xf0, 0x11, 0x00


	//----- nvinfo : EIATTR_KPARAM_INFO
	.align		4
.L_1659:
        /*007c*/ 	.byte	0x04, 0x17
        /*007e*/ 	.short	(.L_1661 - .L_1660)
.L_1660:
        /*0080*/ 	.word	0x00000000
        /*0084*/ 	.short	0x000c
        /*0086*/ 	.short	0x009c
        /*0088*/ 	.byte	0x00, 0xf0, 0x11, 0x00


	//----- nvinfo : EIATTR_KPARAM_INFO
	.align		4
.L_1661:
        /*008c*/ 	.byte	0x04, 0x17
        /*008e*/ 	.short	(.L_1663 - .L_1662)
.L_1662:
        /*0090*/ 	.word	0x00000000
        /*0094*/ 	.short	0x000b
        /*0096*/ 	.short	0x0098
        /*0098*/ 	.byte	0x00, 0xf0, 0x11, 0x00


	//----- nvinfo : EIATTR_KPARAM_INFO
	.align		4
.L_1663:
        /*009c*/ 	.byte	0x04, 0x17
        /*009e*/ 	.short	(.L_1665 - .L_1664)
.L_1664:
        /*00a0*/ 	.word	0x00000000
        /*00a4*/ 	.short	0x000a
        /*00a6*/ 	.short	0x0094
        /*00a8*/ 	.byte	0x00, 0xf0, 0x11, 0x00


	//----- nvinfo : EIATTR_KPARAM_INFO
	.align		4
.L_1665:
        /*00ac*/ 	.byte	0x04, 0x17
        /*00ae*/ 	.short	(.L_1667 - .L_1666)
.L_1666:
        /*00b0*/ 	.word	0x00000000
        /*00b4*/ 	.short	0x0009
        /*00b6*/ 	.short	0x0090
        /*00b8*/ 	.byte	0x00, 0xf0, 0x11, 0x00


	//----- nvinfo : EIATTR_KPARAM_INFO
	.align		4
.L_1667:
        /*00bc*/ 	.byte	0x04, 0x17
        /*00be*/ 	.short	(.L_1669 - .L_1668)
.L_1668:
        /*00c0*/ 	.word	0x00000000
        /*00c4*/ 	.short	0x0008
        /*00c6*/ 	.short	0x008c
        /*00c8*/ 	.byte	0x00, 0xf0, 0x11, 0x00


	//----- nvinfo : EIATTR_KPARAM_INFO
	.align		4
.L_1669:
        /*00cc*/ 	.byte	0x04, 0x17
        /*00ce*/ 	.short	(.L_1671 - .L_1670)
.L_1670:
        /*00d0*/ 	.word	0x00000000
        /*00d4*/ 	.short	0x0007
        /*00d6*/ 	.short	0x0088
        /*00d8*/ 	.byte	0x00, 0xf0, 0x11, 0x00


	//----- nvinfo : EIATTR_KPARAM_INFO
	.align		4
.L_1671:
        /*00dc*/ 	.byte	0x04, 0x17
        /*00de*/ 	.short	(.L_1673 - .L_1672)
.L_1672:
        /*00e0*/ 	.word	0x00000000
        /*00e4*/ 	.short	0x0006
        /*00e6*/ 	.short	0x0084
        /*00e8*/ 	.byte	0x00, 0xf0, 0x11, 0x00


	//----- nvinfo : EIATTR_KPARAM_INFO
	.align		4
.L_1673:
        /*00ec*/ 	.byte	0x04, 0x17
        /*00ee*/ 	.short	(.L_1675 - .L_1674)
.L_1674:
        /*00f0*/ 	.word	0x00000000
        /*00f4*/ 	.short	0x0005
        /*00f6*/ 	.short	0x0080
        /*00f8*/ 	.byte	0x00, 0xf0, 0x11, 0x00


	//----- nvinfo : EIATTR_KPARAM_INFO
	.align		4
.L_1675:
        /*00fc*/ 	.byte	0x04, 0x17
        /*00fe*/ 	.short	(.L_1677 - .L_1676)
.L_1676:
        /*0100*/ 	.word	0x00000000
        /*0104*/ 	.short	0x0004
        /*0106*/ 	.short	0x007c
        /*0108*/ 	.byte	0x00, 0xf0, 0x11, 0x00


	//----- nvinfo : EIATTR_KPARAM_INFO
	.align		4
.L_1677:
        /*010c*/ 	.byte	0x04, 0x17
        /*010e*/ 	.short	(.L_1679 - .L_1678)
.L_1678:
        /*0110*/ 	.word	0x00000000
        /*0114*/ 	.short	0x0003
        /*0116*/ 	.short	0x0078
        /*0118*/ 	.byte	0x00, 0xf0, 0x11, 0x00


	//----- nvinfo : EIATTR_KPARAM_INFO
	.align		4
.L_1679:
        /*011c*/ 	.byte	0x04, 0x17
        /*011e*/ 	.short	(.L_1681 - .L_1680)
.L_1680:
        /*0120*/ 	.word	0x00000000
        /*0124*/ 	.short	0x0002
        /*0126*/ 	.short	0x0050
        /*0128*/ 	.byte	0x00, 0xf0, 0xa1, 0x00


	//----- nvinfo : EIATTR_KPARAM_INFO
	.align		4
.L_1681:
        /*012c*/ 	.byte	0x04, 0x17
        /*012e*/ 	.short	(.L_1683 - .L_1682)
.L_1682:
        /*0130*/ 	.word	0x00000000
        /*0134*/ 	.short	0x0001
        /*0136*/ 	.short	0x0028
        /*0138*/ 	.byte	0x00, 0xf0, 0xa1, 0x00


	//----- nvinfo : EIATTR_KPARAM_INFO
	.align		4
.L_1683:
        /*013c*/ 	.byte	0x04, 0x17
        /*013e*/ 	.short	(.L_1685 - .L_1684)
.L_1684:
        /*0140*/ 	.word	0x00000000
        /*0144*/ 	.short	0x0000
        /*0146*/ 	.short	0x0000
        /*0148*/ 	.byte	0x00, 0xf0, 0xa1, 0x00


	//----- nvinfo : EIATTR_MAXREG_COUNT
	.align		4
.L_1685:
        /*014c*/ 	.byte	0x03, 0x1b
        /*014e*/ 	.short	0x0040


	//----- nvinfo : EIATTR_MERCURY_ISA_VERSION
	.align		4
        /*0150*/ 	.byte	0x03, 0x5f
        /*0152*/ 	.short	0x0000


	//----- nvinfo : EIATTR_EXIT_INSTR_OFFSETS
	.align		4
        /*0154*/ 	.byte	0x04, 0x1c
        /*0156*/ 	.short	(.L_1687 - .L_1686)


	//   ....[0]....
.L_1686:
        /*0158*/ 	.word	0x00000090


	//   ....[1]....
        /*015c*/ 	.word	0x00000190


	//   ....[2]....
        /*0160*/ 	.word	0x00001310


	//----- nvinfo : EIATTR_MAX_THREADS
	.align		4
.L_1687:
        /*0164*/ 	.byte	0x04, 0x05
        /*0166*/ 	.short	(.L_1689 - .L_1688)
.L_1688:
        /*0168*/ 	.word	0x00000400
        /*016c*/ 	.word	0x00000001
        /*0170*/ 	.word	0x00000001


	//----- nvinfo : EIATTR_CRS_STACK_SIZE
	.align		4
.L_1689:
        /*0174*/ 	.byte	0x04, 0x1e
        /*0176*/ 	.short	(.L_1691 - .L_1690)
.L_1690:
        /*0178*/ 	.word	0x00000000
.L_1691:


//--------------------- .nv.info._ZN2at6native51_GLOBAL__N__2c613397_18_DepthwiseConv2d_cu_9959487032conv_depthwise2d_backward_kernelILi5ELi0EN3c104HalfEiEEvNS_27GenericPackedTensorAccessorIKT1_Lm4ENS_16DefaultPtrTraitsEiEENS5_IS6_Lm4ES8_iEES9_T2_iiiiiiiiiiiiiii --------------------------
	.section	.nv.info._ZN2at6native51_GLOBAL__N__2c613397_18_DepthwiseConv2d_cu_9959487032conv_depthwise2d_backward_kernelILi5ELi0EN3c104HalfEiEEvNS_27GenericPackedTensorAccessorIKT1_Lm4ENS_16DefaultPtrTraitsEiEENS5_IS6_Lm4ES8_iEES9_T2_iiiiiiiiiiiiiii,"",@"SHT_CUDA_INFO"
	.sectionflags	@""
	.align	4


	//----- nvinfo : EIATTR_CUDA_API_VERSION
	.align		4
        /*0000*/ 	.byte	0x04, 0x37
        /*0002*/ 	.short	(.L_1693 - .L_1692)
.L_1692:
        /*0004*/ 	.word	0x00000082


	//----- nvinfo : EIATTR_SW2861232_WAR
	.align		4
.L_1693:
        /*0008*/ 	.byte	0x01, 0x35
	.zero		2


	//----- nvinfo : EIATTR_PARAM_CBANK
	.align		4
        /*000c*/ 	.byte	0x04, 0x0a
        /*000e*/ 	.short	(.L_1695 - .L_1694)
	.align		4
.L_1694:
        /*0010*/ 	.word	index@(.nv.constant0._ZN2at6native51_GLOBAL__N__2c613397_18_DepthwiseConv2d_cu_9959487032conv_depthwise2d_backward_kernelILi5ELi0EN3c104HalfEiEEvNS_27GenericPackedTensorAccessorIKT1_Lm4ENS_16DefaultPtrTraitsEiEENS5_IS6_Lm4ES8_iEES9_T2_iiiiiiiiiiiiiii)
        /*0014*/ 	.short	0x0160
        /*0016*/ 	.short	0x00b8


	//----- nvinfo : EIATTR_CBANK_PARAM_SIZE
	.align		4
.L_1695:
        /*0018*/ 	.byte	0x03, 0x19
        /*001a*/ 	.short	0x00b8


	//----- nvinfo : EIATTR_KPARAM_INFO
	.align		4
        /*001c*/ 	.byte	0x04, 0x17
        /*001e*/ 	.short	(.L_1697 - .L_1696)
.L_1696:
        /*0020*/ 	.word	0x00000000
        /*0024*/ 	.short	0x0012
        /*0026*/ 	.short	0x00b4
        /*0028*/ 	.byte	0x00, 0xf0, 0x11, 0x00


	//----- nvinfo : EIATTR_KPARAM_INFO
	.align		4
.L_1697:
        /*002c*/ 	.byte	0x04, 0x17
        /*002e*/ 	.short	(.L_1699 - .L_1698)
.L_1698:
        /*0030*/ 	.word	0x00000000
        /*0034*/ 	.short	0x0011
        /*0036*/ 	.short	0x00b0
        /*0038*/ 	.byte	0x00, 0xf0, 0x11, 0x00


	//----- nvinfo : EIATTR_KPARAM_INFO
	.align		4
.L_1699:
        /*003c*/ 	.byte	0x04, 0x17
        /*003e*/ 	.short	(.L_1701 - .L_1700)
.L_1700:
        /*0040*/ 	.word	0x00000000
        /*0044*/ 	.short	0x0010
        /*0046*/ 	.short	0x00ac
        /*0048*/ 	.byte	0x00, 0xf0, 0x11, 0x00


	//----- nvinfo : EIATTR_KPARAM_INFO
	.align		4
.L_1701:
        /*004c*/ 	.byte	0x04, 0x17
        /*004e*/ 	.short	(.L_1703 - .L_1702)
.L_1702:
        /*0050*/ 	.word	0x00000000
        /*0054*/ 	.short	0x000f
        /*0056*/ 	.short	0x00a8
        /*0058*/ 	.byte	0x00, 0xf0, 0x11, 0x00


	//----- nvinfo : EIATTR_KPARAM_INFO
	.align		4
.L_1703:
        /*005c*/ 	.byte	0x04, 0x17
        /*005e*/ 	.short	(.L_1705 - .L_1704)
.L_1704:
        /*0060*/ 	.word	0x00000000
        /*0064*/ 	.short	0x000e
        /*0066*/ 	.short	0x00a4
        /*0068*/ 	.byte	0x00, 0xf0, 0x11, 0x00


	//----- nvinfo : EIATTR_KPARAM_INFO
	.align		4
.L_1705:
        /*006c*/ 	.byte	0x04, 0x17
        /*006e*/ 	.short	(.L_1707 - .L_1706)
.L_1706:
        /*0070*/ 	.word	0x00000000
        /*0074*/ 	.short	0x000d
        /*0076*/ 	.short	0x00a0
        /*0078*/ 	.byte	0x00, 0xf0, 0x11, 0x00


	//----- nvinfo : EIATTR_KPARAM_INFO
	.align		4
.L_1707:
        /*007c*/ 	.byte	0x04, 0x17
        /*007e*/ 	.short	(.L_1709 - .L_1708)
.L_1708:
        /*0080*/ 	.word	0x00000000
        /*0084*/ 	.short	0x000c
        /*0086*/ 	.short	0x009c
        /*0088*/ 	.byte	0x00, 0xf0, 0x11, 0x00


	//----- nvinfo : EIATTR_KPARAM_INFO
	.align		4
.L_1709:
        /*008c*/ 	.byte	0x04, 0x17
        /*008e*/ 	.short	(.L_1711 - .L_1710)
.L_1710:
        /*0090*/ 	.word	0x00000000
        /*0094*/ 	.short	0x000b
        /*0096*/ 	.short	0x0098
        /*0098*/ 	.byte	0x00, 0xf0, 0x11, 0x00


	//----- nvinfo : EIATTR_KPARAM_INFO
	.align		4
.L_1711:
        /*009c*/ 	.byte	0x04, 0x17
        /*009e*/ 	.short	(.L_1713 - .L_1712)
.L_1712:
        /*00a0*/ 	.word	0x00000000
        /*00a4*/ 	.short	0x000a
        /*00a6*/ 	.short	0x0094
        /*00a8*/ 	.byte	0x00, 0xf0, 0x11, 0x00


	//----- nvinfo : EIATTR_KPARAM_INFO
	.align		4
.L_1713:
        /*00ac*/ 	.byte	0x04, 0x17
        /*00ae*/ 	.short	(.L_1715 - .L_1714)
.L_1714:
        /*00b0*/ 	.word	0x00000000
        /*00b4*/ 	.short	0x0009
        /*00b6*/ 	.short	0x0090
        /*00b8*/ 	.byte	0x00, 0xf0, 0x11, 0x00


	//----- nvinfo : EIATTR_KPARAM_INFO
	.align		4
.L_1715:
        /*00bc*/ 	.byte	0x04, 0x17
        /*00be*/ 	.short	(.L_1717 - .L_1716)
.L_1716:
        /*00c0*/ 	.word	0x00000000
        /*00c4*/ 	.short	0x0008
        /*00c6*/ 	.short	0x008c
        /*00c8*/ 	.byte	0x00, 0xf0, 0x11, 0x00


	//----- nvinfo : EIATTR_KPARAM_INFO
	.align		4
.L_1717:
        /*00cc*/ 	.byte	0x04, 0x17
        /*00ce*/ 	.short	(.L_1719 - .L_1718)
.L_1718:
        /*00d0*/ 	.word	0x00000000
        /*00d4*/ 	.short	0x0007
        /*00d6*/ 	.short	0x0088
        /*00d8*/ 	.byte	0x00, 0xf0, 0x11, 0x00


	//----- nvinfo : EIATTR_KPARAM_INFO
	.align		4
.L_1719:
        /*00dc*/ 	.byte	0x04, 0x17
        /*00de*/ 	.short	(.L_1721 - .L_1720)
.L_1720:
        /*00e0*/ 	.word	0x00000000
        /*00e4*/ 	.short	0x0006
        /*00e6*/ 	.short	0x0084
        /*00e8*/ 	.byte	0x00, 0xf0, 0x11, 0x00


	//----- nvinfo : EIATTR_KPARAM_INFO
	.align		4
.L_1721:
        /*00ec*/ 	.byte	0x04, 0x17
        /*00ee*/ 	.short	(.L_1723 - .L_1722)
.L_1722:
        /*00f0*/ 	.word	0x00000000
        /*00f4*/ 	.short	0x0005
        /*00f6*/ 	.short	0x0080
        /*00f8*/ 	.byte	0x00, 0xf0, 0x11, 0x00


	//----- nvinfo : EIATTR_KPARAM_INFO
	.align		4
.L_1723:
        /*00fc*/ 	.byte	0x04, 0x17
        /*00fe*/ 	.short	(.L_1725 - .L_1724)
.L_1724:
        /*0100*/ 	.word	0x00000000
        /*0104*/ 	.short	0x0004
        /*0106*/ 	.short	0x007c
        /*0108*/ 	.byte	0x00, 0xf0, 0x11, 0x00


	//----- nvinfo : EIATTR_KPARAM_INFO
	.align		4
.L_1725:
        /*010c*/ 	.byte	0x04, 0x17
        /*010e*/ 	.short	(.L_1727 - .L_1726)
.L_1726:
        /*0110*/ 	.word	0x00000000
        /*0114*/ 	.short	0x0003
        /*0116*/ 	.short	0x0078
        /*0118*/ 	.byte	0x00, 0xf0, 0x11, 0x00


	//----- nvinfo : EIATTR_KPARAM_INFO
	.align		4
.L_1727:
        /*011c*/ 	.byte	0x04, 0x17
        /*011e*/ 	.short	(.L_1729 - .L_1728)
.L_1728:
        /*0120*/ 	.word	0x00000000
        /*0124*/ 	.short	0x0002
        /*0126*/ 	.short	0x0050
        /*0128*/ 	.byte	0x00, 0xf0, 0xa1, 0x00


	//----- nvinfo : EIATTR_KPARAM_INFO
	.align		4
.L_1729:
        /*012c*/ 	.byte	0x04, 0x17
        /*012e*/ 	.short	(.L_1731 - .L_1730)
.L_1730:
        /*0130*/ 	.word	0x00000000
        /*0134*/ 	.short	0x0001
        /*0136*/ 	.short	0x0028
        /*0138*/ 	.byte	0x00, 0xf0, 0xa1, 0x00


	//----- nvinfo : EIATTR_KPARAM_INFO
	.align		4
.L_1731:
        /*013c*/ 	.byte	0x04, 0x17
        /*013e*/ 	.short	(.L_1733 - .L_1732)
.L_1732:
        /*0140*/ 	.word	0x00000000
        /*0144*/ 	.short	0x0000
        /*0146*/ 	.short	0x0000
        /*0148*/ 	.byte	0x00, 0xf0, 0xa1, 0x00


	//----- nvinfo : EIATTR_MAXREG_COUNT
	.align		4
.L_1733:
        /*014c*/ 	.byte	0x03, 0x1b
        /*014e*/ 	.short	0x0040


	//----- nvinfo : EIATTR_MERCURY_ISA_VERSION
	.align		4
        /*0150*/ 	.byte	0x03, 0x5f
        /*0152*/ 	.short	0x0000


	//----- nvinfo : EIATTR_EXIT_INSTR_OFFSETS
	.align		4
        /*0154*/ 	.byte	0x04, 0x1c
        /*0156*/ 	.short	(.L_1735 - .L_1734)


	//   ....[0]....
.L_1734:
        /*0158*/ 	.word	0x00000090


	//   ....[1]....
        /*015c*/ 	.word	0x00000190


	//   ....[2]....
        /*0160*/ 	.word	0x00001f10


	//----- nvinfo : EIATTR_MAX_THREADS
	.align		4
.L_1735:
        /*0164*/ 	.byte	0x04, 0x05
        /*0166*/ 	.short	(.L_1737 - .L_1736)
.L_1736:
        /*0168*/ 	.word	0x00000400
        /*016c*/ 	.word	0x00000001
        /*0170*/ 	.word	0x00000001


	//----- nvinfo : EIATTR_CRS_STACK_SIZE
	.align		4
.L_1737:
        /*0174*/ 	.byte	0x04, 0x1e
        /*0176*/ 	.short	(.L_1739 - .L_1738)
.L_1738:
        /*0178*/ 	.word	0x00000000
.L_1739:


//--------------------- .nv.info._ZN2at6native51_GLOBAL__N__2c613397_18_DepthwiseConv2d_cu_9959487032conv_depthwise2d_backward_kernelILi5ELi2EN3c104HalfEiEEvNS_27GenericPackedTensorAccessorIKT1_Lm4ENS_16DefaultPtrTraitsEiEENS5_IS6_Lm4ES8_iEES9_T2_iiiiiiiiiiiiiii --------------------------
	.section	.nv.info._ZN2at6native51_GLOBAL__N__2c613397_18_DepthwiseConv2d_cu_9959487032conv_depthwise2d_backward_kernelILi5ELi2EN3c104HalfEiEEvNS_27GenericPackedTensorAccessorIKT1_Lm4ENS_16DefaultPtrTraitsEiEENS5_IS6_Lm4ES8_iEES9_T2_iiiiiiiiiiiiiii,"",@"SHT_CUDA_INFO"
	.sectionflags	@""
	.align	4


	//----- nvinfo : EIATTR_CUDA_API_VERSION
	.align		4
        /*0000*/ 	.byte	0x04, 0x37
        /*0002*/ 	.short	(.L_1741 - .L_1740)
.L_1740:
        /*0004*/ 	.word	0x00000082


	//----- nvinfo : EIATTR_SW2861232_WAR
	.align		4
.L_1741:
        /*0008*/ 	.byte	0x01, 0x35
	.zero		2


	//----- nvinfo : EIATTR_PARAM_CBANK
	.align		4
        /*000c*/ 	.byte	0x04, 0x0a
        /*000e*/ 	.short	(.L_1743 - .L_1742)
	.align		4
.L_1742:
        /*0010*/ 	.word	index@(.nv.constant0._ZN2at6native51_GLOBAL__N__2c613397_18_DepthwiseConv2d_cu_9959487032conv_depthwise2d_backward_kernelILi5ELi2EN3c104HalfEiEEvNS_27GenericPackedTensorAccessorIKT1_Lm4ENS_16DefaultPtrTraitsEiEENS5_IS6_Lm4ES8_iEES9_T2_iiiiiiiiiiiiiii)
        /*0014*/ 	.short	0x0160
        /*0016*/ 	.short	0x00b8


	//----- nvinfo : EIATTR_CBANK_PARAM_SIZE
	.align		4
.L_1743:
        /*0018*/ 	.byte	0x03, 0x19
        /*001a*/ 	.short	0x00b8


	//----- nvinfo : EIATTR_KPARAM_INFO
	.align		4
        /*001c*/ 	.byte	0x04, 0x17
        /*001e*/ 	.short	(.L_1745 - .L_1744)
.L_1744:
        /*0020*/ 	.word	0x00000000
        /*0024*/ 	.short	0x0012
        /*0026*/ 	.short	0x00b4
        /*0028*/ 	.byte	0x00, 0xf0, 0x11, 0x00


	//----- nvinfo : EIATTR_KPARAM_INFO
	.align		4
.L_1745:
        /*002c*/ 	.byte	0x04, 0x17
        /*002e*/ 	.short	(.L_1747 - .L_1746)
.L_1746:
        /*0030*/ 	.word	0x00000000
        /*0034*/ 	.short	0x0011
        /*0036*/ 	.short	0x00b0
        /*0038*/ 	.byte	0x00, 0xf0, 0x11, 0x00


	//----- nvinfo : EIATTR_KPARAM_INFO
	.align		4
.L_1747:
        /*003c*/ 	.byte	0x04, 0x17
        /*003e*/ 	.short	(.L_1749 - .L_1748)
.L_1748:
        /*0040*/ 	.word	0x00000000
        /*0044*/ 	.short	0x0010
        /*0046*/ 	.short	0x00ac
        /*0048*/ 	.byte	0x00, 0xf0, 0x11, 0x00


	//----- nvinfo : EIATTR_KPARAM_INFO
	.align		4
.L_1749:
        /*004c*/ 	.byte	0x04, 0x17
        /*004e*/ 	.short	(.L_1751 - .L_1750)
.L_1750:
        /*0050*/ 	.word	0x00000000
        /*0054*/ 	.short	0x000f
        /*0056*/ 	.short	0x00a8
        /*0058*/ 	.byte	0x00, 0xf0, 0x11, 0x00


	//----- nvinfo : EIATTR_KPARAM_INFO
	.align		4
.L_1751:
        /*005c*/ 	.byte	0x04, 0x17
        /*005e*/ 	.short	(.L_1753 - .L_1752)
.L_1752:
        /*0060*/ 	.word	0x00000000
        /*0064*/ 	.short	0x000e
        /*0066*/ 	.short	0x00a4
        /*0068*/ 	.byte	0x00, 0xf0, 0x11, 0x00


	//----- nvinfo : EIATTR_KPARAM_INFO
	.align		4
.L_1753:
        /*006c*/ 	.byte	0x04, 0x17
        /*006e*/ 	.short	(.L_1755 - .L_1754)
.L_1754:
        /*0070*/ 	.word	0x00000000
        /*0074*/ 	.short	0x000d
        /*0076*/ 	.short	0x00a0
        /*0078*/ 	.byte	0x00, 0xf0, 0x11, 0x00


	//----- nvinfo : EIATTR_KPARAM_INFO
	.align		4
.L_1755:
        /*007c*/ 	.byte	0x04, 0x17
        /*007e*/ 	.short	(.L_1757 - .L_1756)
.L_1756:
        /*0080*/ 	.word	0x00000000
        /*0084*/ 	.short	0x000c
        /*0086*/ 	.short	0x009c
        /*0088*/ 	.byte	0x00, 0xf0, 0x11, 0x00


	//----- nvinfo : EIATTR_KPARAM_INFO
	.align		4
.L_1757:
        /*008c*/ 	.byte	0x04, 0x17
        /*008e*/ 	.short	(.L_1759 - .L_1758)
.L_1758:
        /*0090*/ 	.word	0x00000000
        /*0094*/ 	.short	0x000b
        /*0096*/ 	.short	0x0098
        /*0098*/ 	.byte	0x00, 0xf0, 0x11, 0x00


	//----- nvinfo : EIATTR_KPARAM_INFO
	.align		4
.L_1759:
        /*009c*/ 	.byte	0x04, 0x17
        /*009e*/ 	.short	(.L_1761 - .L_1760)
.L_1760:
        /*00a0*/ 	.word	0x00000000
        /*00a4*/ 	.short	0x000a
        /*00a6*/ 	.short	0x0094
        /*00a8*/ 	.byte	0x00, 0xf0, 0x11, 0x00


	//----- nvinfo : EIATTR_KPARAM_INFO
	.align		4
.L_1761:
        /*00ac*/ 	.byte	0x04, 0x17
        /*00ae*/ 	.short	(.L_1763 - .L_1762)
.L_1762:
        /*00b0*/ 	.word	0x00000000
        /*00b4*/ 	.short	0x0009
        /*00b6*/ 	.short	0x0090
        /*00b8*/ 	.byte	0x00, 0xf0, 0x11, 0x00


	//----- nvinfo : EIATTR_KPARAM_INFO
	.align		4
.L_1763:
        /*00bc*/ 	.byte	0x04, 0x17
        /*00be*/ 	.short	(.L_1765 - .L_1764)
.L_1764:
        /*00c0*/ 	.word	0x00000000
        /*00c4*/ 	.short	0x0008
        /*00c6*/ 	.short	0x008c
        /*00c8*/ 	.byte	0x00, 0xf0, 0x11, 0x00


	//----- nvinfo : EIATTR_KPARAM_INFO
	.align		4
.L_1765:
        /*00cc*/ 	.byte	0x04, 0x17
        /*00ce*/ 	.short	(.L_1767 - .L_1766)
.L_1766:
        /*00d0*/ 	.word	0x00000000
        /*00d4*/ 	.short	0x0007
        /*00d6*/ 	.short	0x0088
        /*00d8*/ 	.byte	0x00, 0xf0, 0x11, 0x00


	//----- nvinfo : EIATTR_KPARAM_INFO
	.align		4
.L_1767:
        /*00dc*/ 	.byte	0x04, 0x17
        /*00de*/ 	.short	(.L_1769 - .L_1768)
.L_1768:
        /*00e0*/ 	.word	0x00000000
        /*00e4*/ 	.short	0x0006
        /*00e6*/ 	.short	0x0084
        /*00e8*/ 	.byte	0x00, 0xf0, 0x11, 0x00


	//----- nvinfo : EIATTR_KPARAM_INFO
	.align		4
.L_1769:
        /*00ec*/ 	.byte	0x04, 0x17
        /*00ee*/ 	.short	(.L_1771 - .L_1770)
.L_1770:
        /*00f0*/ 	.word	0x00000000
        /*00f4*/ 	.short	0x0005
        /*00f6*/ 	.short	0x0080
        /*00f8*/ 	.byte	0x00, 0xf0, 0x11, 0x00


	//----- nvinfo : EIATTR_KPARAM_INFO
	.align		4
.L_1771:
        /*00fc*/ 	.byte	0x04, 0x17
        /*00fe*/ 	.short	(.L_1773 - .L_1772)
.L_1772:
        /*0100*/ 	.word	0x00000000
        /*0104*/ 	.short	0x0004
        /*0106*/ 	.short	0x007c
        /*0108*/ 	.byte	0x00, 0xf0, 0x11, 0x00


	//----- nvinfo : EIATTR_KPARAM_INFO
	.align		4
.L_1773:
        /*010c*/ 	.byte	0x04, 0x17
        /*010e*/ 	.short	(.L_1775 - .L_1774)
.L_1774:
        /*0110*/ 	.word	0x00000000
        /*0114*/ 	.short	0x0003
        /*0116*/ 	.short	0x0078
        /*0118*/ 	.byte	0x00, 0xf0, 0x11, 0x00


	//----- nvinfo : EIATTR_KPARAM_INFO
	.align		4
.L_1775:
        /*011c*/ 	.byte	0x04, 0x17
        /*011e*/ 	.short	(.L_1777 - .L_1776)
.L_1776:
        /*0120*/ 	.word	0x00000000
        /*0124*/ 	.short	0x0002
        /*0126*/ 	.short	0x0050
        /*0128*/ 	.byte	0x00, 0xf0, 0xa1, 0x00


	//----- nvinfo : EIATTR_KPARAM_INFO
	.align		4
.L_1777:
        /*012c*/ 	.byte	0x04, 0x17
        /*012e*/ 	.short	(.L_1779 - .L_1778)
.L_1778:
        /*0130*/ 	.word	0x00000000
        /*0134*/ 	.short	0x0001
        /*0136*/ 	.short	0x0028
        /*0138*/ 	.byte	0x00, 0xf0, 0xa1, 0x00


	//----- nvinfo : EIATTR_KPARAM_INFO
	.align		4
.L_1779:
        /*013c*/ 	.byte	0x04, 0x17
        /*013e*/ 	.short	(.L_1781 - .L_1780)
.L_1780:
        /*0140*/ 	.word	0x00000000
        /*0144*/ 	.short	0x0000
        /*0146*/ 	.short	0x0000
        /*0148*/ 	.byte	0x00, 0xf0, 0xa1, 0x00


	//----- nvinfo : EIATTR_MAXREG_COUNT
	.align		4
.L_1781:
        /*014c*/ 	.byte	0x03, 0x1b
        /*014e*/ 	.short	0x0040


	//----- nvinfo : EIATTR_MERCURY_ISA_VERSION
	.align		4
        /*0150*/ 	.byte	0x03, 0x5f
        /*0152*/ 	.short	0x0000


	//----- nvinfo : EIATTR_EXIT_INSTR_OFFSETS
	.align		4
        /*0154*/ 	.byte	0x04, 0x1c
        /*0156*/ 	.short	(.L_1783 - .L_1782)


	//   ....[0]....
.L_1782:
        /*0158*/ 	.word	0x00000090


	//   ....[1]....
        /*015c*/ 	.word	0x00000190


	//   ....[2]....
        /*0160*/ 	.word	0x00000dd0


	//----- nvinfo : EIATTR_MAX_THREADS
	.align		4
.L_1783:
        /*0164*/ 	.byte	0x04, 0x05
        /*0166*/ 	.short	(.L_1785 - .L_1784)
.L_1784:
        /*0168*/ 	.word	0x00000400
        /*016c*/ 	.word	0x00000001
        /*0170*/ 	.word	0x00000001


	//----- nvinfo : EIATTR_CRS_STACK_SIZE
	.align		4
.L_1785:
        /*0174*/ 	.byte	0x04, 0x1e
        /*0176*/ 	.short	(.L_1787 - .L_1786)
.L_1786:
        /*0178*/ 	.word	0x00000000
.L_1787:


//--------------------- .nv.info._ZN2at6native51_GLOBAL__N__2c613397_18_DepthwiseConv2d_cu_9959487032conv_depthwise2d_backward_kernelILi5ELi1EN3c104HalfEiEEvNS_27GenericPackedTensorAccessorIKT1_Lm4ENS_16DefaultPtrTraitsEiEENS5_IS6_Lm4ES8_iEES9_T2_iiiiiiiiiiiiiii --------------------------
	.section	.nv.info._ZN2at6native51_GLOBAL__N__2c613397_18_DepthwiseConv2d_cu_9959487032conv_depthwise2d_backward_kernelILi5ELi1EN3c104HalfEiEEvNS_27GenericPackedTensorAccessorIKT1_Lm4ENS_16DefaultPtrTraitsEiEENS5_IS6_Lm4ES8_iEES9_T2_iiiiiiiiiiiiiii,"",@"SHT_CUDA_INFO"
	.sectionflags	@""
	.align	4


	//----- nvinfo : EIATTR_CUDA_API_VERSION
	.align		4
        /*0000*/ 	.byte	0x04, 0x37
        /*0002*/ 	.short	(.L_1789 - .L_1788)
.L_1788:
        /*0004*/ 	.word	0x00000082


	//----- nvinfo : EIATTR_SW2861232_WAR
	.align		4
.L_1789:
        /*0008*/ 	.byte	0x01, 0x35
	.zero		2


	//----- nvinfo : EIATTR_PARAM_CBANK
	.align		4
        /*000c*/ 	.byte	0x04, 0x0a
        /*000e*/ 	.short	(.L_1791 - .L_1790)
	.align		4
.L_1790:
        /*0010*/ 	.word	index@(.nv.constant0._ZN2at6native51_GLOBAL__N__2c613397_18_DepthwiseConv2d_cu_9959487032conv_depthwise2d_backward_kernelILi5ELi1EN3c104HalfEiEEvNS_27GenericPackedTensorAccessorIKT1_Lm4ENS_16DefaultPtrTraitsEiEENS5_IS6_Lm4ES8_iEES9_T2_iiiiiiiiiiiiiii)
        /*0014*/ 	.short	0x0160
        /*0016*/ 	.short	0x00b8


	//----- nvinfo : EIATTR_CBANK_PARAM_SIZE
	.align		4
.L_1791:
        /*0018*/ 	.byte	0x03, 0x19
        /*001a*/ 	.short	0x00b8


	//----- nvinfo : EIATTR_KPARAM_INFO
	.align		4
        /*001c*/ 	.byte	0x04, 0x17
        /*001e*/ 	.short	(.L_1793 - .L_1792)
.L_1792:
        /*0020*/ 	.word	0x00000000
        /*0024*/ 	.short	0x0012
        /*0026*/ 	.short	0x00b4
        /*0028*/ 	.byte	0x00, 0xf0, 0x11, 0x00


	//----- nvinfo : EIATTR_KPARAM_INFO
	.align		4
.L_1793:
        /*002c*/ 	.byte	0x04, 0x17
        /*002e*/ 	.short	(.L_1795 - .L_1794)
.L_1794:
        /*0030*/ 	.word	0x00000000
        /*0034*/ 	.short	0x0011
        /*0036*/ 	.short	0x00b0
        /*0038*/ 	.byte	0x00, 0xf0, 0x11, 0x00


	//----- nvinfo : EIATTR_KPARAM_INFO
	.align		4
.L_1795:
        /*003c*/ 	.byte	0x04, 0x17
        /*003e*/ 	.short	(.L_1797 - .L_1796)
.L_1796:
        /*0040*/ 	.word	0x00000000
        /*0044*/ 	.short	0x0010
        /*0046*/ 	.short	0x00ac
        /*0048*/ 	.byte	0x00, 0xf0, 0x11, 0x00


	//----- nvinfo : EIATTR_KPARAM_INFO
	.align		4
.L_1797:
        /*004c*/ 	.byte	0x04, 0x17
        /*004e*/ 	.short	(.L_1799 - .L_1798)
.L_1798:
        /*0050*/ 	.word	0x00000000
        /*0054*/ 	.short	0x000f
        /*0056*/ 	.short	0x00a8
        /*0058*/ 	.byte	0x00, 0xf0, 0x11, 0x00


	//----- nvinfo : EIATTR_KPARAM_INFO
	.align		4
.L_1799:
        /*005c*/ 	.byte	0x04, 0x17
        /*005e*/ 	.short	(.L_1801 - .L_1800)
.L_1800:
        /*0060*/ 	.word	0x00000000
        /*0064*/ 	.short	0x000e
        /*0066*/ 	.short	0x00a4
        /*0068*/ 	.byte	0x00, 0xf0, 0x11, 0x00


	//----- nvinfo : EIATTR_KPARAM_INFO
	.align		4
.L_1801:
        /*006c*/ 	.byte	0x04, 0x17
        /*006e*/ 	.short	(.L_1803 - .L_1802)
.L_1802:
        /*0070*/ 	.word	0x00000000
        /*0074*/ 	.short	0x000d
        /*0076*/ 	.short	0x00a0
        /*0078*/ 	.byte	0x00, 0xf0, 0x11, 0x00


	//----- nvinfo : EIATTR_KPARAM_INFO
	.align		4
.L_1803:
        /*007c*/ 	.byte	0x04, 0x17
        /*007e*/ 	.short	(.L_1805 - .L_1804)
.L_1804:
        /*0080*/ 	.word	0x00000000
        /*0084*/ 	.short	0x000c
        /*0086*/ 	.short	0x009c
        /*0088*/ 	.byte	0x00, 0xf0, 0x11, 0x00


	//----- nvinfo : EIATTR_KPARAM_INFO
	.align		4
.L_1805:
        /*008c*/ 	.byte	0x04, 0x17
        /*008e*/ 	.short	(.L_1807 - .L_1806)
.L_1806:
        /*0090*/ 	.word	0x00000000
        /*0094*/ 	.short	0x000b
        /*0096*/ 	.short	0x0098
        /*0098*/ 	.byte	0x00, 0xf0, 0x11, 0x00


	//----- nvinfo : EIATTR_KPARAM_INFO
	.align		4
.L_1807:
        /*009c*/ 	.byte	0x04, 0x17
        /*009e*/ 	.short	(.L_1809 - .L_1808)
.L_1808:
        /*00a0*/ 	.word	0x00000000
        /*00a4*/ 	.short	0x000a
        /*00a6*/ 	.short	0x0094
        /*00a8*/ 	.byte	0x00, 0xf0, 0x11, 0x00


	//----- nvinfo : EIATTR_KPARAM_INFO
	.align		4
.L_1809:
        /*00ac*/ 	.byte	0x04, 0x17
        /*00ae*/ 	.short	(.L_1811 - .L_1810)
.L_1810:
        /*00b0*/ 	.word	0x00000000
        /*00b4*/ 	.short	0x0009
        /*00b6*/ 	.short	0x0090
        /*00b8*/ 	.byte	0x00, 0xf0, 0x11, 0x00


	//----- nvinfo : EIATTR_KPARAM_INFO
	.align		4
.L_1811:
        /*00bc*/ 	.byte	0x04, 0x17
        /*00be*/ 	.short	(.L_1813 - .L_1812)
.L_1812:
        /*00c0*/ 	.word	0x00000000
        /*00c4*/ 	.short	0x0008
        /*00c6*/ 	.short	0x008c
        /*00c8*/ 	.byte	0x00, 0xf0, 0x11, 0x00


	//----- nvinfo : EIATTR_KPARAM_INFO
	.align		4
.L_1813:
        /*00cc*/ 	.byte	0x04, 0x17
        /*00ce*/ 	.short	(.L_1815 - .L_1814)
.L_1814:
        /*00d0*/ 	.word	0x00000000
        /*00d4*/ 	.short	0x0007
        /*00d6*/ 	.short	0x0088
        /*00d8*/ 	.byte	0x00, 0xf0, 0x11, 0x00


	//----- nvinfo : EIATTR_KPARAM_INFO
	.align		4
.L_1815:
        /*00dc*/ 	.byte	0x04, 0x17
        /*00de*/ 	.short	(.L_1817 - .L_1816)
.L_1816:
        /*00e0*/ 	.word	0x00000000
        /*00e4*/ 	.short	0x0006
        /*00e6*/ 	.short	0x0084
        /*00e8*/ 	.byte	0x00, 0xf0, 0x11, 0x00


	//----- nvinfo : EIATTR_KPARAM_INFO
	.align		4
.L_1817:
        /*00ec*/ 	.byte	0x04, 0x17
        /*00ee*/ 	.short	(.L_1819 - .L_1818)
.L_1818:
        /*00f0*/ 	.word	0x00000000
        /*00f4*/ 	.short	0x0005
        /*00f6*/ 	.short	0x0080
        /*00f8*/ 	.byte	0x00, 0xf0, 0x11, 0x00


	//----- nvinfo : EIATTR_KPARAM_INFO
	.align		4
.L_1819:
        /*00fc*/ 	.byte	0x04, 0x17
        /*00fe*/ 	.short	(.L_1821 - .L_1820)
.L_1820:
        /*0100*/ 	.word	0x00000000
        /*0104*/ 	.short	0x0004
        /*0106*/ 	.short	0x007c
        /*0108*/ 	.byte	0x00, 0xf0, 0x11, 0x00


	//----- nvinfo : EIATTR_KPARAM_INFO
	.align		4
.L_1821:
        /*010c*/ 	.byte	0x04, 0x17
        /*010e*/ 	.short	(.L_1823 - .L_1822)
.L_1822:
        /*0110*/ 	.word	0x00000000
        /*0114*/ 	.short	0x0003
        /*0116*/ 	.short	0x0078
        /*0118*/ 	.byte	0x00, 0xf0, 0x11, 0x00


	//----- nvinfo : EIATTR_KPARAM_INFO
	.align		4
.L_1823:
        /*011c*/ 	.byte	0x04, 0x17
        /*011e*/ 	.short	(.L_1825 - .L_1824)
.L_1824:
        /*0120*/ 	.word	0x00000000
        /*0124*/ 	.short	0x0002
        /*0126*/ 	.short	0x0050
        /*0128*/ 	.byte	0x00, 0xf0, 0xa1, 0x00


	//----- nvinfo : EIATTR_KPARAM_INFO
	.align		4
.L_1825:
        /*012c*/ 	.byte	0x04, 0x17
        /*012e*/ 	.short	(.L_1827 - .L_1826)
.L_1826:
        /*0130*/ 	.word	0x00000000
        /*0134*/ 	.short	0x0001
        /*0136*/ 	.short	0x0028
        /*0138*/ 	.byte	0x00, 0xf0, 0xa1, 0x00


	//----- nvinfo : EIATTR_KPARAM_INFO
	.align		4
.L_1827:
        /*013c*/ 	.byte	0x04, 0x17
        /*013e*/ 	.short	(.L_1829 - .L_1828)
.L_1828:
        /*0140*/ 	.word	0x00000000
        /*0144*/ 	.short	0x0000
        /*0146*/ 	.short	0x0000
        /*0148*/ 	.byte	0x00, 0xf0, 0xa1, 0x00


	//----- nvinfo : EIATTR_MAXREG_COUNT
	.align		4
.L_1829:
        /*014c*/ 	.byte	0x03, 0x1b
        /*014e*/ 	.short	0x0040


	//----- nvinfo : EIATTR_MERCURY_ISA_VERSION
	.align		4
        /*0150*/ 	.byte	0x03, 0x5f
        /*0152*/ 	.short	0x0000


	//----- nvinfo : EIATTR_EXIT_INSTR_OFFSETS
	.align		4
        /*0154*/ 	.byte	0x04, 0x1c
        /*0156*/ 	.short	(.L_1831 - .L_1830)


	//   ....[0]....
.L_1830:
        /*0158*/ 	.word	0x00000090


	//   ....[1]....
        /*015c*/ 	.word	0x00000190


	//   ....[2]....
        /*0160*/ 	.word	0x00000cd0


	//----- nvinfo : EIATTR_MAX_THREADS
	.align		4
.L_1831:
        /*0164*/ 	.byte	0x04, 0x05
        /*0166*/ 	.short	(.L_1833 - .L_1832)
.L_1832:
        /*0168*/ 	.word	0x00000400
        /*016c*/ 	.word	0x00000001
        /*0170*/ 	.word	0x00000001


	//----- nvinfo : EIATTR_CRS_STACK_SIZE
	.align		4
.L_1833:
        /*0174*/ 	.byte	0x04, 0x1e
        /*0176*/ 	.short	(.L_1835 - .L_1834)
.L_1834:
        /*0178*/ 	.word	0x00000000
.L_1835:


//--------------------- .nv.info._ZN2at6native51_GLOBAL__N__2c613397_18_DepthwiseConv2d_cu_9959487032conv_depthwise2d_backward_kernelILi0ELi0EfiEEvNS_27GenericPackedTensorAccessorIKT1_Lm4ENS_16DefaultPtrTraitsEiEENS3_IS4_Lm4ES6_iEES7_T2_iiiiiiiiiiiiiii --------------------------
	.section	.nv.info._ZN2at6native51_GLOBAL__N__2c613397_18_DepthwiseConv2d_cu_9959487032conv_depthwise2d_backward_kernelILi0ELi0EfiEEvNS_27GenericPackedTensorAccessorIKT1_Lm4ENS_16DefaultPtrTraitsEiEENS3_IS4_Lm4ES6_iEES7_T2_iiiiiiiiiiiiiii,"",@"SHT_CUDA_INFO"
	.sectionflags	@""
	.align	4


	//----- nvinfo : EIATTR_CUDA_API_VERSION
	.align		4
        /*0000*/ 	.byte	0x04, 0x37
        /*0002*/ 	.short	(.L_1837 - .L_1836)
.L_1836:
        /*0004*/ 	.word	0x00000082


	//----- nvinfo : EIATTR_SW2861232_WAR
	.align		4
.L_1837:
        /*0008*/ 	.byte	0x01, 0x35
	.zero		2


	//----- nvinfo : EIATTR_PARAM_CBANK
	.align		4
        /*000c*/ 	.byte	0x04, 0x0a
        /*000e*/ 	.short	(.L_1839 - .L_1838)
	.align		4
.L_1838:
        /*0010*/ 	.word	index@(.nv.constant0._ZN2at6native51_GLOBAL__N__2c613397_18_DepthwiseConv2d_cu_9959487032conv_depthwise2d_backward_kernelILi0ELi0EfiEEvNS_27GenericPackedTensorAccessorIKT1_Lm4ENS_16DefaultPtrTraitsEiEENS3_IS4_Lm4ES6_iEES7_T2_iiiiiiiiiiiiiii)
        /*0014*/ 	.short	0x0160
        /*0016*/ 	.short	0x00b8


	//----- nvinfo : EIATTR_CBANK_PARAM_SIZE
	.align		4
.L_1839:
        /*0018*/ 	.byte	0x03, 0x19
        /*001a*/ 	.short	0x00b8


	//----- nvinfo : EIATTR_KPARAM_INFO
	.align		4
        /*001c*/ 	.byte	0x04, 0x17
        /*001e*/ 	.short	(.L_1841 - .L_1840)
.L_1840:
        /*0020*/ 	.word	0x00000000
        /*0024*/ 	.short	0x0012
        /*0026*/ 	.short	0x00b4
        /*0028*/ 	.byte	0x00, 0xf0, 0x11, 0x00


	//----- nvinfo : EIATTR_KPARAM_INFO
	.align		4
.L_1841:
        /*002c*/ 	.byte	0x04, 0x17
        /*002e*/ 	.short	(.L_1843 - .L_1842)
.L_1842:
        /*0030*/ 	.word	0x00000000
        /*0034*/ 	.short	0x0011
        /*0036*/ 	.short	0x00b0
        /*0038*/ 	.byte	0x00, 0xf0, 0x11, 0x00


	//----- nvinfo : EIATTR_KPARAM_INFO
	.align		4
.L_1843:
        /*003c*/ 	.byte	0x04, 0x17
        /*003e*/ 	.short	(.L_1845 - .L_1844)
.L_1844:
        /*0040*/ 	.word	0x00000000
        /*0044*/ 	.short	0x0010
        /*0046*/ 	.short	0x00ac
        /*0048*/ 	.byte	0x00, 0xf0, 0x11, 0x00


	//----- nvinfo : EIATTR_KPARAM_INFO
	.align		4
.L_1845:
        /*004c*/ 	.byte	0x04, 0x17
        /*004e*/ 	.short	(.L_1847 - .L_1846)
.L_1846:
        /*0050*/ 	.word	0x00000000
        /*0054*/ 	.short	0x000f
        /*0056*/ 	.short	0x00a8
        /*0058*/ 	.byte	0x00, 0xf0, 0x11, 0x00


	//----- nvinfo : EIATTR_KPARAM_INFO
	.align		4
.L_1847:
        /*005c*/ 	.byte	0x04, 0x17
        /*005e*/ 	.short	(.L_1849 - .L_1848)
.L_1848:
        /*0060*/ 	.word	0x00000000
        /*0064*/ 	.short	0x000e
        /*0066*/ 	.short	0x00a4
        /*0068*/ 	.byte	0x00, 0xf0, 0x11, 0x00


	//----- nvinfo : EIATTR_KPARAM_INFO
	.align		4
.L_1849:
        /*006c*/ 	.byte	0x04, 0x17
        /*006e*/ 	.short	(.L_1851 - .L_1850)
.L_1850:
        /*0070*/ 	.word	0x00000000
        /*0074*/ 	.short	0x000d
        /*0076*/ 	.short	0x00a0
        /*0078*/ 	.byte	0x00, 0xf0, 0x11, 0x00


	//----- nvinfo : EIATTR_KPARAM_INFO
	.align		4
.L_1851:
        /*007c*/ 	.byte	0x04, 0x17
        /*007e*/ 	.short	(.L_1853 - .L_1852)
.L_1852:
        /*0080*/ 	.word	0x00000000
        /*0084*/ 	.short	0x000c
        /*0086*/ 	.short	0x009c
        /*0088*/ 	.byte	0x00, 0xf0, 0x11, 0x00


	//----- nvinfo : EIATTR_KPARAM_INFO
	.align		4
.L_1853:
        /*008c*/ 	.byte	0x04, 0x17
        /*008e*/ 	.short	(.L_1855 - .L_1854)
.L_1854:
        /*0090*/ 	.word	0x00000000
        /*0094*/ 	.short	0x000b
        /*0096*/ 	.short	0x0098
        /*0098*/ 	.byte	0x00, 0xf0, 0x11, 0x00


	//----- nvinfo : EIATTR_KPARAM_INFO
	.align		4
.L_1855:
        /*009c*/ 	.byte	0x04, 0x17
        /*009e*/ 	.short	(.L_1857 - .L_1856)
.L_1856:
        /*00a0*/ 	.word	0x00000000
        /*00a4*/ 	.short	0x000a
        /*00a6*/ 	.short	0x0094
        /*00a8*/ 	.byte	0x00, 0xf0, 0x11, 0x00


	//----- nvinfo : EIATTR_KPARAM_INFO
	.align		4
.L_1857:
        /*00ac*/ 	.byte	0x04, 0x17
        /*00ae*/ 	.short	(.L_1859 - .L_1858)
.L_1858:
        /*00b0*/ 	.word	0x00000000
        /*00b4*/ 	.short	0x0009
        /*00b6*/ 	.short	0x0090
        /*00b8*/ 	.byte	0x00, 0xf0, 0x11, 0x00


	//----- nvinfo : EIATTR_KPARAM_INFO
	.align		4
.L_1859:
        /*00bc*/ 	.byte	0x04, 0x17
        /*00be*/ 	.short	(.L_1861 - .L_1860)
.L_1860:
        /*00c0*/ 	.word	0x00000000
        /*00c4*/ 	.short	0x0008
        /*00c6*/ 	.short	0x008c
        /*00c8*/ 	.byte	0x00, 0xf0, 0x11, 0x00


	//----- nvinfo : EIATTR_KPARAM_INFO
	.align		4
.L_1861:
        /*00cc*/ 	.byte	0x04, 0x17
        /*00ce*/ 	.short	(.L_1863 - .L_1862)
.L_1862:
        /*00d0*/ 	.word	0x00000000
        /*00d4*/ 	.short	0x0007
        /*00d6*/ 	.short	0x0088
        /*00d8*/ 	.byte	0x00, 0xf0, 0x11, 0x00


	//----- nvinfo : EIATTR_KPARAM_INFO
	.align		4
.L_1863:
        /*00dc*/ 	.byte	0x04, 0x17
        /*00de*/ 	.short	(.L_1865 - .L_1864)
.L_1864:
        /*00e0*/ 	.word	0x00000000
        /*00e4*/ 	.short	0x0006
        /*00e6*/ 	.short	0x0084
        /*00e8*/ 	.byte	0x00, 0xf0, 0x11, 0x00


	//----- nvinfo : EIATTR_KPARAM_INFO
	.align		4
.L_1865:
        /*00ec*/ 	.byte	0x04, 0x17
        /*00ee*/ 	.short	(.L_1867 - .L_1866)
.L_1866:
        /*00f0*/ 	.word	0x00000000
        /*00f4*/ 	.short	0x0005
        /*00f6*/ 	.short	0x0080
        /*00f8*/ 	.byte	0x00, 0xf0, 0x11, 0x00


	//----- nvinfo : EIATTR_KPARAM_INFO
	.align		4
.L_1867:
        /*00fc*/ 	.byte	0x04, 0x17
        /*00fe*/ 	.short	(.L_1869 - .L_1868)
.L_1868:
        /*0100*/ 	.word	0x00000000
        /*0104*/ 	.short	0x0004
        /*0106*/ 	.short	0x007c
        /*0108*/ 	.byte	0x00, 0xf0, 0x11, 0x00


	//----- nvinfo : EIATTR_KPARAM_INFO
	.align		4
.L_1869:
        /*010c*/ 	.byte	0x04, 0x17
        /*010e*/ 	.short	(.L_1871 - .L_1870)
.L_1870:
        /*0110*/ 	.word	0x00000000
        /*0114*/ 	.short	0x0003
        /*0116*/ 	.short	0x0078
        /*0118*/ 	.byte	0x00, 0xf0, 0x11, 0x00


	//----- nvinfo : EIATTR_KPARAM_INFO
	.align		4
.L_1871:
        /*011c*/ 	.byte	0x04, 0x17
        /*011e*/ 	.short	(.L_1873 - .L_1872)
.L_1872:
        /*0120*/ 	.word	0x00000000
        /*0124*/ 	.short	0x0002
        /*0126*/ 	.short	0x0050
        /*0128*/ 	.byte	0x00, 0xf0, 0xa1, 0x00


	//----- nvinfo : EIATTR_KPARAM_INFO
	.align		4
.L_1873:
        /*012c*/ 	.byte	0x04, 0x17
        /*012e*/ 	.short	(.L_1875 - .L_1874)
.L_1874:
        /*0130*/ 	.word	0x00000000
        /*0134*/ 	.short	0x0001
        /*0136*/ 	.short	0x0028
        /*0138*/ 	.byte	0x00, 0xf0, 0xa1, 0x00


	//----- nvinfo : EIATTR_KPARAM_INFO
	.align		4
.L_1875:
        /*013c*/ 	.byte	0x04, 0x17
        /*013e*/ 	.short	(.L_1877 - .L_1876)
.L_1876:
        /*0140*/ 	.word	0x00000000
        /*0144*/ 	.short	0x0000
        /*0146*/ 	.short	0x0000
        /*0148*/ 	.byte	0x00, 0xf0, 0xa1, 0x00


	//----- nvinfo : EIATTR_MAXREG_COUNT
	.align		4
.L_1877:
        /*014c*/ 	.byte	0x03, 0x1b
        /*014e*/ 	.short	0x0040


	//----- nvinfo : EIATTR_MERCURY_ISA_VERSION
	.align		4
        /*0150*/ 	.byte	0x03, 0x5f
        /*0152*/ 	.short	0x0000


	//----- nvinfo : EIATTR_EXIT_INSTR_OFFSETS
	.align		4
        /*0154*/ 	.byte	0x04, 0x1c
        /*0156*/ 	.short	(.L_1879 - .L_1878)


	//   ....[0]....
.L_1878:
        /*0158*/ 	.word	0x00000090


	//   ....[1]....
        /*015c*/ 	.word	0x00002b90


	//----- nvinfo : EIATTR_MAX_THREADS
	.align		4
.L_1879:
        /*0160*/ 	.byte	0x04, 0x05
        /*0162*/ 	.short	(.L_1881 - .L_1880)
.L_1880:
        /*0164*/ 	.word	0x00000400
        /*0168*/ 	.word	0x00000001
        /*016c*/ 	.word	0x00000001


	//----- nvinfo : EIATTR_CRS_STACK_SIZE
	.align		4
.L_1881:
        /*0170*/ 	.byte	0x04, 0x1e
        /*0172*/ 	.short	(.L_1883 - .L_1882)
.L_1882:
        /*0174*/ 	.word	0x00000000
.L_1883:


//--------------------- .nv.info._ZN2at6native51_GLOBAL__N__2c613397_18_DepthwiseConv2d_cu_9959487032conv_depthwise2d_backward_kernelILi0ELi2EfiEEvNS_27GenericPackedTensorAccessorIKT1_Lm4ENS_16DefaultPtrTraitsEiEENS3_IS4_Lm4ES6_iEES7_T2_iiiiiiiiiiiiiii --------------------------
	.section	.nv.info._ZN2at6native51_GLOBAL__N__2c613397_18_DepthwiseConv2d_cu_9959487032conv_depthwise2d_backward_kernelILi0ELi2EfiEEvNS_27GenericPackedTensorAccessorIKT1_Lm4ENS_16DefaultPtrTraitsEiEENS3_IS4_Lm4ES6_iEES7_T2_iiiiiiiiiiiiiii,"",@"SHT_CUDA_INFO"
	.sectionflags	@""
	.align	4


	//----- nvinfo : EIATTR_CUDA_API_VERSION
	.align		4
        /*0000*/ 	.byte	0x04, 0x37
        /*0002*/ 	.short	(.L_1885 - .L_1884)
.L_1884:
        /*0004*/ 	.word	0x00000082


	//----- nvinfo : EIATTR_SW2861232_WAR
	.align		4
.L_1885:
        /*0008*/ 	.byte	0x01, 0x35
	.zero		2


	//----- nvinfo : EIATTR_PARAM_CBANK
	.align		4
        /*000c*/ 	.byte	0x04, 0x0a
        /*000e*/ 	.short	(.L_1887 - .L_1886)
	.align		4
.L_1886:
        /*0010*/ 	.word	index@(.nv.constant0._ZN2at6native51_GLOBAL__N__2c613397_18_DepthwiseConv2d_cu_9959487032conv_depthwise2d_backward_kernelILi0ELi2EfiEEvNS_27GenericPackedTensorAccessorIKT1_Lm4ENS_16DefaultPtrTraitsEiEENS3_IS4_Lm4ES6_iEES7_T2_iiiiiiiiiiiiiii)
        /*0014*/ 	.short	0x0160
        /*0016*/ 	.short	0x00b8


	//----- nvinfo : EIATTR_CBANK_PARAM_SIZE
	.align		4
.L_1887:
        /*0018*/ 	.byte	0x03, 0x19
        /*001a*/ 	.short	0x00b8


	//----- nvinfo : EIATTR_KPARAM_INFO
	.align		4
        /*001c*/ 	.byte	0x04, 0x17
        /*001e*/ 	.short	(.L_1889 - .L_1888)
.L_1888:
        /*0020*/ 	.word	0x00000000
        /*0024*/ 	.short	0x0012
        /*0026*/ 	.short	0x00b4
        /*0028*/ 	.byte	0x00, 0xf0, 0x11, 0x00


	//----- nvinfo : EIATTR_KPARAM_INFO
	.align		4
.L_1889:
        /*002c*/ 	.byte	0x04, 0x17
        /*002e*/ 	.short	(.L_1891 - .L_1890)
.L_1890:
        /*0030*/ 	.word	0x00000000
        /*0034*/ 	.short	0x0011
        /*0036*/ 	.short	0x00b0
        /*0038*/ 	.byte	0x00, 0xf0, 0x11, 0x00


	//----- nvinfo : EIATTR_KPARAM_INFO
	.align		4
.L_1891:
        /*003c*/ 	.byte	0x04, 0x17
        /*003e*/ 	.short	(.L_1893 - .L_1892)
.L_1892:
        /*0040*/ 	.word	0x00000000
        /*0044*/ 	.short	0x0010
        /*0046*/ 	.short	0x00ac
        /*0048*/ 	.byte	0x00, 0xf0, 0x11, 0x00


	//----- nvinfo : EIATTR_KPARAM_INFO
	.align		4
.L_1893:
        /*004c*/ 	.byte	0x04, 0x17
        /*004e*/ 	.short	(.L_1895 - .L_1894)
.L_1894:
        /*0050*/ 	.word	0x00000000
        /*0054*/ 	.short	0x000f
        /*0056*/ 	.short	0x00a8
        /*0058*/ 	.byte	0x00, 0xf0, 0x11, 0x00


	//----- nvinfo : EIATTR_KPARAM_INFO
	.align		4
.L_1895:
        /*005c*/ 	.byte	0x04, 0x17
        /*005e*/ 	.short	(.L_1897 - .L_1896)
.L_1896:
        /*0060*/ 	.word	0x00000000
        /*0064*/ 	.short	0x000e
        /*0066*/ 	.short	0x00a4
        /*0068*/ 	.byte	0x00, 0xf0, 0x11, 0x00


	//----- nvinfo : EIATTR_KPARAM_INFO
	.align		4
.L_1897:
        /*006c*/ 	.byte	0x04, 0x17
        /*006e*/ 	.short	(.L_1899 - .L_1898)
.L_1898:
        /*0070*/ 	.word	0x00000000
        /*0074*/ 	.short	0x000d
        /*0076*/ 	.short	0x00a0
        /*0078*/ 	.byte	0x00, 0xf0, 0x11, 0x00


	//----- nvinfo : EIATTR_KPARAM_INFO
	.align		4
.L_1899:
        /*007c*/ 	.byte	0x04, 0x17
        /*007e*/ 	.short	(.L_1901 - .L_1900)
.L_1900:
        /*0080*/ 	.word	0x00000000
        /*0084*/ 	.short	0x000c
        /*0086*/ 	.short	0x009c
        /*0088*/ 	.byte	0x00, 0xf0, 0x11, 0x00


	//----- nvinfo : EIATTR_KPARAM_INFO
	.align		4
.L_1901:
        /*008c*/ 	.byte	0x04, 0x17
        /*008e*/ 	.short	(.L_1903 - .L_1902)
.L_1902:
        /*0090*/ 	.word	0x00000000
        /*0094*/ 	.short	0x000b
        /*0096*/ 	.short	0x0098
        /*0098*/ 	.byte	0x00, 0xf0, 0x11, 0x00


	//----- nvinfo : EIATTR_KPARAM_INFO
	.align		4
.L_1903:
        /*009c*/ 	.byte	0x04, 0x17
        /*009e*/ 	.short	(.L_1905 - .L_1904)
.L_1904:
        /*00a0*/ 	.word	0x00000000
        /*00a4*/ 	.short	0x000a
        /*00a6*/ 	.short	0x0094
        /*00a8*/ 	.byte	0x00, 0xf0, 0x11, 0x00


	//----- nvinfo : EIATTR_KPARAM_INFO
	.align		4
.L_1905:
        /*00ac*/ 	.byte	0x04, 0x17
        /*00ae*/ 	.short	(.L_1907 - .L_1906)
.L_1906:
        /*00b0*/ 	.word	0x00000000
        /*00b4*/ 	.short	0x0009
        /*00b6*/ 	.short	0x0090
        /*00b8*/ 	.byte	0x00, 0xf0, 0x11, 0x00


	//----- nvinfo : EIATTR_KPARAM_INFO
	.align		4
.L_1907:
        /*00bc*/ 	.byte	0x04, 0x17
        /*00be*/ 	.short	(.L_1909 - .L_1908)
.L_1908:
        /*00c0*/ 	.word	0x00000000
        /*00c4*/ 	.short	0x0008
        /*00c6*/ 	.short	0x008c
        /*00c8*/ 	.byte	0x00, 0xf0, 0x11, 0x00


	//----- nvinfo : EIATTR_KPARAM_INFO
	.align		4
.L_1909:
        /*00cc*/ 	.byte	0x04, 0x17
        /*00ce*/ 	.short	(.L_1911 - .L_1910)
.L_1910:
        /*00d0*/ 	.word	0x00000000
        /*00d4*/ 	.short	0x0007
        /*00d6*/ 	.short	0x0088
        /*00d8*/ 	.byte	0x00, 0xf0, 0x11, 0x00


	//----- nvinfo : EIATTR_KPARAM_INFO
	.align		4
.L_1911:
        /*00dc*/ 	.byte	0x04, 0x17
        /*00de*/ 	.short	(.L_1913 - .L_1912)
.L_1912:
        /*00e0*/ 	.word	0x00000000
        /*00e4*/ 	.short	0x0006
        /*00e6*/ 	.short	0x0084
        /*00e8*/ 	.byte	0x00, 0xf0, 0x11, 0x00


	//----- nvinfo : EIATTR_KPARAM_INFO
	.align		4
.L_1913:
        /*00ec*/ 	.byte	0x04, 0x17
        /*00ee*/ 	.short	(.L_1915 - .L_1914)
.L_1914:
        /*00f0*/ 	.word	0x00000000
        /*00f4*/ 	.short	0x0005
        /*00f6*/ 	.short	0x0080
        /*00f8*/ 	.byte	0x00, 0xf0, 0x11, 0x00


	//----- nvinfo : EIATTR_KPARAM_INFO
	.align		4
.L_1915:
        /*00fc*/ 	.byte	0x04, 0x17
        /*00fe*/ 	.short	(.L_1917 - .L_1916)
.L_1916:
        /*0100*/ 	.word	0x00000000
        /*0104*/ 	.short	0x0004
        /*0106*/ 	.short	0x007c
        /*0108*/ 	.byte	0x00, 0xf0, 0x11, 0x00


	//----- nvinfo : EIATTR_KPARAM_INFO
	.align		4
.L_1917:
        /*010c*/ 	.byte	0x04, 0x17
        /*010e*/ 	.short	(.L_1919 - .L_1918)
.L_1918:
        /*0110*/ 	.word	0x00000000
        /*0114*/ 	.short	0x0003
        /*0116*/ 	.short	0x0078
        /*0118*/ 	.byte	0x00, 0xf0, 0x11, 0x00


	//----- nvinfo : EIATTR_KPARAM_INFO
	.align		4
.L_1919:
        /*011c*/ 	.byte	0x04, 0x17
        /*011e*/ 	.short	(.L_1921 - .L_1920)
.L_1920:
        /*0120*/ 	.word	0x00000000
        /*0124*/ 	.short	0x0002
        /*0126*/ 	.short	0x0050
        /*0128*/ 	.byte	0x00, 0xf0, 0xa1, 0x00


	//----- nvinfo : EIATTR_KPARAM_INFO
	.align		4
.L_1921:
        /*012c*/ 	.byte	0x04, 0x17
        /*012e*/ 	.short	(.L_1923 - .L_1922)
.L_1922:
        /*0130*/ 	.word	0x00000000
        /*0134*/ 	.short	0x0001
        /*0136*/ 	.short	0x0028
        /*0138*/ 	.byte	0x00, 0xf0, 0xa1, 0x00


	//----- nvinfo : EIATTR_KPARAM_INFO
	.align		4
.L_1923:
        /*013c*/ 	.byte	0x04, 0x17
        /*013e*/ 	.short	(.L_1925 - .L_1924)
.L_1924:
        /*0140*/ 	.word	0x00000000
        /*0144*/ 	.short	0x0000
        /*0146*/ 	.short	0x0000
        /*0148*/ 	.byte	0x00, 0xf0, 0xa1, 0x00


	//----- nvinfo : EIATTR_MAXREG_COUNT
	.align		4
.L_1925:
        /*014c*/ 	.byte	0x03, 0x1b
        /*014e*/ 	.short	0x0040


	//----- nvinfo : EIATTR_MERCURY_ISA_VERSION
	.align		4
        /*0150*/ 	.byte	0x03, 0x5f
        /*0152*/ 	.short	0x0000


	//----- nvinfo : EIATTR_EXIT_INSTR_OFFSETS
	.align		4
        /*0154*/ 	.byte	0x04, 0x1c
        /*0156*/ 	.short	(.L_1927 - .L_1926)


	//   ....[0]....
.L_1926:
        /*0158*/ 	.word	0x00000090


	//   ....[1]....
        /*015c*/ 	.word	0x00001230


	//----- nvinfo : EIATTR_MAX_THREADS
	.align		4
.L_1927:
        /*0160*/ 	.byte	0x04, 0x05
        /*0162*/ 	.short	(.L_1929 - .L_1928)
.L_1928:
        /*0164*/ 	.word	0x00000400
        /*0168*/ 	.word	0x00000001
        /*016c*/ 	.word	0x00000001


	//----- nvinfo : EIATTR_CRS_STACK_SIZE
	.align		4
.L_1929:
        /*0170*/ 	.byte	0x04, 0x1e
        /*0172*/ 	.short	(.L_1931 - .L_1930)
.L_1930:
        /*0174*/ 	.word	0x00000000
.L_1931:


//--------------------- .nv.info._ZN2at6native51_GLOBAL__N__2c613397_18_DepthwiseConv2d_cu_9959487032conv_depthwise2d_backward_kernelILi0ELi1EfiEEvNS_27GenericPackedTensorAccessorIKT1_Lm4ENS_16DefaultPtrTraitsEiEENS3_IS4_Lm4ES6_iEES7_T2_iiiiiiiiiiiiiii --------------------------
	.section	.nv.info._ZN2at6native51_GLOBAL__N__2c613397_18_DepthwiseConv2d_cu_9959487032conv_depthwise2d_backward_kernelILi0ELi1EfiEEvNS_27GenericPackedTensorAccessorIKT1_Lm4ENS_16DefaultPtrTraitsEiEENS3_IS4_Lm4ES6_iEES7_T2_iiiiiiiiiiiiiii,"",@"SHT_CUDA_INFO"
	.sectionflags	@""
	.align	4


	//----- nvinfo : EIATTR_CUDA_API_VERSION
	.align		4
        /*0000*/ 	.byte	0x04, 0x37
        /*0002*/ 	.short	(.L_1933 - .L_1932)
.L_1932:
        /*0004*/ 	.word	0x00000082


	//----- nvinfo : EIATTR_SW2861232_WAR
	.align		4
.L_1933:
        /*0008*/ 	.byte	0x01, 0x35
	.zero		2


	//----- nvinfo : EIATTR_PARAM_CBANK
	.align		4
        /*000c*/ 	.byte	0x04, 0x0a
        /*000e*/ 	.short	(.L_1935 - .L_1934)
	.align		4
.L_1934:
        /*0010*/ 	.word	index@(.nv.constant0._ZN2at6native51_GLOBAL__N__2c613397_18_DepthwiseConv2d_cu_9959487032conv_depthwise2d_backward_kernelILi0ELi1EfiEEvNS_27GenericPackedTensorAccessorIKT1_Lm4ENS_16DefaultPtrTraitsEiEENS3_IS4_Lm4ES6_iEES7_T2_iiiiiiiiiiiiiii)
        /*0014*/ 	.short	0x0160
        /*0016*/ 	.short	0x00b8


	//----- nvinfo : EIATTR_CBANK_PARAM_SIZE
	.align		4
.L_1935:
        /*0018*/ 	.byte	0x03, 0x19
        /*001a*/ 	.short	0x00b8


	//----- nvinfo : EIATTR_KPARAM_INFO
	.align		4
        /*001c*/ 	.byte	0x04, 0x17
        /*001e*/ 	.short	(.L_1937 - .L_1936)
.L_1936:
        /*0020*/ 	.word	0x00000000
        /*0024*/ 	.short	0x0012
        /*0026*/ 	.short	0x00b4
        /*0028*/ 	.byte	0x00, 0xf0, 0x11, 0x00


	//----- nvinfo : EIATTR_KPARAM_INFO
	.align		4
.L_1937:
        /*002c*/ 	.byte	0x04, 0x17
        /*002e*/ 	.short	(.L_1939 - .L_1938)
.L_1938:
        /*0030*/ 	.word	0x00000000
        /*0034*/ 	.short	0x0011
        /*0036*/ 	.short	0x00b0
        /*0038*/ 	.byte	0x00, 0xf0, 0x11, 0x00


	//----- nvinfo : EIATTR_KPARAM_INFO
	.align		4
.L_1939:
        /*003c*/ 	.byte	0x04, 0x17
        /*003e*/ 	.short	(.L_1941 - .L_1940)
.L_1940:
        /*0040*/ 	.word	0x00000000
        /*0044*/ 	.short	0x0010
        /*0046*/ 	.short	0x00ac
        /*0048*/ 	.byte	0x00, 0xf0, 0x11, 0x00


	//----- nvinfo : EIATTR_KPARAM_INFO
	.align		4
.L_1941:
        /*004c*/ 	.byte	0x04, 0x17
        /*004e*/ 	.short	(.L_1943 - .L_1942)
.L_1942:
        /*0050*/ 	.word	0x00000000
        /*0054*/ 	.short	0x000f
        /*0056*/ 	.short	0x00a8
        /*0058*/ 	.byte	0x00, 0xf0, 0x11, 0x00


	//----- nvinfo : EIATTR_KPARAM_INFO
	.align		4
.L_1943:
        /*005c*/ 	.byte	0x04, 0x17
        /*005e*/ 	.short	(.L_1945 - .L_1944)
.L_1944:
        /*0060*/ 	.word	0x00000000
        /*0064*/ 	.short	0x000e
        /*0066*/ 	.short	0x00a4
        /*0068*/ 	.byte	0x00, 0xf0, 0x11, 0x00


	//----- nvinfo : EIATTR_KPARAM_INFO
	.align		4
.L_1945:
        /*006c*/ 	.byte	0x04, 0x17
        /*006e*/ 	.short	(.L_1947 - .L_1946)
.L_1946:
        /*0070*/ 	.word	0x00000000
        /*0074*/ 	.short	0x000d
        /*0076*/ 	.short	0x00a0
        /*0078*/ 	.byte	0x00, 0xf0, 0x11, 0x00


	//----- nvinfo : EIATTR_KPARAM_INFO
	.align		4
.L_1947:
        /*007c*/ 	.byte	0x04, 0x17
        /*007e*/ 	.short	(.L_1949 - .L_1948)
.L_1948:
        /*0080*/ 	.word	0x00000000
        /*0084*/ 	.short	0x000c
        /*0086*/ 	.short	0x009c
        /*0088*/ 	.byte	0x00, 0xf0, 0x11, 0x00


	//----- nvinfo : EIATTR_KPARAM_INFO
	.align		4
.L_1949:
        /*008c*/ 	.byte	0x04, 0x17
        /*008e*/ 	.short	(.L_1951 - .L_1950)
.L_1950:
        /*0090*/ 	.word	0x00000000
        /*0094*/ 	.short	0x000b
        /*0096*/ 	.short	0x0098
        /*0098*/ 	.byte	0x00, 0xf0, 0x11, 0x00


	//----- nvinfo : EIATTR_KPARAM_INFO
	.align		4
.L_1951:
        /*009c*/ 	.byte	0x04, 0x17
        /*009e*/ 	.short	(.L_1953 - .L_1952)
.L_1952:
        /*00a0*/ 	.word	0x00000000
        /*00a4*/ 	.short	0x000a
        /*00a6*/ 	.short	0x0094
        /*00a8*/ 	.byte	0x00, 0xf0, 0x11, 0x00


	//----- nvinfo : EIATTR_KPARAM_INFO
	.align		4
.L_1953:
        /*00ac*/ 	.byte	0x04, 0x17
        /*00ae*/ 	.short	(.L_1955 - .L_1954)
.L_1954:
        /*00b0*/ 	.word	0x00000000
        /*00b4*/ 	.short	0x0009
        /*00b6*/ 	.short	0x0090
        /*00b8*/ 	.byte	0x00, 0xf0, 0x11, 0x00


	//----- nvinfo : EIATTR_KPARAM_INFO
	.align		4
.L_1955:
        /*00bc*/ 	.byte	0x04, 0x17
        /*00be*/ 	.short	(.L_1957 - .L_1956)
.L_1956:
        /*00c0*/ 	.word	0x00000000
        /*00c4*/ 	.short	0x0008
        /*00c6*/ 	.short	0x008c
        /*00c8*/ 	.byte	0x00, 0xf0, 0x11, 0x00


	//----- nvinfo : EIATTR_KPARAM_INFO
	.align		4
.L_1957:
        /*00cc*/ 	.byte	0x04, 0x17
        /*00ce*/ 	.short	(.L_1959 - .L_1958)
.L_1958:
        /*00d0*/ 	.word	0x00000000
        /*00d4*/ 	.short	0x0007
        /*00d6*/ 	.short	0x0088
        /*00d8*/ 	.byte	0x00, 0xf0, 0x11, 0x00


	//----- nvinfo : EIATTR_KPARAM_INFO
	.align		4
.L_1959:
        /*00dc*/ 	.byte	0x04, 0x17
        /*00de*/ 	.short	(.L_1961 - .L_1960)
.L_1960:
        /*00e0*/ 	.word	0x00000000
        /*00e4*/ 	.short	0x0006
        /*00e6*/ 	.short	0x0084
        /*00e8*/ 	.byte	0x00, 0xf0, 0x11, 0x00


	//----- nvinfo : EIATTR_KPARAM_INFO
	.align		4
.L_1961:
        /*00ec*/ 	.byte	0x04, 0x17
        /*00ee*/ 	.short	(.L_1963 - .L_1962)
.L_1962:
        /*00f0*/ 	.word	0x00000000
        /*00f4*/ 	.short	0x0005
        /*00f6*/ 	.short	0x0080
        /*00f8*/ 	.byte	0x00, 0xf0, 0x11, 0x00


	//----- nvinfo : EIATTR_KPARAM_INFO
	.align		4
.L_1963:
        /*00fc*/ 	.byte	0x04, 0x17
        /*00fe*/ 	.short	(.L_1965 - .L_1964)
.L_1964:
        /*0100*/ 	.word	0x00000000
        /*0104*/ 	.short	0x0004
        /*0106*/ 	.short	0x007c
        /*0108*/ 	.byte	0x00, 0xf0, 0x11, 0x00


	//----- nvinfo : EIATTR_KPARAM_INFO
	.align		4
.L_1965:
        /*010c*/ 	.byte	0x04, 0x17
        /*010e*/ 	.short	(.L_1967 - .L_1966)
.L_1966:
        /*0110*/ 	.word	0x00000000
        /*0114*/ 	.short	0x0003
        /*0116*/ 	.short	0x0078
        /*0118*/ 	.byte	0x00, 0xf0, 0x11, 0x00


	//----- nvinfo : EIATTR_KPARAM_INFO
	.align		4
.L_1967:
        /*011c*/ 	.byte	0x04, 0x17
        /*011e*/ 	.short	(.L_1969 - .L_1968)
.L_1968:
        /*0120*/ 	.word	0x00000000
        /*0124*/ 	.short	0x0002
        /*0126*/ 	.short	0x0050
        /*0128*/ 	.byte	0x00, 0xf0, 0xa1, 0x00


	//----- nvinfo : EIATTR_KPARAM_INFO
	.align		4
.L_1969:
        /*012c*/ 	.byte	0x04, 0x17
        /*012e*/ 	.short	(.L_1971 - .L_1970)
.L_1970:
        /*0130*/ 	.word	0x00000000
        /*0134*/ 	.short	0x0001
        /*0136*/ 	.short	0x0028
        /*0138*/ 	.byte	0x00, 0xf0, 0xa1, 0x00


	//----- nvinfo : EIATTR_KPARAM_INFO
	.align		4
.L_1971:
        /*013c*/ 	.byte	0x04, 0x17
        /*013e*/ 	.short	(.L_1973 - .L_1972)
.L_1972:
        /*0140*/ 	.word	0x00000000
        /*0144*/ 	.short	0x0000
        /*0146*/ 	.short	0x0000
        /*0148*/ 	.byte	0x00, 0xf0, 0xa1, 0x00


	//----- nvinfo : EIATTR_MAXREG_COUNT
	.align		4
.L_1973:
        /*014c*/ 	.byte	0x03, 0x1b
        /*014e*/ 	.short	0x0040


	//----- nvinfo : EIATTR_MERCURY_ISA_VERSION
	.align		4
        /*0150*/ 	.byte	0x03, 0x5f
        /*0152*/ 	.short	0x0000


	//----- nvinfo : EIATTR_EXIT_INSTR_OFFSETS
	.align		4
        /*0154*/ 	.byte	0x04, 0x1c
        /*0156*/ 	.short	(.L_1975 - .L_1974)


	//   ....[0]....
.L_1974:
        /*0158*/ 	.word	0x00000090


	//   ....[1]....
        /*015c*/ 	.word	0x00001080


	//----- nvinfo : EIATTR_MAX_THREADS
	.align		4
.L_1975:
        /*0160*/ 	.byte	0x04, 0x05
        /*0162*/ 	.short	(.L_1977 - .L_1976)
.L_1976:
        /*0164*/ 	.word	0x00000400
        /*0168*/ 	.word	0x00000001
        /*016c*/ 	.word	0x00000001


	//----- nvinfo : EIATTR_CRS_STACK_SIZE
	.align		4
.L_1977:
        /*0170*/ 	.byte	0x04, 0x1e
        /*0172*/ 	.short	(.L_1979 - .L_1978)
.L_1978:
        /*0174*/ 	.word	0x00000000
.L_1979:


//--------------------- .nv.info._ZN2at6native51_GLOBAL__N__2c613397_18_DepthwiseConv2d_cu_9959487032conv_depthwise2d_backward_kernelILi1ELi0EfiEEvNS_27GenericPackedTensorAccessorIKT1_Lm4ENS_16DefaultPtrTraitsEiEENS3_IS4_Lm4ES6_iEES7_T2_iiiiiiiiiiiiiii --------------------------
	.section	.nv.info._ZN2at6native51_GLOBAL__N__2c613397_18_DepthwiseConv2d_cu_9959487032conv_depthwise2d_backward_kernelILi1ELi0EfiEEvNS_27GenericPackedTensorAccessorIKT1_Lm4ENS_16DefaultPtrTraitsEiEENS3_IS4_Lm4ES6_iEES7_T2_iiiiiiiiiiiiiii,"",@"SHT_CUDA_INFO"
	.sectionflags	@""
	.align	4


	//----- nvinfo : EIATTR_CUDA_API_VERSION
	.align		4
        /*0000*/ 	.byte	0x04, 0x37
        /*0002*/ 	.short	(.L_1981 - .L_1980)
.L_1980:
        /*0004*/ 	.word	0x00000082


	//----- nvinfo : EIATTR_SW2861232_WAR
	.align		4
.L_1981:
        /*0008*/ 	.byte	0x01, 0x35
	.zero		2


	//----- nvinfo : EIATTR_PARAM_CBANK
	.align		4
        /*000c*/ 	.byte	0x04, 0x0a
        /*000e*/ 	.short	(.L_1983 - .L_1982)
	.align		4
.L_1982:
        /*0010*/ 	.word	index@(.nv.constant0._ZN2at6native51_GLOBAL__N__2c613397_18_DepthwiseConv2d_cu_9959487032conv_depthwise2d_backward_kernelILi1ELi0EfiEEvNS_27GenericPackedTensorAccessorIKT1_Lm4ENS_16DefaultPtrTraitsEiEENS3_IS4_Lm4ES6_iEES7_T2_iiiiiiiiiiiiiii)
        /*0014*/ 	.short	0x0160
        /*0016*/ 	.short	0x00b8


	//----- nvinfo : EIATTR_CBANK_PARAM_SIZE
	.align		4
.L_1983:
        /*0018*/ 	.byte	0x03, 0x19
        /*001a*/ 	.short	0x00b8


	//----- nvinfo : EIATTR_KPARAM_INFO
	.align		4
        /*001c*/ 	.byte	0x04, 0x17
        /*001e*/ 	.short	(.L_1985 - .L_1984)
.L_1984:
        /*0020*/ 	.word	0x00000000
        /*0024*/ 	.short	0x0012
        /*0026*/ 	.short	0x00b4
        /*0028*/ 	.byte	0x00, 0xf0, 0x11, 0x00


	//----- nvinfo : EIATTR_KPARAM_INFO
	.align		4
.L_1985:
        /*002c*/ 	.byte	0x04, 0x17
        /*002e*/ 	.short	(.L_1987 - .L_1986)
.L_1986:
        /*0030*/ 	.word	0x00000000
        /*0034*/ 	.short	0x0011
        /*0036*/ 	.short	0x00b0
        /*0038*/ 	.byte	0x00, 0xf0, 0x11, 0x00


	//----- nvinfo : EIATTR_KPARAM_INFO
	.align		4
.L_1987:
        /*003c*/ 	.byte	0x04, 0x17
        /*003e*/ 	.short	(.L_1989 - .L_1988)
.L_1988:
        /*0040*/ 	.word	0x00000000
        /*0044*/ 	.short	0x0010
        /*0046*/ 	.short	0x00ac
        /*0048*/ 	.byte	0x00, 0xf0, 0x11, 0x00


	//----- nvinfo : EIATTR_KPARAM_INFO
	.align		4
.L_1989:
        /*004c*/ 	.byte	0x04, 0x17
        /*004e*/ 	.short	(.L_1991 - .L_1990)
.L_1990:
        /*0050*/ 	.word	0x00000000
        /*0054*/ 	.short	0x000f
        /*0056*/ 	.short	0x00a8
        /*0058*/ 	.byte	0x00, 0xf0, 0x11, 0x00


	//----- nvinfo : EIATTR_KPARAM_INFO
	.align		4
.L_1991:
        /*005c*/ 	.byte	0x04, 0x17
        /*005e*/ 	.short	(.L_1993 - .L_1992)
.L_1992:
        /*0060*/ 	.word	0x00000000
        /*0064*/ 	.short	0x000e
        /*0066*/ 	.short	0x00a4
        /*0068*/ 	.byte	0x00, 0xf0, 0x11, 0x00


	//----- nvinfo : EIATTR_KPARAM_INFO
	.align		4
.L_1993:
        /*006c*/ 	.byte	0x04, 0x17
        /*006e*/ 	.short	(.L_1995 - .L_1994)
.L_1994:
        /*0070*/ 	.word	0x00000000
        /*0074*/ 	.short	0x000d
        /*0076*/ 	.short	0x00a0
        /*0078*/ 	.byte	0x00, 0xf0, 0x11, 0x00


	//----- nvinfo : EIATTR_KPARAM_INFO
	.align		4
.L_1995:
        /*007c*/ 	.byte	0x04, 0x17
        /*007e*/ 	.short	(.L_1997 - .L_1996)
.L_1996:
        /*0080*/ 	.word	0x00000000
        /*0084*/ 	.short	0x000c
        /*0086*/ 	.short	0x009c
        /*0088*/ 	.byte	0x00, 0xf0, 0x11, 0x00


	//----- nvinfo : EIATTR_KPARAM_INFO
	.align		4
.L_1997:
        /*008c*/ 	.byte	0x04, 0x17
        /*008e*/ 	.short	(.L_1999 - .L_1998)
.L_1998:
        /*0090*/ 	.word	0x00000000
        /*0094*/ 	.short	0x000b
        /*0096*/ 	.short	0x0098
        /*0098*/ 	.byte	0x00, 0xf0, 0x11, 0x00


	//----- nvinfo : EIATTR_KPARAM_INFO
	.align		4
.L_1999:
        /*009c*/ 	.byte	0x04, 0x17
        /*009e*/ 	.short	(.L_2001 - .L_2000)
.L_2000:
        /*00a0*/ 	.word	0x00000000
        /*00a4*/ 	.short	0x000a
        /*00a6*/ 	.short	0x0094
        /*00a8*/ 	.byte	0x00, 0xf0, 0x11, 0x00


	//----- nvinfo : EIATTR_KPARAM_INFO
	.align		4
.L_2001:
        /*00ac*/ 	.byte	0x04, 0x17
        /*00ae*/ 	.short	(.L_2003 - .L_2002)
.L_2002:
        /*00b0*/ 	.word	0x00000000
        /*00b4*/ 	.short	0x0009
        /*00b6*/ 	.short	0x0090
        /*00b8*/ 	.byte	0x00, 0xf0, 0x11, 0x00


	//----- nvinfo : EIATTR_KPARAM_INFO
	.align		4
.L_2003:
        /*00bc*/ 	.byte	0x04, 0x17
        /*00be*/ 	.short	(.L_2005 - .L_2004)
.L_2004:
        /*00c0*/ 	.word	0x00000000
        /*00c4*/ 	.short	0x0008
        /*00c6*/ 	.short	0x008c
        /*00c8*/ 	.byte	0x00, 0xf0, 0x11, 0x00


	//----- nvinfo : EIATTR_KPARAM_INFO
	.align		4
.L_2005:
        /*00cc*/ 	.byte	0x04, 0x17
        /*00ce*/ 	.short	(.L_2007 - .L_2006)
.L_2006:
        /*00d0*/ 	.word	0x00000000
        /*00d4*/ 	.short	0x0007
        /*00d6*/ 	.short	0x0088
        /*00d8*/ 	.byte	0x00, 0xf0, 0x11, 0x00


	//----- nvinfo : EIATTR_KPARAM_INFO
	.align		4
.L_2007:
        /*00dc*/ 	.byte	0x04, 0x17
        /*00de*/ 	.short	(.L_2009 - .L_2008)
.L_2008:
        /*00e0*/ 	.word	0x00000000
        /*00e4*/ 	.short	0x0006
        /*00e6*/ 	.short	0x0084
        /*00e8*/ 	.byte	0x00, 0xf0, 0x11, 0x00


	//----- nvinfo : EIATTR_KPARAM_INFO
	.align		4
.L_2009:
        /*00ec*/ 	.byte	0x04, 0x17
        /*00ee*/ 	.short	(.L_2011 - .L_2010)
.L_2010:
        /*00f0*/ 	.word	0x00000000
        /*00f4*/ 	.short	0x0005
        /*00f6*/ 	.short	0x0080
        /*00f8*/ 	.byte	0x00, 0xf0, 0x11, 0x00


	//----- nvinfo : EIATTR_KPARAM_INFO
	.align		4
.L_2011:
        /*00fc*/ 	.byte	0x04, 0x17
        /*00fe*/ 	.short	(.L_2013 - .L_2012)
.L_2012:
        /*0100*/ 	.word	0x00000000
        /*0104*/ 	.short	0x0004
        /*0106*/ 	.short	0x007c
        /*0108*/ 	.byte	0x00, 0xf0, 0x11, 0x00


	//----- nvinfo : EIATTR_KPARAM_INFO
	.align		4
.L_2013:
        /*010c*/ 	.byte	0x04, 0x17
        /*010e*/ 	.short	(.L_2015 - .L_2014)
.L_2014:
        /*0110*/ 	.word	0x00000000
        /*0114*/ 	.short	0x0003
        /*0116*/ 	.short	0x0078
        /*0118*/ 	.byte	0x00, 0xf0, 0x11, 0x00


	//----- nvinfo : EIATTR_KPARAM_INFO
	.align		4
.L_2015:
        /*011c*/ 	.byte	0x04, 0x17
        /*011e*/ 	.short	(.L_2017 - .L_2016)
.L_2016:
        /*0120*/ 	.word	0x00000000
        /*0124*/ 	.short	0x0002
        /*0126*/ 	.short	0x0050
        /*0128*/ 	.byte	0x00, 0xf0, 0xa1, 0x00


	//----- nvinfo : EIATTR_KPARAM_INFO
	.align		4
.L_2017:
        /*012c*/ 	.byte	0x04, 0x17
        /*012e*/ 	.short	(.L_2019 - .L_2018)
.L_2018:
        /*0130*/ 	.word	0x00000000
        /*0134*/ 	.short	0x0001
        /*0136*/ 	.short	0x0028
        /*0138*/ 	.byte	0x00, 0xf0, 0xa1, 0x00


	//----- nvinfo : EIATTR_KPARAM_INFO
	.align		4
.L_2019:
        /*013c*/ 	.byte	0x04, 0x17
        /*013e*/ 	.short	(.L_2021 - .L_2020)
.L_2020:
        /*0140*/ 	.word	0x00000000
        /*0144*/ 	.short	0x0000
        /*0146*/ 	.short	0x0000
        /*0148*/ 	.byte	0x00, 0xf0, 0xa1, 0x00


	//----- nvinfo : EIATTR_MAXREG_COUNT
	.align		4
.L_2021:
        /*014c*/ 	.byte	0x03, 0x1b
        /*014e*/ 	.short	0x0040


	//----- nvinfo : EIATTR_MERCURY_ISA_VERSION
	.align		4
        /*0150*/ 	.byte	0x03, 0x5f
        /*0152*/ 	.short	0x0000


	//----- nvinfo : EIATTR_EXIT_INSTR_OFFSETS
	.align		4
        /*0154*/ 	.byte	0x04, 0x1c
        /*0156*/ 	.short	(.L_2023 - .L_2022)


	//   ....[0]....
.L_2022:
        /*0158*/ 	.word	0x00000090


	//   ....[1]....
        /*015c*/ 	.word	0x00000490


	//   ....[2]....
        /*0160*/ 	.word	0x000005b0


	//   ....[3]....
        /*0164*/ 	.word	0x00002fd0


	//----- nvinfo : EIATTR_MAX_THREADS
	.align		4
.L_2023:
        /*0168*/ 	.byte	0x04, 0x05
        /*016a*/ 	.short	(.L_2025 - .L_2024)
.L_2024:
        /*016c*/ 	.word	0x00000400
        /*0170*/ 	.word	0x00000001
        /*0174*/ 	.word	0x00000001


	//----- nvinfo : EIATTR_CRS_STACK_SIZE
	.align		4
.L_2025:
        /*0178*/ 	.byte	0x04, 0x1e
        /*017a*/ 	.short	(.L_2027 - .L_2026)
.L_2026:
        /*017c*/ 	.word	0x00000000
.L_2027:


//--------------------- .nv.info._ZN2at6native51_GLOBAL__N__2c613397_18_DepthwiseConv2d_cu_9959487032conv_depthwise2d_backward_kernelILi1ELi2EfiEEvNS_27GenericPackedTensorAccessorIKT1_Lm4ENS_16DefaultPtrTraitsEiEENS3_IS4_Lm4ES6_iEES7_T2_iiiiiiiiiiiiiii --------------------------
	.section	.nv.info._ZN2at6native51_GLOBAL__N__2c613397_18_DepthwiseConv2d_cu_9959487032conv_depthwise2d_backward_kernelILi1ELi2EfiEEvNS_27GenericPackedTensorAccessorIKT1_Lm4ENS_16DefaultPtrTraitsEiEENS3_IS4_Lm4ES6_iEES7_T2_iiiiiiiiiiiiiii,"",@"SHT_CUDA_INFO"
	.sectionflags	@""
	.align	4


	//----- nvinfo : EIATTR_CUDA_API_VERSION
	.align		4
        /*0000*/ 	.byte	0x04, 0x37
        /*0002*/ 	.short	(.L_2029 - .L_2028)
.L_2028:
        /*0004*/ 	.word	0x00000082


	//----- nvinfo : EIATTR_SW2861232_WAR
	.align		4
.L_2029:
        /*0008*/ 	.byte	0x01, 0x35
	.zero		2


	//----- nvinfo : EIATTR_PARAM_CBANK
	.align		4
        /*000c*/ 	.byte	0x04, 0x0a
        /*000e*/ 	.short	(.L_2031 - .L_2030)
	.align		4
.L_2030:
        /*0010*/ 	.word	index@(.nv.constant0._ZN2at6native51_GLOBAL__N__2c613397_18_DepthwiseConv2d_cu_9959487032conv_depthwise2d_backward_kernelILi1ELi2EfiEEvNS_27GenericPackedTensorAccessorIKT1_Lm4ENS_16DefaultPtrTraitsEiEENS3_IS4_Lm4ES6_iEES7_T2_iiiiiiiiiiiiiii)
        /*0014*/ 	.short	0x0160
        /*0016*/ 	.short	0x00b8


	//----- nvinfo : EIATTR_CBANK_PARAM_SIZE
	.align		4
.L_2031:
        /*0018*/ 	.byte	0x03, 0x19
        /*001a*/ 	.short	0x00b8


	//----- nvinfo : EIATTR_KPARAM_INFO
	.align		4
        /*001c*/ 	.byte	0x04, 0x17
        /*001e*/ 	.short	(.L_2033 - .L_2032)
.L_2032:
        /*0020*/ 	.word	0x00000000
        /*0024*/ 	.short	0x0012
        /*0026*/ 	.short	0x00b4
        /*0028*/ 	.byte	0x00, 0xf0, 0x11, 0x00


	//----- nvinfo : EIATTR_KPARAM_INFO
	.align		4
.L_2033:
        /*002c*/ 	.byte	0x04, 0x17
        /*002e*/ 	.short	(.L_2035 - .L_2034)
.L_2034:
        /*0030*/ 	.word	0x00000000
        /*0034*/ 	.short	0x0011
        /*0036*/ 	.short	0x00b0
        /*0038*/ 	.byte	0x00, 0xf0, 0x11, 0x00


	//----- nvinfo : EIATTR_KPARAM_INFO
	.align		4
.L_2035:
        /*003c*/ 	.byte	0x04, 0x17
        /*003e*/ 	.short	(.L_2037 - .L_2036)
.L_2036:
        /*0040*/ 	.word	0x00000000
        /*0044*/ 	.short	0x0010
        /*0046*/ 	.short	0x00ac
        /*0048*/ 	.byte	0x00, 0xf0, 0x11, 0x00


	//----- nvinfo : EIATTR_KPARAM_INFO
	.align		4
.L_2037:
        /*004c*/ 	.byte	0x04, 0x17
        /*004e*/ 	.short	(.L_2039 - .L_2038)
.L_2038:
        /*0050*/ 	.word	0x00000000
        /*0054*/ 	.short	0x000f
        /*0056*/ 	.short	0x00a8
        /*0058*/ 	.byte	0x00, 0xf0, 0x11, 0x00


	//----- nvinfo : EIATTR_KPARAM_INFO
	.align		4
.L_2039:
        /*005c*/ 	.byte	0x04, 0x17
        /*005e*/ 	.short	(.L_2041 - .L_2040)
.L_2040:
        /*0060*/ 	.word	0x00000000
        /*0064*/ 	.short	0x000e
        /*0066*/ 	.short	0x00a4
        /*0068*/ 	.byte	0x00, 0xf0, 0x11, 0x00


	//----- nvinfo : EIATTR_KPARAM_INFO
	.align		4
.L_2041:
        /*006c*/ 	.byte	0x04, 0x17
        /*006e*/ 	.short	(.L_2043 - .L_2042)
.L_2042:
        /*0070*/ 	.word	0x00000000
        /*0074*/ 	.short	0x000d
        /*0076*/ 	.short	0x00a0
        /*0078*/ 	.byte	0x00, 0xf0, 0x11, 0x00


	//----- nvinfo : EIATTR_KPARAM_INFO
	.align		4
.L_2043:
        /*007c*/ 	.byte	0x04, 0x17
        /*007e*/ 	.short	(.L_2045 - .L_2044)
.L_2044:
        /*0080*/ 	.word	0x00000000
        /*0084*/ 	.short	0x000c
        /*0086*/ 	.short	0x009c
        /*0088*/ 	.byte	0x00, 0xf0, 0x11, 0x00


	//----- nvinfo : EIATTR_KPARAM_INFO
	.align		4
.L_2045:
        /*008c*/ 	.byte	0x04, 0x17
        /*008e*/ 	.short	(.L_2047 - .L_2046)
.L_2046:
        /*0090*/ 	.word	0x00000000
        /*0094*/ 	.short	0x000b
        /*0096*/ 	.short	0x0098
        /*0098*/ 	.byte	0x00, 0xf0, 0x11, 0x00


	//----- nvinfo : EIATTR_KPARAM_INFO
	.align		4
.L_2047:
        /*009c*/ 	.byte	0x04, 0x17
        /*009e*/ 	.short	(.L_2049 - .L_2048)
.L_2048:
        /*00a0*/ 	.word	0x00000000
        /*00a4*/ 	.short	0x000a
        /*00a6*/ 	.short	0x0094
        /*00a8*/ 	.byte	0x00, 0xf0, 0x11, 0x00


	//----- nvinfo : EIATTR_KPARAM_INFO
	.align		4
.L_2049:
        /*00ac*/ 	.byte	0x04, 0x17
        /*00ae*/ 	.short	(.L_2051 - .L_2050)
.L_2050:
        /*00b0*/ 	.word	0x00000000
        /*00b4*/ 	.short	0x0009
        /*00b6*/ 	.short	0x0090
        /*00b8*/ 	.byte	0x00, 0xf0, 0x11, 0x00


	//----- nvinfo : EIATTR_KPARAM_INFO
	.align		4
.L_2051:
        /*00bc*/ 	.byte	0x04, 0x17
        /*00be*/ 	.short	(.L_2053 - .L_2052)
.L_2052:
        /*00c0*/ 	.word	0x00000000
        /*00c4*/ 	.short	0x0008
        /*00c6*/ 	.short	0x008c
        /*00c8*/ 	.byte	0x00, 0xf0, 0x11, 0x00


	//----- nvinfo : EIATTR_KPARAM_INFO
	.align		4
.L_2053:
        /*00cc*/ 	.byte	0x04, 0x17
        /*00ce*/ 	.short	(.L_2055 - .L_2054)
.L_2054:
        /*00d0*/ 	.word	0x00000000
        /*00d4*/ 	.short	0x0007
        /*00d6*/ 	.short	0x0088
        /*00d8*/ 	.byte	0x00, 0xf0, 0x11, 0x00


	//----- nvinfo : EIATTR_KPARAM_INFO
	.align		4
.L_2055:
        /*00dc*/ 	.byte	0x04, 0x17
        /*00de*/ 	.short	(.L_2057 - .L_2056)
.L_2056:
        /*00e0*/ 	.word	0x00000000
        /*00e4*/ 	.short	0x0006
        /*00e6*/ 	.short	0x0084
        /*00e8*/ 	.byte	0x00, 0xf0, 0x11, 0x00


	//----- nvinfo : EIATTR_KPARAM_INFO
	.align		4
.L_2057:
        /*00ec*/ 	.byte	0x04, 0x17
        /*00ee*/ 	.short	(.L_2059 - .L_2058)
.L_2058:
        /*00f0*/ 	.word	0x00000000
        /*00f4*/ 	.short	0x0005
        /*00f6*/ 	.short	0x0080
        /*00f8*/ 	.byte	0x00, 0xf0, 0x11, 0x00


	//----- nvinfo : EIATTR_KPARAM_INFO
	.align		4
.L_2059:
        /*00fc*/ 	.byte	0x04, 0x17
        /*00fe*/ 	.short	(.L_2061 - .L_2060)
.L_2060:
        /*0100*/ 	.word	0x00000000
        /*0104*/ 	.short	0x0004
        /*0106*/ 	.short	0x007c
        /*0108*/ 	.byte	0x00, 0xf0, 0x11, 0x00


	//----- nvinfo : EIATTR_KPARAM_INFO
	.align		4
.L_2061:
        /*010c*/ 	.byte	0x04, 0x17
        /*010e*/ 	.short	(.L_2063 - .L_2062)
.L_2062:
        /*0110*/ 	.word	0x00000000
        /*0114*/ 	.short	0x0003
        /*0116*/ 	.short	0x0078
        /*0118*/ 	.byte	0x00, 0xf0, 0x11, 0x00


	//----- nvinfo : EIATTR_KPARAM_INFO
	.align		4
.L_2063:
        /*011c*/ 	.byte	0x04, 0x17
        /*011e*/ 	.short	(.L_2065 - .L_2064)
.L_2064:
        /*0120*/ 	.word	0x00000000
        /*0124*/ 	.short	0x0002
        /*0126*/ 	.short	0x0050
        /*0128*/ 	.byte	0x00, 0xf0, 0xa1, 0x00


	//----- nvinfo : EIATTR_KPARAM_INFO
	.align		4
.L_2065:
        /*012c*/ 	.byte	0x04, 0x17
        /*012e*/ 	.short	(.L_2067 - .L_2066)
.L_2066:
        /*0130*/ 	.word	0x00000000
        /*0134*/ 	.short	0x0001
        /*0136*/ 	.short	0x0028
        /*0138*/ 	.byte	0x00, 0xf0, 0xa1, 0x00


	//----- nvinfo : EIATTR_KPARAM_INFO
	.align		4
.L_2067:
        /*013c*/ 	.byte	0x04, 0x17
        /*013e*/ 	.short	(.L_2069 - .L_2068)
.L_2068:
        /*0140*/ 	.word	0x00000000
        /*0144*/ 	.short	0x0000
        /*0146*/ 	.short	0x0000
        /*0148*/ 	.byte	0x00, 0xf0, 0xa1, 0x00


	//----- nvinfo : EIATTR_MAXREG_COUNT
	.align		4
.L_2069:
        /*014c*/ 	.byte	0x03, 0x1b
        /*014e*/ 	.short	0x0040


	//----- nvinfo : EIATTR_MERCURY_ISA_VERSION
	.align		4
        /*0150*/ 	.byte	0x03, 0x5f
        /*0152*/ 	.short	0x0000


	//----- nvinfo : EIATTR_EXIT_INSTR_OFFSETS
	.align		4
        /*0154*/ 	.byte	0x04, 0x1c
        /*0156*/ 	.short	(.L_2071 - .L_2070)


	//   ....[0]....
.L_2070:
        /*0158*/ 	.word	0x00000090


	//   ....[1]....
        /*015c*/ 	.word	0x00000480


	//   ....[2]....
        /*0160*/ 	.word	0x000005a0


	//   ....[3]....
        /*0164*/ 	.word	0x00001270


	//----- nvinfo : EIATTR_MAX_THREADS
	.align		4
.L_2071:
        /*0168*/ 	.byte	0x04, 0x05
        /*016a*/ 	.short	(.L_2073 - .L_2072)
.L_2072:
        /*016c*/ 	.word	0x00000400
        /*0170*/ 	.word	0x00000001
        /*0174*/ 	.word	0x00000001


	//----- nvinfo : EIATTR_CRS_STACK_SIZE
	.align		4
.L_2073:
        /*0178*/ 	.byte	0x04, 0x1e
        /*017a*/ 	.short	(.L_2075 - .L_2074)
.L_2074:
        /*017c*/ 	.word	0x00000000
.L_2075:


//--------------------- .nv.info._ZN2at6native51_GLOBAL__N__2c613397_18_DepthwiseConv2d_cu_9959487032conv_depthwise2d_backward_kernelILi1ELi1EfiEEvNS_27GenericPackedTensorAccessorIKT1_Lm4ENS_16DefaultPtrTraitsEiEENS3_IS4_Lm4ES6_iEES7_T2_iiiiiiiiiiiiiii --------------------------
	.section	.nv.info._ZN2at6native51_GLOBAL__N__2c613397_18_DepthwiseConv2d_cu_9959487032conv_depthwise2d_backward_kernelILi1ELi1EfiEEvNS_27GenericPackedTensorAccessorIKT1_Lm4ENS_16DefaultPtrTraitsEiEENS3_IS4_Lm4ES6_iEES7_T2_iiiiiiiiiiiiiii,"",@"SHT_CUDA_INFO"
	.sectionflags	@""
	.align	4


	//----- nvinfo : EIATTR_CUDA_API_VERSION
	.align		4
        /*0000*/ 	.byte	0x04, 0x37
        /*0002*/ 	.short	(.L_2077 - .L_2076)
.L_2076:
        /*0004*/ 	.word	0x00000082


	//----- nvinfo : EIATTR_SW2861232_WAR
	.align		4
.L_2077:
        /*0008*/ 	.byte	0x01, 0x35
	.zero		2


	//----- nvinfo : EIATTR_PARAM_CBANK
	.align		4
        /*000c*/ 	.byte	0x04, 0x0a
        /*000e*/ 	.short	(.L_2079 - .L_2078)
	.align		4
.L_2078:
        /*0010*/ 	.word	index@(.nv.constant0._ZN2at6native51_GLOBAL__N__2c613397_18_DepthwiseConv2d_cu_9959487032conv_depthwise2d_backward_kernelILi1ELi1EfiEEvNS_27GenericPackedTensorAccessorIKT1_Lm4ENS_16DefaultPtrTraitsEiEENS3_IS4_Lm4ES6_iEES7_T2_iiiiiiiiiiiiiii)
        /*0014*/ 	.short	0x0160
        /*0016*/ 	.short	0x00b8


	//----- nvinfo : EIATTR_CBANK_PARAM_SIZE
	.align		4
.L_2079:
        /*0018*/ 	.byte	0x03, 0x19
        /*001a*/ 	.short	0x00b8


	//----- nvinfo : EIATTR_KPARAM_INFO
	.align		4
        /*001c*/ 	.byte	0x04, 0x17
        /*001e*/ 	.short	(.L_2081 - .L_2080)
.L_2080:
        /*0020*/ 	.word	0x00000000
        /*0024*/ 	.short	0x0012
        /*0026*/ 	.short	0x00b4
        /*0028*/ 	.byte	0x00, 0xf0, 0x11, 0x00


	//----- nvinfo : EIATTR_KPARAM_INFO
	.align		4
.L_2081:
        /*002c*/ 	.byte	0x04, 0x17
        /*002e*/ 	.short	(.L_2083 - .L_2082)
.L_2082:
        /*0030*/ 	.word	0x00000000
        /*0034*/ 	.short	0x0011
        /*0036*/ 	.short	0x00b0
        /*0038*/ 	.byte	0x00, 0xf0, 0x11, 0x00


	//----- nvinfo : EIATTR_KPARAM_INFO
	.align		4
.L_2083:
        /*003c*/ 	.byte	0x04, 0x17
        /*003e*/ 	.short	(.L_2085 - .L_2084)
.L_2084:
        /*0040*/ 	.word	0x00000000
        /*0044*/ 	.short	0x0010
        /*0046*/ 	.short	0x00ac
        /*0048*/ 	.byte	0x00, 0xf0, 0x11, 0x00


	//----- nvinfo : EIATTR_KPARAM_INFO
	.align		4
.L_2085:
        /*004c*/ 	.byte	0x04, 0x17
        /*004e*/ 	.short	(.L_2087 - .L_2086)
.L_2086:
        /*0050*/ 	.word	0x00000000
        /*0054*/ 	.short	0x000f
        /*0056*/ 	.short	0x00a8
        /*0058*/ 	.byte	0x00, 0xf0, 0x11, 0x00


	//----- nvinfo : EIATTR_KPARAM_INFO
	.align		4
.L_2087:
        /*005c*/ 	.byte	0x04, 0x17
        /*005e*/ 	.short	(.L_2089 - .L_2088)
.L_2088:
        /*0060*/ 	.word	0x00000000
        /*0064*/ 	.short	0x000e
        /*0066*/ 	.short	0x00a4
        /*0068*/ 	.byte	0x00, 0xf0, 0x11, 0x00


	//----- nvinfo : EIATTR_KPARAM_INFO
	.align		4
.L_2089:
        /*006c*/ 	.byte	0x04, 0x17
        /*006e*/ 	.short	(.L_2091 - .L_2090)
.L_2090:
        /*0070*/ 	.word	0x00000000
        /*0074*/ 	.short	0x000d
        /*0076*/ 	.short	0x00a0
        /*0078*/ 	.byte	0x00, 0xf0, 0x11, 0x00


	//----- nvinfo : EIATTR_KPARAM_INFO
	.align		4
.L_2091:
        /*007c*/ 	.byte	0x04, 0x17
        /*007e*/ 	.short	(.L_2093 - .L_2092)
.L_2092:
        /*0080*/ 	.word	0x00000000
        /*0084*/ 	.short	0x000c
        /*0086*/ 	.short	0x009c
        /*0088*/ 	.byte	0x00, 0xf0, 0x11, 0x00


	//----- nvinfo : EIATTR_KPARAM_INFO
	.align		4
.L_2093:
        /*008c*/ 	.byte	0x04, 0x17
        /*008e*/ 	.short	(.L_2095 - .L_2094)
.L_2094:
        /*0090*/ 	.word	0x00000000
        /*0094*/ 	.short	0x000b
        /*0096*/ 	.short	0x0098
        /*0098*/ 	.byte	0x00, 0xf0, 0x11, 0x00


	//----- nvinfo : EIATTR_KPARAM_INFO
	.align		4
.L_2095:
        /*009c*/ 	.byte	0x04, 0x17
        /*009e*/ 	.short	(.L_2097 - .L_2096)
.L_2096:
        /*00a0*/ 	.word	0x00000000
        /*00a4*/ 	.short	0x000a
        /*00a6*/ 	.short	0x0094
        /*00a8*/ 	.byte	0x00, 0xf0, 0x11, 0x00


	//----- nvinfo : EIATTR_KPARAM_INFO
	.align		4
.L_2097:
        /*00ac*/ 	.byte	0x04, 0x17
        /*00ae*/ 	.short	(.L_2099 - .L_2098)
.L_2098:
        /*00b0*/ 	.word	0x00000000
        /*00b4*/ 	.short	0x0009
        /*00b6*/ 	.short	0x0090
        /*00b8*/ 	.byte	0x00, 0xf0, 0x11, 0x00


	//----- nvinfo : EIATTR_KPARAM_INFO
	.align		4
.L_2099:
        /*00bc*/ 	.byte	0x04, 0x17
        /*00be*/ 	.short	(.L_2101 - .L_2100)
.L_2100:
        /*00c0*/ 	.word	0x00000000
        /*00c4*/ 	.short	0x0008
        /*00c6*/ 	.short	0x008c
        /*00c8*/ 	.byte	0x00, 0xf0, 0x11, 0x00


	//----- nvinfo : EIATTR_KPARAM_INFO
	.align		4
.L_2101:
        /*00cc*/ 	.byte	0x04, 0x17
        /*00ce*/ 	.short	(.L_2103 - .L_2102)
.L_2102:
        /*00d0*/ 	.word	0x00000000
        /*00d4*/ 	.short	0x0007
        /*00d6*/ 	.short	0x0088
        /*00d8*/ 	.byte	0x00, 0xf0, 0x11, 0x00


	//----- nvinfo : EIATTR_KPARAM_INFO
	.align		4
.L_2103:
        /*00dc*/ 	.byte	0x04, 0x17
        /*00de*/ 	.short	(.L_2105 - .L_2104)
.L_2104:
        /*00e0*/ 	.word	0x00000000
        /*00e4*/ 	.short	0x0006
        /*00e6*/ 	.short	0x0084
        /*00e8*/ 	.byte	0x00, 0xf0, 0x11, 0x00


	//----- nvinfo : EIATTR_KPARAM_INFO
	.align		4
.L_2105:
        /*00ec*/ 	.byte	0x04, 0x17
        /*00ee*/ 	.short	(.L_2107 - .L_2106)
.L_2106:
        /*00f0*/ 	.word	0x00000000
        /*00f4*/ 	.short	0x0005
        /*00f6*/ 	.short	0x0080
        /*00f8*/ 	.byte	0x00, 0xf0, 0x11, 0x00


	//----- nvinfo : EIATTR_KPARAM_INFO
	.align		4
.L_2107:
        /*00fc*/ 	.byte	0x04, 0x17
        /*00fe*/ 	.short	(.L_2109 - .L_2108)
.L_2108:
        /*0100*/ 	.word	0x00000000
        /*0104*/ 	.short	0x0004
        /*0106*/ 	.short	0x007c
        /*0108*/ 	.byte	0x00, 0xf0, 0x11, 0x00


	//----- nvinfo : EIATTR_KPARAM_INFO
	.align		4
.L_2109:
        /*010c*/ 	.byte	0x04, 0x17
        /*010e*/ 	.short	(.L_2111 - .L_2110)
.L_2110:
        /*0110*/ 	.word	0x00000000
        /*0114*/ 	.short	0x0003
        /*0116*/ 	.short	0x0078
        /*0118*/ 	.byte	0x00, 0xf0, 0x11, 0x00


	//----- nvinfo : EIATTR_KPARAM_INFO
	.align		4
.L_2111:
        /*011c*/ 	.byte	0x04, 0x17
        /*011e*/ 	.short	(.L_2113 - .L_2112)
.L_2112:
        /*0120*/ 	.word	0x00000000
        /*0124*/ 	.short	0x0002
        /*0126*/ 	.short	0x0050
        /*0128*/ 	.byte	0x00, 0xf0, 0xa1, 0x00


	//----- nvinfo : EIATTR_KPARAM_INFO
	.align		4
.L_2113:
        /*012c*/ 	.byte	0x04, 0x17
        /*012e*/ 	.short	(.L_2115 - .L_2114)
.L_2114:
        /*0130*/ 	.word	0x00000000
        /*0134*/ 	.short	0x0001
        /*0136*/ 	.short	0x0028
        /*0138*/ 	.byte	0x00, 0xf0, 0xa1, 0x00


	//----- nvinfo : EIATTR_KPARAM_INFO
	.align		4
.L_2115:
        /*013c*/ 	.byte	0x04, 0x17
        /*013e*/ 	.short	(.L_2117 - .L_2116)
.L_2116:
        /*0140*/ 	.word	0x00000000
        /*0144*/ 	.short	0x0000
        /*0146*/ 	.short	0x0000
        /*0148*/ 	.byte	0x00, 0xf0, 0xa1, 0x00


	//----- nvinfo : EIATTR_MAXREG_COUNT
	.align		4
.L_2117:
        /*014c*/ 	.byte	0x03, 0x1b
        /*014e*/ 	.short	0x0040


	//----- nvinfo : EIATTR_MERCURY_ISA_VERSION
	.align		4
        /*0150*/ 	.byte	0x03, 0x5f
        /*0152*/ 	.short	0x0000


	//----- nvinfo : EIATTR_EXIT_INSTR_OFFSETS
	.align		4
        /*0154*/ 	.byte	0x04, 0x1c
        /*0156*/ 	.short	(.L_2119 - .L_2118)


	//   ....[0]....
.L_2118:
        /*0158*/ 	.word	0x00000090


	//   ....[1]....
        /*015c*/ 	.word	0x00000490


	//   ....[2]....
        /*0160*/ 	.word	0x000005b0


	//   ....[3]....
        /*0164*/ 	.word	0x00001200


	//----- nvinfo : EIATTR_MAX_THREADS
	.align		4
.L_2119:
        /*0168*/ 	.byte	0x04, 0x05
        /*016a*/ 	.short	(.L_2121 - .L_2120)
.L_2120:
        /*016c*/ 	.word	0x00000400
        /*0170*/ 	.word	0x00000001
        /*0174*/ 	.word	0x00000001


	//----- nvinfo : EIATTR_CRS_STACK_SIZE
	.align		4
.L_2121:
        /*0178*/ 	.byte	0x04, 0x1e
        /*017a*/ 	.short	(.L_2123 - .L_2122)
.L_2122:
        /*017c*/ 	.word	0x00000000
.L_2123:


//--------------------- .nv.info._ZN2at6native51_GLOBAL__N__2c613397_18_DepthwiseConv2d_cu_9959487032conv_depthwise2d_backward_kernelILi3ELi0EfiEEvNS_27GenericPackedTensorAccessorIKT1_Lm4ENS_16DefaultPtrTraitsEiEENS3_IS4_Lm4ES6_iEES7_T2_iiiiiiiiiiiiiii --------------------------
	.section	.nv.info._ZN2at6native51_GLOBAL__N__2c613397_18_DepthwiseConv2d_cu_9959487032conv_depthwise2d_backward_kernelILi3ELi0EfiEEvNS_27GenericPackedTensorAccessorIKT1_Lm4ENS_16DefaultPtrTraitsEiEENS3_IS4_Lm4ES6_iEES7_T2_iiiiiiiiiiiiiii,"",@"SHT_CUDA_INFO"
	.sectionflags	@""
	.align	4


	//----- nvinfo : EIATTR_CUDA_API_VERSION
	.align		4
        /*0000*/ 	.byte	0x04, 0x37
        /*0002*/ 	.short	(.L_2125 - .L_2124)
.L_2124:
        /*0004*/ 	.word	0x00000082


	//----- nvinfo : EIATTR_SW2861232_WAR
	.align		4
.L_2125:
        /*0008*/ 	.byte	0x01, 0x35
	.zero		2


	//----- nvinfo : EIATTR_PARAM_CBANK
	.align		4
        /*000c*/ 	.byte	0x04, 0x0a
        /*000e*/ 	.short	(.L_2127 - .L_2126)
	.align		4
.L_2126:
        /*0010*/ 	.word	index@(.nv.constant0._ZN2at6native51_GLOBAL__N__2c613397_18_DepthwiseConv2d_cu_9959487032conv_depthwise2d_backward_kernelILi3ELi0EfiEEvNS_27GenericPackedTensorAccessorIKT1_Lm4ENS_16DefaultPtrTraitsEiEENS3_IS4_Lm4ES6_iEES7_T2_iiiiiiiiiiiiiii)
        /*0014*/ 	.short	0x0160
        /*0016*/ 	.short	0x00b8


	//----- nvinfo : EIATTR_CBANK_PARAM_SIZE
	.align		4
.L_2127:
        /*0018*/ 	.byte	0x03, 0x19
        /*001a*/ 	.short	0x00b8


	//----- nvinfo : EIATTR_KPARAM_INFO
	.align		4
        /*001c*/ 	.byte	0x04, 0x17
        /*001e*/ 	.short	(.L_2129 - .L_2128)
.L_2128:
        /*0020*/ 	.word	0x00000000
        /*0024*/ 	.short	0x0012
        /*0026*/ 	.short	0x00b4
        /*0028*/ 	.byte	0x00, 0xf0, 0x11, 0x00


	//----- nvinfo : EIATTR_KPARAM_INFO
	.align		4
.L_2129:
        /*002c*/ 	.byte	0x04, 0x17
        /*002e*/ 	.short	(.L_2131 - .L_2130)
.L_2130:
        /*0030*/ 	.word	0x00000000
        /*0034*/ 	.short	0x0011
        /*0036*/ 	.short	0x00b0
        /*0038*/ 	.byte	0x00, 0xf0, 0x11, 0x00


	//----- nvinfo : EIATTR_KPARAM_INFO
	.align		4
.L_2131:
        /*003c*/ 	.byte	0x04, 0x17
        /*003e*/ 	.short	(.L_2133 - .L_2132)
.L_2132:
        /*0040*/ 	.word	0x00000000
        /*0044*/ 	.short	0x0010
        /*0046*/ 	.short	0x00ac
        /*0048*/ 	.byte	0x00, 0xf0, 0x11, 0x00


	//----- nvinfo : EIATTR_KPARAM_INFO
	.align		4
.L_2133:
        /*004c*/ 	.byte	0x04, 0x17
        /*004e*/ 	.short	(.L_2135 - .L_2134)
.L_2134:
        /*0050*/ 	.word	0x00000000
        /*0054*/ 	.short	0x000f
        /*0056*/ 	.short	0x00a8
        /*0058*/ 	.byte	0x00, 0xf0, 0x11, 0x00


	//----- nvinfo : EIATTR_KPARAM_INFO
	.align		4
.L_2135:
        /*005c*/ 	.byte	0x04, 0x17
        /*005e*/ 	.short	(.L_2137 - .L_2136)
.L_2136:
        /*0060*/ 	.word	0x00000000
        /*0064*/ 	.short	0x000e
        /*0066*/ 	.short	0x00a4
        /*0068*/ 	.byte	0x00, 0xf0, 0x11, 0x00


	//----- nvinfo : EIATTR_KPARAM_INFO
	.align		4
.L_2137:
        /*006c*/ 	.byte	0x04, 0x17
        /*006e*/ 	.short	(.L_2139 - .L_2138)
.L_2138:
        /*0070*/ 	.word	0x00000000
        /*0074*/ 	.short	0x000d
        /*0076*/ 	.short	0x00a0
        /*0078*/ 	.byte	0x00, 0xf0, 0x11, 0x00


	//----- nvinfo : EIATTR_KPARAM_INFO
	.align		4
.L_2139:
        /*007c*/ 	.byte	0x04, 0x17
        /*007e*/ 	.short	(.L_2141 - .L_2140)
.L_2140:
        /*0080*/ 	.word	0x00000000
        /*0084*/ 	.short	0x000c
        /*0086*/ 	.short	0x009c
        /*0088*/ 	.byte	0x00, 0xf0, 0x11, 0x00


	//----- nvinfo : EIATTR_KPARAM_INFO
	.align		4
.L_2141:
        /*008c*/ 	.byte	0x04, 0x17
        /*008e*/ 	.short	(.L_2143 - .L_2142)
.L_2142:
        /*0090*/ 	.word	0x00000000
        /*0094*/ 	.short	0x000b
        /*0096*/ 	.short	0x0098
        /*0098*/ 	.byte	0x00, 0xf0, 0x11, 0x00


	//----- nvinfo : EIATTR_KPARAM_INFO
	.align		4
.L_2143:
        /*009c*/ 	.byte	0x04, 0x17
        /*009e*/ 	.short	(.L_2145 - .L_2144)
.L_2144:
        /*00a0*/ 	.word	0x00000000
        /*00a4*/ 	.short	0x000a
        /*00a6*/ 	.short	0x0094
        /*00a8*/ 	.byte	0x00, 0xf0, 0x11, 0x00


	//----- nvinfo : EIATTR_KPARAM_INFO
	.align		4
.L_2145:
        /*00ac*/ 	.byte	0x04, 0x17
        /*00ae*/ 	.short	(.L_2147 - .L_2146)
.L_2146:
        /*00b0*/ 	.word	0x00000000
        /*00b4*/ 	.short	0x0009
        /*00b6*/ 	.short	0x0090
        /*00b8*/ 	.byte	0x00, 0xf0, 0x11, 0x00


	//----- nvinfo : EIATTR_KPARAM_INFO
	.align		4
.L_2147:
        /*00bc*/ 	.byte	0x04, 0x17
        /*00be*/ 	.short	(.L_2149 - .L_2148)
.L_2148:
        /*00c0*/ 	.word	0x00000000
        /*00c4*/ 	.short	0x0008
        /*00c6*/ 	.short	0x008c
        /*00c8*/ 	.byte	0x00, 0xf0, 0x11, 0x00


	//----- nvinfo : EIATTR_KPARAM_INFO
	.align		4
.L_2149:
        /*00cc*/ 	.byte	0x04, 0x17
        /*00ce*/ 	.short	(.L_2151 - .L_2150)
.L_2150:
        /*00d0*/ 	.word	0x00000000
        /*00d4*/ 	.short	0x0007
        /*00d6*/ 	.short	0x0088
        /*00d8*/ 	.byte	0x00, 0xf0, 0x11, 0x00


	//----- nvinfo : EIATTR_KPARAM_INFO
	.align		4
.L_2151:
        /*00dc*/ 	.byte	0x04, 0x17
        /*00de*/ 	.short	(.L_2153 - .L_2152)
.L_2152:
        /*00e0*/ 	.word	0x00000000
        /*00e4*/ 	.short	0x0006
        /*00e6*/ 	.short	0x0084
        /*00e8*/ 	.byte	0x00, 0xf0, 0x11, 0x00


	//----- nvinfo : EIATTR_KPARAM_INFO
	.align		4
.L_2153:
        /*00ec*/ 	.byte	0x04, 0x17
        /*00ee*/ 	.short	(.L_2155 - .L_2154)
.L_2154:
        /*00f0*/ 	.word	0x00000000
        /*00f4*/ 	.short	0x0005
        /*00f6*/ 	.short	0x0080
        /*00f8*/ 	.byte	0x00, 0xf0, 0x11, 0x00


	//----- nvinfo : EIATTR_KPARAM_INFO
	.align		4
.L_2155:
        /*00fc*/ 	.byte	0x04, 0x17
        /*00fe*/ 	.short	(.L_2157 - .L_2156)
.L_2156:
        /*0100*/ 	.word	0x00000000
        /*0104*/ 	.short	0x0004
        /*0106*/ 	.short	0x007c
        /*0108*/ 	.byte	0x00, 0xf0, 0x11, 0x00


	//----- nvinfo : EIATTR_KPARAM_INFO
	.align		4
.L_2157:
        /*010c*/ 	.byte	0x04, 0x17
        /*010e*/ 	.short	(.L_2159 - .L_2158)
.L_2158:
        /*0110*/ 	.word	0x00000000
        /*0114*/ 	.short	0x0003
        /*0116*/ 	.short	0x0078
        /*0118*/ 	.byte	0x00, 0xf0, 0x11, 0x00


	//----- nvinfo : EIATTR_KPARAM_INFO
	.align		4
.L_2159:
        /*011c*/ 	.byte	0x04, 0x17
        /*011e*/ 	.short	(.L_2161 - .L_2160)
.L_2160:
        /*0120*/ 	.word	0x00000000
        /*0124*/ 	.short	0x0002
        /*0126*/ 	.short	0x0050
        /*0128*/ 	.byte	0x00, 0xf0, 0xa1, 0x00


	//----- nvinfo : EIATTR_KPARAM_INFO
	.align		4
.L_2161:
        /*012c*/ 	.byte	0x04, 0x17
        /*012e*/ 	.short	(.L_2163 - .L_2162)
.L_2162:
        /*0130*/ 	.word	0x00000000
        /*0134*/ 	.short	0x0001
        /*0136*/ 	.short	0x0028
        /*0138*/ 	.byte	0x00, 0xf0, 0xa1, 0x00


	//----- nvinfo : EIATTR_KPARAM_INFO
	.align		4
.L_2163:
        /*013c*/ 	.byte	0x04, 0x17
        /*013e*/ 	.short	(.L_2165 - .L_2164)
.L_2164:
        /*0140*/ 	.word	0x00000000
        /*0144*/ 	.short	0x0000
        /*0146*/ 	.short	0x0000
        /*0148*/ 	.byte	0x00, 0xf0, 0xa1, 0x00


	//----- nvinfo : EIATTR_MAXREG_COUNT
	.align		4
.L_2165:
        /*014c*/ 	.byte	0x03, 0x1b
        /*014e*/ 	.short	0x0040


	//----- nvinfo : EIATTR_MERCURY_ISA_VERSION
	.align		4
        /*0150*/ 	.byte	0x03, 0x5f
        /*0152*/ 	.short	0x0000


	//----- nvinfo : EIATTR_EXIT_INSTR_OFFSETS
	.align		4
        /*0154*/ 	.byte	0x04, 0x1c
        /*0156*/ 	.short	(.L_2167 - .L_2166)


	//   ....[0]....
.L_2166:
        /*0158*/ 	.word	0x00000090


	//   ....[1]....
        /*015c*/ 	.word	0x00000450


	//   ....[2]....
        /*0160*/ 	.word	0x00000570


	//   ....[3]....
        /*0164*/ 	.word	0x000039d0


	//----- nvinfo : EIATTR_MAX_THREADS
	.align		4
.L_2167:
        /*0168*/ 	.byte	0x04, 0x05
        /*016a*/ 	.short	(.L_2169 - .L_2168)
.L_2168:
        /*016c*/ 	.word	0x00000400
        /*0170*/ 	.word	0x00000001
        /*0174*/ 	.word	0x00000001


	//----- nvinfo : EIATTR_CRS_STACK_SIZE
	.align		4
.L_2169:
        /*0178*/ 	.byte	0x04, 0x1e
        /*017a*/ 	.short	(.L_2171 - .L_2170)
.L_2170:
        /*017c*/ 	.word	0x00000000
.L_2171:


//--------------------- .nv.info._ZN2at6native51_GLOBAL__N__2c613397_18_DepthwiseConv2d_cu_9959487032conv_depthwise2d_backward_kernelILi3ELi2EfiEEvNS_27GenericPackedTensorAccessorIKT1_Lm4ENS_16DefaultPtrTraitsEiEENS3_IS4_Lm4ES6_iEES7_T2_iiiiiiiiiiiiiii --------------------------
	.section	.nv.info._ZN2at6native51_GLOBAL__N__2c613397_18_DepthwiseConv2d_cu_9959487032conv_depthwise2d_backward_kernelILi3ELi2EfiEEvNS_27GenericPackedTensorAccessorIKT1_Lm4ENS_16DefaultPtrTraitsEiEENS3_IS4_Lm4ES6_iEES7_T2_iiiiiiiiiiiiiii,"",@"SHT_CUDA_INFO"
	.sectionflags	@""
	.align	4


	//----- nvinfo : EIATTR_CUDA_API_VERSION
	.align		4
        /*0000*/ 	.byte	0x04, 0x37
        /*0002*/ 	.short	(.L_2173 - .L_2172)
.L_2172:
        /*0004*/ 	.word	0x00000082


	//----- nvinfo : EIATTR_SW2861232_WAR
	.align		4
.L_2173:
        /*0008*/ 	.byte	0x01, 0x35
	.zero		2


	//----- nvinfo : EIATTR_PARAM_CBANK
	.align		4
        /*000c*/ 	.byte	0x04, 0x0a
        /*000e*/ 	.short	(.L_2175 - .L_2174)
	.align		4
.L_2174:
        /*0010*/ 	.word	index@(.nv.constant0._ZN2at6native51_GLOBAL__N__2c613397_18_DepthwiseConv2d_cu_9959487032conv_depthwise2d_backward_kernelILi3ELi2EfiEEvNS_27GenericPackedTensorAccessorIKT1_Lm4ENS_16DefaultPtrTraitsEiEENS3_IS4_Lm4ES6_iEES7_T2_iiiiiiiiiiiiiii)
        /*0014*/ 	.short	0x0160
        /*0016*/ 	.short	0x00b8


	//----- nvinfo : EIATTR_CBANK_PARAM_SIZE
	.align		4
.L_2175:
        /*0018*/ 	.byte	0x03, 0x19
        /*001a*/ 	.short	0x00b8


	//----- nvinfo : EIATTR_KPARAM_INFO
	.align		4
        /*001c*/ 	.byte	0x04, 0x17
        /*001e*/ 	.short	(.L_2177 - .L_2176)
.L_2176:
        /*0020*/ 	.word	0x00000000
        /*0024*/ 	.short	0x0012
        /*0026*/ 	.short	0x00b4
        /*0028*/ 	.byte	0x00, 0xf0, 0x11, 0x00


	//----- nvinfo : EIATTR_KPARAM_INFO
	.align		4
.L_2177:
        /*002c*/ 	.byte	0x04, 0x17
        /*002e*/ 	.short	(.L_2179 - .L_2178)
.L_2178:
        /*0030*/ 	.word	0x00000000
        /*0034*/ 	.short	0x0011
        /*0036*/ 	.short	0x00b0
        /*0038*/ 	.byte	0x00, 0xf0, 0x11, 0x00


	//----- nvinfo : EIATTR_KPARAM_INFO
	.align		4
.L_2179:
        /*003c*/ 	.byte	0x04, 0x17
        /*003e*/ 	.short	(.L_2181 - .L_2180)
.L_2180:
        /*0040*/ 	.word	0x00000000
        /*0044*/ 	.short	0x0010
        /*0046*/ 	.short	0x00ac
        /*0048*/ 	.byte	0x00, 0xf0, 0x11, 0x00


	//----- nvinfo : EIATTR_KPARAM_INFO
	.align		4
.L_2181:
        /*004c*/ 	.byte	0x04, 0x17
        /*004e*/ 	.short	(.L_2183 - .L_2182)
.L_2182:
        /*0050*/ 	.word	0x00000000
        /*0054*/ 	.short	0x000f
        /*0056*/ 	.short	0x00a8
        /*0058*/ 	.byte	0x00, 0xf0, 0x11, 0x00


	//----- nvinfo : EIATTR_KPARAM_INFO
	.align		4
.L_2183:
        /*005c*/ 	.byte	0x04, 0x17
        /*005e*/ 	.short	(.L_2185 - .L_2184)
.L_2184:
        /*0060*/ 	.word	0x00000000
        /*0064*/ 	.short	0x000e
        /*0066*/ 	.short	0x00a4
        /*0068*/ 	.byte	0x00, 0xf0, 0x11, 0x00


	//----- nvinfo : EIATTR_KPARAM_INFO
	.align		4
.L_2185:
        /*006c*/ 	.byte	0x04, 0x17
        /*006e*/ 	.short	(.L_2187 - .L_2186)
.L_2186:
        /*0070*/ 	.word	0x00000000
        /*0074*/ 	.short	0x000d
        /*0076*/ 	.short	0x00a0
        /*0078*/ 	.byte	0x00, 0xf0, 0x11, 0x00


	//----- nvinfo : EIATTR_KPARAM_INFO
	.align		4
.L_2187:
        /*007c*/ 	.byte	0x04, 0x17
        /*007e*/ 	.short	(.L_2189 - .L_2188)
.L_2188:
        /*0080*/ 	.word	0x00000000
        /*0084*/ 	.short	0x000c
        /*0086*/ 	.short	0x009c
        /*0088*/ 	.byte	0x00, 0xf0, 0x11, 0x00


	//----- nvinfo : EIATTR_KPARAM_INFO
	.align		4
.L_2189:
        /*008c*/ 	.byte	0x04, 0x17
        /*008e*/ 	.short	(.L_2191 - .L_2190)
.L_2190:
        /*0090*/ 	.word	0x00000000
        /*0094*/ 	.short	0x000b
        /*0096*/ 	.short	0x0098
        /*0098*/ 	.byte	0x00, 0xf0, 0x11, 0x00


	//----- nvinfo : EIATTR_KPARAM_INFO
	.align		4
.L_2191:
        /*009c*/ 	.byte	0x04, 0x17
        /*009e*/ 	.short	(.L_2193 - .L_2192)
.L_2192:
        /*00a0*/ 	.word	0x00000000
        /*00a4*/ 	.short	0x000a
        /*00a6*/ 	.short	0x0094
        /*00a8*/ 	.byte	0x00, 0xf0, 0x11, 0x00


	//----- nvinfo : EIATTR_KPARAM_INFO
	.align		4
.L_2193:
        /*00ac*/ 	.byte	0x04, 0x17
        /*00ae*/ 	.short	(.L_2195 - .L_2194)
.L_2194:
        /*00b0*/ 	.word	0x00000000
        /*00b4*/ 	.short	0x0009
        /*00b6*/ 	.short	0x0090
        /*00b8*/ 	.byte	0x00, 0xf0, 0x11, 0x00


	//----- nvinfo : EIATTR_KPARAM_INFO
	.align		4
.L_2195:
        /*00bc*/ 	.byte	0x04, 0x17
        /*00be*/ 	.short	(.L_2197 - .L_2196)
.L_2196:
        /*00c0*/ 	.word	0x00000000
        /*00c4*/ 	.short	0x0008
        /*00c6*/ 	.short	0x008c
        /*00c8*/ 	.byte	0x00, 0xf0, 0x11, 0x00


	//----- nvinfo : EIATTR_KPARAM_INFO
	.align		4
.L_2197:
        /*00cc*/ 	.byte	0x04, 0x17
        /*00ce*/ 	.short	(.L_2199 - .L_2198)
.L_2198:
        /*00d0*/ 	.word	0x00000000
        /*00d4*/ 	.short	0x0007
        /*00d6*/ 	.short	0x0088
        /*00d8*/ 	.byte	0x00, 0xf0, 0x11, 0x00


	//----- nvinfo : EIATTR_KPARAM_INFO
	.align		4
.L_2199:
        /*00dc*/ 	.byte	0x04, 0x17
        /*00de*/ 	.short	(.L_2201 - .L_2200)
.L_2200:
        /*00e0*/ 	.word	0x00000000
        /*00e4*/ 	.short	0x0006
        /*00e6*/ 	.short	0x0084
        /*00e8*/ 	.byte	0x00, 0xf0, 0x11, 0x00


	//----- nvinfo : EIATTR_KPARAM_INFO
	.align		4
.L_2201:
        /*00ec*/ 	.byte	0x04, 0x17
        /*00ee*/ 	.short	(.L_2203 - .L_2202)
.L_2202:
        /*00f0*/ 	.word	0x00000000
        /*00f4*/ 	.short	0x0005
        /*00f6*/ 	.short	0x0080
        /*00f8*/ 	.byte	0x00, 0xf0, 0x11, 0x00


	//----- nvinfo : EIATTR_KPARAM_INFO
	.align		4
.L_2203:
        /*00fc*/ 	.byte	0x04, 0x17
        /*00fe*/ 	.short	(.L_2205 - .L_2204)
.L_2204:
        /*0100*/ 	.word	0x00000000
        /*0104*/ 	.short	0x0004
        /*0106*/ 	.short	0x007c
        /*0108*/ 	.byte	0x00, 0xf0, 0x11, 0x00


	//----- nvinfo : EIATTR_KPARAM_INFO
	.align		4
.L_2205:
        /*010c*/ 	.byte	0x04, 0x17
        /*010e*/ 	.short	(.L_2207 - .L_2206)
.L_2206:
        /*0110*/ 	.word	0x00000000
        /*0114*/ 	.short	0x0003
        /*0116*/ 	.short	0x0078
        /*0118*/ 	.byte	0x00, 0xf0, 0x11, 0x00


	//----- nvinfo : EIATTR_KPARAM_INFO
	.align		4
.L_2207:
        /*011c*/ 	.byte	0x04, 0x17
        /*011e*/ 	.short	(.L_2209 - .L_2208)
.L_2208:
        /*0120*/ 	.word	0x00000000
        /*0124*/ 	.short	0x0002
        /*0126*/ 	.short	0x0050
        /*0128*/ 	.byte	0x00, 0xf0, 0xa1, 0x00


	//----- nvinfo : EIATTR_KPARAM_INFO
	.align		4
.L_2209:
        /*012c*/ 	.byte	0x04, 0x17
        /*012e*/ 	.short	(.L_2211 - .L_2210)
.L_2210:
        /*0130*/ 	.word	0x00000000
        /*0134*/ 	.short	0x0001
        /*0136*/ 	.short	0x0028
        /*0138*/ 	.byte	0x00, 0xf0, 0xa1, 0x00


	//----- nvinfo : EIATTR_KPARAM_INFO
	.align		4
.L_2211:
        /*013c*/ 	.byte	0x04, 0x17
        /*013e*/ 	.short	(.L_2213 - .L_2212)
.L_2212:
        /*0140*/ 	.word	0x00000000
        /*0144*/ 	.short	0x0000
        /*0146*/ 	.short	0x0000
        /*0148*/ 	.byte	0x00, 0xf0, 0xa1, 0x00


	//----- nvinfo : EIATTR_MAXREG_COUNT
	.align		4
.L_2213:
        /*014c*/ 	.byte	0x03, 0x1b
        /*014e*/ 	.short	0x0040


	//----- nvinfo : EIATTR_MERCURY_ISA_VERSION
	.align		4
        /*0150*/ 	.byte	0x03, 0x5f
        /*0152*/ 	.short	0x0000


	//----- nvinfo : EIATTR_EXIT_INSTR_OFFSETS
	.align		4
        /*0154*/ 	.byte	0x04, 0x1c
        /*0156*/ 	.short	(.L_2215 - .L_2214)


	//   ....[0]....
.L_2214:
        /*0158*/ 	.word	0x00000090


	//   ....[1]....
        /*015c*/ 	.word	0x00000450


	//   ....[2]....
        /*0160*/ 	.word	0x00000570


	//   ....[3]....
        /*0164*/ 	.word	0x00001520


	//----- nvinfo : EIATTR_MAX_THREADS
	.align		4
.L_2215:
        /*0168*/ 	.byte	0x04, 0x05
        /*016a*/ 	.short	(.L_2217 - .L_2216)
.L_2216:
        /*016c*/ 	.word	0x00000400
        /*0170*/ 	.word	0x00000001
        /*0174*/ 	.word	0x00000001


	//----- nvinfo : EIATTR_CRS_STACK_SIZE
	.align		4
.L_2217:
        /*0178*/ 	.byte	0x04, 0x1e
        /*017a*/ 	.short	(.L_2219 - .L_2218)
.L_2218:
        /*017c*/ 	.word	0x00000000
.L_2219:


//--------------------- .nv.info._ZN2at6native51_GLOBAL__N__2c613397_18_DepthwiseConv2d_cu_9959487032conv_depthwise2d_backward_kernelILi3ELi1EfiEEvNS_27GenericPackedTensorAccessorIKT1_Lm4ENS_16DefaultPtrTraitsEiEENS3_IS4_Lm4ES6_iEES7_T2_iiiiiiiiiiiiiii --------------------------
	.section	.nv.info._ZN2at6native51_GLOBAL__N__2c613397_18_DepthwiseConv2d_cu_9959487032conv_depthwise2d_backward_kernelILi3ELi1EfiEEvNS_27GenericPackedTensorAccessorIKT1_Lm4ENS_16DefaultPtrTraitsEiEENS3_IS4_Lm4ES6_iEES7_T2_iiiiiiiiiiiiiii,"",@"SHT_CUDA_INFO"
	.sectionflags	@""
	.align	4


	//----- nvinfo : EIATTR_CUDA_API_VERSION
	.align		4
        /*0000*/ 	.byte	0x04, 0x37
        /*0002*/ 	.short	(.L_2221 - .L_2220)
.L_2220:
        /*0004*/ 	.word	0x00000082


	//----- nvinfo : EIATTR_SW2861232_WAR
	.align		4
.L_2221:
        /*0008*/ 	.byte	0x01, 0x35
	.zero		2


	//----- nvinfo : EIATTR_PARAM_CBANK
	.align		4
        /*000c*/ 	.byte	0x04, 0x0a
        /*000e*/ 	.short	(.L_2223 - .L_2222)
	.align		4
.L_2222:
        /*0010*/ 	.word	index@(.nv.constant0._ZN2at6native51_GLOBAL__N__2c613397_18_DepthwiseConv2d_cu_9959487032conv_depthwise2d_backward_kernelILi3ELi1EfiEEvNS_27GenericPackedTensorAccessorIKT1_Lm4ENS_16DefaultPtrTraitsEiEENS3_IS4_Lm4ES6_iEES7_T2_iiiiiiiiiiiiiii)
        /*0014*/ 	.short	0x0160
        /*0016*/ 	.short	0x00b8


	//----- nvinfo : EIATTR_CBANK_PARAM_SIZE
	.align		4
.L_2223:
        /*0018*/ 	.byte	0x03, 0x19
        /*001a*/ 	.short	0x00b8


	//----- nvinfo : EIATTR_KPARAM_INFO
	.align		4
        /*001c*/ 	.byte	0x04, 0x17
        /*001e*/ 	.short	(.L_2225 - .L_2224)
.L_2224:
        /*0020*/ 	.word	0x00000000
        /*0024*/ 	.short	0x0012
        /*0026*/ 	.short	0x00b4
        /*0028*/ 	.byte	0x00, 0xf0, 0x11, 0x00


	//----- nvinfo : EIATTR_KPARAM_INFO
	.align		4
.L_2225:
        /*002c*/ 	.byte	0x04, 0x17
        /*002e*/ 	.short	(.L_2227 - .L_2226)
.L_2226:
        /*0030*/ 	.word	0x00000000
        /*0034*/ 	.short	0x0011
        /*0036*/ 	.short	0x00b0
        /*0038*/ 	.byte	0x00, 0xf0, 0x11, 0x00


	//----- nvinfo : EIATTR_KPARAM_INFO
	.align		4
.L_2227:
        /*003c*/ 	.byte	0x04, 0x17
        /*003e*/ 	.short	(.L_2229 - .L_2228)
.L_2228:
        /*0040*/ 	.word	0x00000000
        /*0044*/ 	.short	0x0010
        /*0046*/ 	.short	0x00ac
        /*0048*/ 	.byte	0x00, 0xf0, 0x11, 0x00


	//----- nvinfo : EIATTR_KPARAM_INFO
	.align		4
.L_2229:
        /*004c*/ 	.byte	0x04, 0x17
        /*004e*/ 	.short	(.L_2231 - .L_2230)
.L_2230:
        /*0050*/ 	.word	0x00000000
        /*0054*/ 	.short	0x000f
        /*0056*/ 	.short	0x00a8
        /*0058*/ 	.byte	0x00, 0xf0, 0x11, 0x00


	//----- nvinfo : EIATTR_KPARAM_INFO
	.align		4
.L_2231:
        /*005c*/ 	.byte	0x04, 0x17
        /*005e*/ 	.short	(.L_2233 - .L_2232)
.L_2232:
        /*0060*/ 	.word	0x00000000
        /*0064*/ 	.short	0x000e
        /*0066*/ 	.short	0x00a4
        /*0068*/ 	.byte	0x00, 0xf0, 0x11, 0x00


	//----- nvinfo : EIATTR_KPARAM_INFO
	.align		4
.L_2233:
        /*006c*/ 	.byte	0x04, 0x17
        /*006e*/ 	.short	(.L_2235 - .L_2234)
.L_2234:
        /*0070*/ 	.word	0x00000000
        /*0074*/ 	.short	0x000d
        /*0076*/ 	.short	0x00a0
        /*0078*/ 	.byte	0x00, 0xf0, 0x11, 0x00


	//----- nvinfo : EIATTR_KPARAM_INFO
	.align		4
.L_2235:
        /*007c*/ 	.byte	0x04, 0x17
        /*007e*/ 	.short	(.L_2237 - .L_2236)
.L_2236:
        /*0080*/ 	.word	0x00000000
        /*0084*/ 	.short	0x000c
        /*0086*/ 	.short	0x009c
        /*0088*/ 	.byte	0x00, 0xf0, 0x11, 0x00


	//----- nvinfo : EIATTR_KPARAM_INFO
	.align		4
.L_2237:
        /*008c*/ 	.byte	0x04, 0x17
        /*008e*/ 	.short	(.L_2239 - .L_2238)
.L_2238:
        /*0090*/ 	.word	0x00000000
        /*0094*/ 	.short	0x000b
        /*0096*/ 	.short	0x0098
        /*0098*/ 	.byte	0x00, 0xf0, 0x11, 0x00


	//----- nvinfo : EIATTR_KPARAM_INFO
	.align		4
.L_2239:
        /*009c*/ 	.byte	0x04, 0x17
        /*009e*/ 	.short	(.L_2241 - .L_2240)
.L_2240:
        /*00a0*/ 	.word	0x00000000
        /*00a4*/ 	.short	0x000a
        /*00a6*/ 	.short	0x0094
        /*00a8*/ 	.byte	0x00, 0xf0, 0x11, 0x00


	//----- nvinfo : EIATTR_KPARAM_INFO
	.align		4
.L_2241:
        /*00ac*/ 	.byte	0x04, 0x17
        /*00ae*/ 	.short	(.L_2243 - .L_2242)
.L_2242:
        /*00b0*/ 	.word	0x00000000
        /*00b4*/ 	.short	0x0009
        /*00b6*/ 	.short	0x0090
        /*00b8*/ 	.byte	0x00, 0xf0, 0x11, 0x00


	//----- nvinfo : EIATTR_KPARAM_INFO
	.align		4
.L_2243:
        /*00bc*/ 	.byte	0x04, 0x17
        /*00be*/ 	.short	(.L_2245 - .L_2244)
.L_2244:
        /*00c0*/ 	.word	0x00000000
        /*00c4*/ 	.short	0x0008
        /*00c6*/ 	.short	0x008c
        /*00c8*/ 	.byte	0x00, 0xf0, 0x11, 0x00


	//----- nvinfo : EIATTR_KPARAM_INFO
	.align		4
.L_2245:
        /*00cc*/ 	.byte	0x04, 0x17
        /*00ce*/ 	.short	(.L_2247 - .L_2246)
.L_2246:
        /*00d0*/ 	.word	0x00000000
        /*00d4*/ 	.short	0x0007
        /*00d6*/ 	.short	0x0088
        /*00d8*/ 	.byte	0x00, 0xf0, 0x11, 0x00


	//----- nvinfo : EIATTR_KPARAM_INFO
	.align		4
.L_2247:
        /*00dc*/ 	.byte	0x04, 0x17
        /*00de*/ 	.short	(.L_2249 - .L_2248)
.L_2248:
        /*00e0*/ 	.word	0x00000000
        /*00e4*/ 	.short	0x0006
        /*00e6*/ 	.short	0x0084
        /*00e8*/ 	.byte	0x00, 0xf0, 0x11, 0x00


	//----- nvinfo : EIATTR_KPARAM_INFO
	.align		4
.L_2249:
        /*00ec*/ 	.byte	0x04, 0x17
        /*00ee*/ 	.short	(.L_2251 - .L_2250)
.L_2250:
        /*00f0*/ 	.word	0x00000000
        /*00f4*/ 	.short	0x0005
        /*00f6*/ 	.short	0x0080
        /*00f8*/ 	.byte	0x00, 0xf0, 0x11, 0x00


	//----- nvinfo : EIATTR_KPARAM_INFO
	.align		4
.L_2251:
        /*00fc*/ 	.byte	0x04, 0x17
        /*00fe*/ 	.short	(.L_2253 - .L_2252)
.L_2252:
        /*0100*/ 	.word	0x00000000
        /*0104*/ 	.short	0x0004
        /*0106*/ 	.short	0x007c
        /*0108*/ 	.byte	0x00, 0xf0, 0x11, 0x00


	//----- nvinfo : EIATTR_KPARAM_INFO
	.align		4
.L_2253:
        /*010c*/ 	.byte	0x04, 0x17
        /*010e*/ 	.short	(.L_2255 - .L_2254)
.L_2254:
        /*0110*/ 	.word	0x00000000
        /*0114*/ 	.short	0x0003
        /*0116*/ 	.short	0x0078
        /*0118*/ 	.byte	0x00, 0xf0, 0x11, 0x00


	//----- nvinfo : EIATTR_KPARAM_INFO
	.align		4
.L_2255:
        /*011c*/ 	.byte	0x04, 0x17
        /*011e*/ 	.short	(.L_2257 - .L_2256)
.L_2256:
        /*0120*/ 	.word	0x00000000
        /*0124*/ 	.short	0x0002
        /*0126*/ 	.short	0x0050
        /*0128*/ 	.byte	0x00, 0xf0, 0xa1, 0x00


	//----- nvinfo : EIATTR_KPARAM_INFO
	.align		4
.L_2257:
        /*012c*/ 	.byte	0x04, 0x17
        /*012e*/ 	.short	(.L_2259 - .L_2258)
.L_2258:
        /*0130*/ 	.word	0x00000000
        /*0134*/ 	.short	0x0001
        /*0136*/ 	.short	0x0028
        /*0138*/ 	.byte	0x00, 0xf0, 0xa1, 0x00


	//----- nvinfo : EIATTR_KPARAM_INFO
	.align		4
.L_2259:
        /*013c*/ 	.byte	0x04, 0x17
        /*013e*/ 	.short	(.L_2261 - .L_2260)
.L_2260:
        /*0140*/ 	.word	0x00000000
        /*0144*/ 	.short	0x0000
        /*0146*/ 	.short	0x0000
        /*0148*/ 	.byte	0x00, 0xf0, 0xa1, 0x00


	//----- nvinfo : EIATTR_MAXREG_COUNT
	.align		4
.L_2261:
        /*014c*/ 	.byte	0x03, 0x1b
        /*014e*/ 	.short	0x0040


	//----- nvinfo : EIATTR_MERCURY_ISA_VERSION
	.align		4
        /*0150*/ 	.byte	0x03, 0x5f
        /*0152*/ 	.short	0x0000


	//----- nvinfo : EIATTR_EXIT_INSTR_OFFSETS
	.align		4
        /*0154*/ 	.byte	0x04, 0x1c
        /*0156*/ 	.short	(.L_2263 - .L_2262)


	//   ....[0]....
.L_2262:
        /*0158*/ 	.word	0x00000090


	//   ....[1]....
        /*015c*/ 	.word	0x00000440


	//   ....[2]....
        /*0160*/ 	.word	0x00000560


	//   ....[3]....
        /*0164*/ 	.word	0x00001560


	//----- nvinfo : EIATTR_MAX_THREADS
	.align		4
.L_2263:
        /*0168*/ 	.byte	0x04, 0x05
        /*016a*/ 	.short	(.L_2265 - .L_2264)
.L_2264:
        /*016c*/ 	.word	0x00000400
        /*0170*/ 	.word	0x00000001
        /*0174*/ 	.word	0x00000001


	//----- nvinfo : EIATTR_CRS_STACK_SIZE
	.align		4
.L_2265:
        /*0178*/ 	.byte	0x04, 0x1e
        /*017a*/ 	.short	(.L_2267 - .L_2266)
.L_2266:
        /*017c*/ 	.word	0x00000000
.L_2267:


//--------------------- .nv.info._ZN2at6native51_GLOBAL__N__2c613397_18_DepthwiseConv2d_cu_9959487032conv_depthwise2d_backward_kernelILi5ELi0EfiEEvNS_27GenericPackedTensorAccessorIKT1_Lm4ENS_16DefaultPtrTraitsEiEENS3_IS4_Lm4ES6_iEES7_T2_iiiiiiiiiiiiiii --------------------------
	.section	.nv.info._ZN2at6native51_GLOBAL__N__2c613397_18_DepthwiseConv2d_cu_9959487032conv_depthwise2d_backward_kernelILi5ELi0EfiEEvNS_27GenericPackedTensorAccessorIKT1_Lm4ENS_16DefaultPtrTraitsEiEENS3_IS4_Lm4ES6_iEES7_T2_iiiiiiiiiiiiiii,"",@"SHT_CUDA_INFO"
	.sectionflags	@""
	.align	4


	//----- nvinfo : EIATTR_CUDA_API_VERSION
	.align		4
        /*0000*/ 	.byte	0x04, 0x37
        /*0002*/ 	.short	(.L_2269 - .L_2268)
.L_2268:
        /*0004*/ 	.word	0x00000082


	//----- nvinfo : EIATTR_SW2861232_WAR
	.align		4
.L_2269:
        /*0008*/ 	.byte	0x01, 0x35
	.zero		2


	//----- nvinfo : EIATTR_PARAM_CBANK
	.align		4
        /*000c*/ 	.byte	0x04, 0x0a
        /*000e*/ 	.short	(.L_2271 - .L_2270)
	.align		4
.L_2270:
        /*0010*/ 	.word	index@(.nv.constant0._ZN2at6native51_GLOBAL__N__2c613397_18_DepthwiseConv2d_cu_9959487032conv_depthwise2d_backward_kernelILi5ELi0EfiEEvNS_27GenericPackedTensorAccessorIKT1_Lm4ENS_16DefaultPtrTraitsEiEENS3_IS4_Lm4ES6_iEES7_T2_iiiiiiiiiiiiiii)
        /*0014*/ 	.short	0x0160
        /*0016*/ 	.short	0x00b8


	//----- nvinfo : EIATTR_CBANK_PARAM_SIZE
	.align		4
.L_2271:
        /*0018*/ 	.byte	0x03, 0x19
        /*001a*/ 	.short	0x00b8


	//----- nvinfo : EIATTR_KPARAM_INFO
	.align		4
        /*001c*/ 	.byte	0x04, 0x17
        /*001e*/ 	.short	(.L_2273 - .L_2272)
.L_2272:
        /*0020*/ 	.word	0x00000000
        /*0024*/ 	.short	0x0012
        /*0026*/ 	.short	0x00b4
        /*0028*/ 	.byte	0x00, 0xf0, 0x11, 0x00


	//----- nvinfo : EIATTR_KPARAM_INFO
	.align		4
.L_2273:
        /*002c*/ 	.byte	0x04, 0x17
        /*002e*/ 	.short	(.L_2275 - .L_2274)
.L_2274:
        /*0030*/ 	.word	0x00000000
        /*0034*/ 	.short	0x0011
        /*0036*/ 	.short	0x00b0
        /*0038*/ 	.byte	0x00, 0xf0, 0x11, 0x00


	//----- nvinfo : EIATTR_KPARAM_INFO
	.align		4
.L_2275:
        /*003c*/ 	.byte	0x04, 0x17
        /*003e*/ 	.short	(.L_2277 - .L_2276)
.L_2276:
        /*0040*/ 	.word	0x00000000
        /*0044*/ 	.short	0x0010
        /*0046*/ 	.short	0x00ac
        /*0048*/ 	.byte	0x00, 0xf0, 0x11, 0x00


	//----- nvinfo : EIATTR_KPARAM_INFO
	.align		4
.L_2277:
        /*004c*/ 	.byte	0x04, 0x17
        /*004e*/ 	.short	(.L_2279 - .L_2278)
.L_2278:
        /*0050*/ 	.word	0x00000000
        /*0054*/ 	.short	0x000f
        /*0056*/ 	.short	0x00a8
        /*0058*/ 	.byte	0x00, 0xf0, 0x11, 0x00


	//----- nvinfo : EIATTR_KPARAM_INFO
	.align		4
.L_2279:
        /*005c*/ 	.byte	0x04, 0x17
        /*005e*/ 	.short	(.L_2281 - .L_2280)
.L_2280:
        /*0060*/ 	.word	0x00000000
        /*0064*/ 	.short	0x000e
        /*0066*/ 	.short	0x00a4
        /*0068*/ 	.byte	0x00, 0xf0, 0x11, 0x00


	//----- nvinfo : EIATTR_KPARAM_INFO
	.align		4
.L_2281:
        /*006c*/ 	.byte	0x04, 0x17
        /*006e*/ 	.short	(.L_2283 - .L_2282)
.L_2282:
        /*0070*/ 	.word	0x00000000
        /*0074*/ 	.short	0x000d
        /*0076*/ 	.short	0x00a0
        /*0078*/ 	.byte	0x00, 0xf0, 0x11, 0x00


	//----- nvinfo : EIATTR_KPARAM_INFO
	.align		4
.L_2283:
        /*007c*/ 	.byte	0x04, 0x17
        /*007e*/ 	.short	(.L_2285 - .L_2284)
.L_2284:
        /*0080*/ 	.word	0x00000000
        /*0084*/ 	.short	0x000c
        /*0086*/ 	.short	0x009c
        /*0088*/ 	.byte	0x00, 0xf0, 0x11, 0x00


	//----- nvinfo : EIATTR_KPARAM_INFO
	.align		4
.L_2285:
        /*008c*/ 	.byte	0x04, 0x17
        /*008e*/ 	.short	(.L_2287 - .L_2286)
.L_2286:
        /*0090*/ 	.word	0x00000000
        /*0094*/ 	.short	0x000b
        /*0096*/ 	.short	0x0098
        /*0098*/ 	.byte	0x00, 0xf0, 0x11, 0x00


	//----- nvinfo : EIATTR_KPARAM_INFO
	.align		4
.L_2287:
        /*009c*/ 	.byte	0x04, 0x17
        /*009e*/ 	.short	(.L_2289 - .L_2288)
.L_2288:
        /*00a0*/ 	.word	0x00000000
        /*00a4*/ 	.short	0x000a
        /*00a6*/ 	.short	0x0094
        /*00a8*/ 	.byte	0x00, 0xf0, 0x11, 0x00


	//----- nvinfo : EIATTR_KPARAM_INFO
	.align		4
.L_2289:
        /*00ac*/ 	.byte	0x04, 0x17
        /*00ae*/ 	.short	(.L_2291 - .L_2290)
.L_2290:
        /*00b0*/ 	.word	0x00000000
        /*00b4*/ 	.short	0x0009
        /*00b6*/ 	.short	0x0090
        /*00b8*/ 	.byte	0x00, 0xf0, 0x11, 0x00


	//----- nvinfo : EIATTR_KPARAM_INFO
	.align		4
.L_2291:
        /*00bc*/ 	.byte	0x04, 0x17
        /*00be*/ 	.short	(.L_2293 - .L_2292)
.L_2292:
        /*00c0*/ 	.word	0x00000000
        /*00c4*/ 	.short	0x0008
        /*00c6*/ 	.short	0x008c
        /*00c8*/ 	.byte	0x00, 0xf0, 0x11, 0x00


	//----- nvinfo : EIATTR_KPARAM_INFO
	.align		4
.L_2293:
        /*00cc*/ 	.byte	0x04, 0x17
        /*00ce*/ 	.short	(.L_2295 - .L_2294)
.L_2294:
        /*00d0*/ 	.word	0x00000000
        /*00d4*/ 	.short	0x0007
        /*00d6*/ 	.short	0x0088
        /*00d8*/ 	.byte	0x00, 0xf0, 0x11, 0x00


	//----- nvinfo : EIATTR_KPARAM_INFO
	.align		4
.L_2295:
        /*00dc*/ 	.byte	0x04, 0x17
        /*00de*/ 	.short	(.L_2297 - .L_2296)
.L_2296:
        /*00e0*/ 	.word	0x00000000
        /*00e4*/ 	.short	0x0006
        /*00e6*/ 	.short	0x0084
        /*00e8*/ 	.byte	0x00, 0xf0, 0x11, 0x00


	//----- nvinfo : EIATTR_KPARAM_INFO
	.align		4
.L_2297:
        /*00ec*/ 	.byte	0x04, 0x17
        /*00ee*/ 	.short	(.L_2299 - .L_2298)
.L_2298:
        /*00f0*/ 	.word	0x00000000
        /*00f4*/ 	.short	0x0005
        /*00f6*/ 	.short	0x0080
        /*00f8*/ 	.byte	0x00, 0xf0, 0x11, 0x00


	//----- nvinfo : EIATTR_KPARAM_INFO
	.align		4
.L_2299:
        /*00fc*/ 	.byte	0x04, 0x17
        /*00fe*/ 	.short	(.L_2301 - .L_2300)
.L_2300:
        /*0100*/ 	.word	0x00000000
        /*0104*/ 	.short	0x0004
        /*0106*/ 	.short	0x007c
        /*0108*/ 	.byte	0x00, 0xf0, 0x11, 0x00


	//----- nvinfo : EIATTR_KPARAM_INFO
	.align		4
.L_2301:
        /*010c*/ 	.byte	0x04, 0x17
        /*010e*/ 	.short	(.L_2303 - .L_2302)
.L_2302:
        /*0110*/ 	.word	0x00000000
        /*0114*/ 	.short	0x0003
        /*0116*/ 	.short	0x0078
        /*0118*/ 	.byte	0x00, 0xf0, 0x11, 0x00


	//----- nvinfo : EIATTR_KPARAM_INFO
	.align		4
.L_2303:
        /*011c*/ 	.byte	0x04, 0x17
        /*011e*/ 	.short	(.L_2305 - .L_2304)
.L_2304:
        /*0120*/ 	.word	0x00000000
        /*0124*/ 	.short	0x0002
        /*0126*/ 	.short	0x0050
        /*0128*/ 	.byte	0x00, 0xf0, 0xa1, 0x00


	//----- nvinfo : EIATTR_KPARAM_INFO
	.align		4
.L_2305:
        /*012c*/ 	.byte	0x04, 0x17
        /*012e*/ 	.short	(.L_2307 - .L_2306)
.L_2306:
        /*0130*/ 	.word	0x00000000
        /*0134*/ 	.short	0x0001
        /*0136*/ 	.short	0x0028
        /*0138*/ 	.byte	0x00, 0xf0, 0xa1, 0x00


	//----- nvinfo : EIATTR_KPARAM_INFO
	.align		4
.L_2307:
        /*013c*/ 	.byte	0x04, 0x17
        /*013e*/ 	.short	(.L_2309 - .L_2308)
.L_2308:
        /*0140*/ 	.word	0x00000000
        /*0144*/ 	.short	0x0000
        /*0146*/ 	.short	0x0000
        /*0148*/ 	.byte	0x00, 0xf0, 0xa1, 0x00


	//----- nvinfo : EIATTR_MAXREG_COUNT
	.align		4
.L_2309:
        /*014c*/ 	.byte	0x03, 0x1b
        /*014e*/ 	.short	0x0040


	//----- nvinfo : EIATTR_MERCURY_ISA_VERSION
	.align		4
        /*0150*/ 	.byte	0x03, 0x5f
        /*0152*/ 	.short	0x0000


	//----- nvinfo : EIATTR_EXIT_INSTR_OFFSETS
	.align		4
        /*0154*/ 	.byte	0x04, 0x1c
        /*0156*/ 	.short	(.L_2311 - .L_2310)


	//   ....[0]....
.L_2310:
        /*0158*/ 	.word	0x00000090


	//   ....[1]....
        /*015c*/ 	.word	0x00000460


	//   ....[2]....
        /*0160*/ 	.word	0x000005c0


	//   ....[3]....
        /*0164*/ 	.word	0x00002220


	//----- nvinfo : EIATTR_MAX_THREADS
	.align		4
.L_2311:
        /*0168*/ 	.byte	0x04, 0x05
        /*016a*/ 	.short	(.L_2313 - .L_2312)
.L_2312:
        /*016c*/ 	.word	0x00000400
        /*0170*/ 	.word	0x00000001
        /*0174*/ 	.word	0x00000001


	//----- nvinfo : EIATTR_CRS_STACK_SIZE
	.align		4
.L_2313:
        /*0178*/ 	.byte	0x04, 0x1e
        /*017a*/ 	.short	(.L_2315 - .L_2314)
.L_2314:
        /*017c*/ 	.word	0x00000000
.L_2315:


//--------------------- .nv.info._ZN2at6native51_GLOBAL__N__2c613397_18_DepthwiseConv2d_cu_9959487032conv_depthwise2d_backward_kernelILi5ELi2EfiEEvNS_27GenericPackedTensorAccessorIKT1_Lm4ENS_16DefaultPtrTraitsEiEENS3_IS4_Lm4ES6_iEES7_T2_iiiiiiiiiiiiiii --------------------------
	.section	.nv.info._ZN2at6native51_GLOBAL__N__2c613397_18_DepthwiseConv2d_cu_9959487032conv_depthwise2d_backward_kernelILi5ELi2EfiEEvNS_27GenericPackedTensorAccessorIKT1_Lm4ENS_16DefaultPtrTraitsEiEENS3_IS4_Lm4ES6_iEES7_T2_iiiiiiiiiiiiiii,"",@"SHT_CUDA_INFO"
	.sectionflags	@""
	.align	4


	//----- nvinfo : EIATTR_CUDA_API_VERSION
	.align		4
        /*0000*/ 	.byte	0x04, 0x37
        /*0002*/ 	.short	(.L_2317 - .L_2316)
.L_2316:
        /*0004*/ 	.word	0x00000082


	//----- nvinfo : EIATTR_SW2861232_WAR
	.align		4
.L_2317:
        /*0008*/ 	.byte	0x01, 0x35
	.zero		2


	//----- nvinfo : EIATTR_PARAM_CBANK
	.align		4
        /*000c*/ 	.byte	0x04, 0x0a
        /*000e*/ 	.short	(.L_2319 - .L_2318)
	.align		4
.L_2318:
        /*0010*/ 	.word	index@(.nv.constant0._ZN2at6native51_GLOBAL__N__2c613397_18_DepthwiseConv2d_cu_9959487032conv_depthwise2d_backward_kernelILi5ELi2EfiEEvNS_27GenericPackedTensorAccessorIKT1_Lm4ENS_16DefaultPtrTraitsEiEENS3_IS4_Lm4ES6_iEES7_T2_iiiiiiiiiiiiiii)
        /*0014*/ 	.short	0x0160
        /*0016*/ 	.short	0x00b8


	//----- nvinfo : EIATTR_CBANK_PARAM_SIZE
	.align		4
.L_2319:
        /*0018*/ 	.byte	0x03, 0x19
        /*001a*/ 	.short	0x00b8


	//----- nvinfo : EIATTR_KPARAM_INFO
	.align		4
        /*001c*/ 	.byte	0x04, 0x17
        /*001e*/ 	.short	(.L_2321 - .L_2320)
.L_2320:
        /*0020*/ 	.word	0x00000000
        /*0024*/ 	.short	0x0012
        /*0026*/ 	.short	0x00b4
        /*0028*/ 	.byte	0x00, 0xf0, 0x11, 0x00


	//----- nvinfo : EIATTR_KPARAM_INFO
	.align		4
.L_2321:
        /*002c*/ 	.byte	0x04, 0x17
        /*002e*/ 	.short	(.L_2323 - .L_2322)
.L_2322:
        /*0030*/ 	.word	0x00000000
        /*0034*/ 	.short	0x0011
        /*0036*/ 	.short	0x00b0
        /*0038*/ 	.byte	0x00, 0xf0, 0x11, 0x00


	//----- nvinfo : EIATTR_KPARAM_INFO
	.align		4
.L_2323:
        /*003c*/ 	.byte	0x04, 0x17
        /*003e*/ 	.short	(.L_2325 - .L_2324)
.L_2324:
        /*0040*/ 	.word	0x00000000
        /*0044*/ 	.short	0x0010
        /*0046*/ 	.short	0x00ac
        /*0048*/ 	.byte	0x00, 0xf0, 0x11, 0x00


	//----- nvinfo : EIATTR_KPARAM_INFO
	.align		4
.L_2325:
        /*004c*/ 	.byte	0x04, 0x17
        /*004e*/ 	.short	(.L_2327 - .L_2326)
.L_2326:
        /*0050*/ 	.word	0x00000000
        /*0054*/ 	.short	0x000f
        /*0056*/ 	.short	0x00a8
        /*0058*/ 	.byte	0x00, 0xf0, 0x11, 0x00


	//----- nvinfo : EIATTR_KPARAM_INFO
	.align		4
.L_2327:
        /*005c*/ 	.byte	0x04, 0x17
        /*005e*/ 	.short	(.L_2329 - .L_2328)
.L_2328:
        /*0060*/ 	.word	0x00000000
        /*0064*/ 	.short	0x000e
        /*0066*/ 	.short	0x00a4
        /*0068*/ 	.byte	0x00, 0xf0, 0x11, 0x00


	//----- nvinfo : EIATTR_KPARAM_INFO
	.align		4
.L_2329:
        /*006c*/ 	.byte	0x04, 0x17
        /*006e*/ 	.short	(.L_2331 - .L_2330)
.L_2330:
        /*0070*/ 	.word	0x00000000
        /*0074*/ 	.short	0x000d
        /*0076*/ 	.short	0x00a0
        /*0078*/ 	.byte	0x00, 0xf0, 0x11, 0x00


	//----- nvinfo : EIATTR_KPARAM_INFO
	.align		4
.L_2331:
        /*007c*/ 	.byte	0x04, 0x17
        /*007e*/ 	.short	(.L_2333 - .L_2332)
.L_2332:
        /*0080*/ 	.word	0x00000000
        /*0084*/ 	.short	0x000c
        /*0086*/ 	.short	0x009c
        /*0088*/ 	.byte	0x00, 0xf0, 0x11, 0x00


	//----- nvinfo : EIATTR_KPARAM_INFO
	.align		4
.L_2333:
        /*008c*/ 	.byte	0x04, 0x17
        /*008e*/ 	.short	(.L_2335 - .L_2334)
.L_2334:
        /*0090*/ 	.word	0x00000000
        /*0094*/ 	.short	0x000b
        /*0096*/ 	.short	0x0098
        /*0098*/ 	.byte	0x00, 0xf0, 0x11, 0x00


	//----- nvinfo : EIATTR_KPARAM_INFO
	.align		4
.L_2335:
        /*009c*/ 	.byte	0x04, 0x17
        /*009e*/ 	.short	(.L_2337 - .L_2336)
.L_2336:
        /*00a0*/ 	.word	0x00000000
        /*00a4*/ 	.short	0x000a
        /*00a6*/ 	.short	0x0094
        /*00a8*/ 	.byte	0x00, 0xf0, 0x11, 0x00


	//----- nvinfo : EIATTR_KPARAM_INFO
	.align		4
.L_2337:
        /*00ac*/ 	.byte	0x04, 0x17
        /*00ae*/ 	.short	(.L_2339 - .L_2338)
.L_2338:
        /*00b0*/ 	.word	0x00000000
        /*00b4*/ 	.short	0x0009
        /*00b6*/ 	.short	0x0090
        /*00b8*/ 	.byte	0x00, 0xf0, 0x11, 0x00


	//----- nvinfo : EIATTR_KPARAM_INFO
	.align		4
.L_2339:
        /*00bc*/ 	.byte	0x04, 0x17
        /*00be*/ 	.short	(.L_2341 - .L_2340)
.L_2340:
        /*00c0*/ 	.word	0x00000000
        /*00c4*/ 	.short	0x0008
        /*00c6*/ 	.short	0x008c
        /*00c8*/ 	.byte	0x00, 0xf0, 0x11, 0x00


	//----- nvinfo : EIATTR_KPARAM_INFO
	.align		4
.L_2341:
        /*00cc*/ 	.byte	0x04, 0x17
        /*00ce*/ 	.short	(.L_2343 - .L_2342)
.L_2342:
        /*00d0*/ 	.word	0x00000000
        /*00d4*/ 	.short	0x0007
        /*00d6*/ 	.short	0x0088
        /*00d8*/ 	.byte	0x00, 0xf0, 0x11, 0x00


	//----- nvinfo : EIATTR_KPARAM_INFO
	.align		4
.L_2343:
        /*00dc*/ 	.byte	0x04, 0x17
        /*00de*/ 	.short	(.L_2345 - .L_2344)
.L_2344:
        /*00e0*/ 	.word	0x00000000
        /*00e4*/ 	.short	0x0006
        /*00e6*/ 	.short	0x0084
        /*00e8*/ 	.byte	0x00, 0xf0, 0x11, 0x00


	//----- nvinfo : EIATTR_KPARAM_INFO
	.align		4
.L_2345:
        /*00ec*/ 	.byte	0x04, 0x17
        /*00ee*/ 	.short	(.L_2347 - .L_2346)
.L_2346:
        /*00f0*/ 	.word	0x00000000
        /*00f4*/ 	.short	0x0005
        /*00f6*/ 	.short	0x0080
        /*00f8*/ 	.byte	0x00, 0xf0, 0x11, 0x00


	//----- nvinfo : EIATTR_KPARAM_INFO
	.align		4
.L_2347:
        /*00fc*/ 	.byte	0x04, 0x17
        /*00fe*/ 	.short	(.L_2349 - .L_2348)
.L_2348:
        /*0100*/ 	.word	0x00000000
        /*0104*/ 	.short	0x0004
        /*0106*/ 	.short	0x007c
        /*0108*/ 	.byte	0x00, 0xf0, 0x11, 0x00


	//----- nvinfo : EIATTR_KPARAM_INFO
	.align		4
.L_2349:
        /*010c*/ 	.byte	0x04, 0x17
        /*010e*/ 	.short	(.L_2351 - .L_2350)
.L_2350:
        /*0110*/ 	.word	0x00000000
        /*0114*/ 	.short	0x0003
        /*0116*/ 	.short	0x0078
        /*0118*/ 	.byte	0x00, 0xf0, 0x11, 0x00


	//----- nvinfo : EIATTR_KPARAM_INFO
	.align		4
.L_2351:
        /*011c*/ 	.byte	0x04, 0x17
        /*011e*/ 	.short	(.L_2353 - .L_2352)
.L_2352:
        /*0120*/ 	.word	0x00000000
        /*0124*/ 	.short	0x0002
        /*0126*/ 	.short	0x0050
        /*0128*/ 	.byte	0x00, 0xf0, 0xa1, 0x00


	//----- nvinfo : EIATTR_KPARAM_INFO
	.align		4
.L_2353:
        /*012c*/ 	.byte	0x04, 0x17
        /*012e*/ 	.short	(.L_2355 - .L_2354)
.L_2354:
        /*0130*/ 	.word	0x00000000
        /*0134*/ 	.short	0x0001
        /*0136*/ 	.short	0x0028
        /*0138*/ 	.byte	0x00, 0xf0, 0xa1, 0x00


	//----- nvinfo : EIATTR_KPARAM_INFO
	.align		4
.L_2355:
        /*013c*/ 	.byte	0x04, 0x17
        /*013e*/ 	.short	(.L_2357 - .L_2356)
.L_2356:
        /*0140*/ 	.word	0x00000000
        /*0144*/ 	.short	0x0000
        /*0146*/ 	.short	0x0000
        /*0148*/ 	.byte	0x00, 0xf0, 0xa1, 0x00


	//----- nvinfo : EIATTR_MAXREG_COUNT
	.align		4
.L_2357:
        /*014c*/ 	.byte	0x03, 0x1b
        /*014e*/ 	.short	0x0040


	//----- nvinfo : EIATTR_MERCURY_ISA_VERSION
	.align		4
        /*0150*/ 	.byte	0x03, 0x5f
        /*0152*/ 	.short	0x0000


	//----- nvinfo : EIATTR_EXIT_INSTR_OFFSETS
	.align		4
        /*0154*/ 	.byte	0x04, 0x1c
        /*0156*/ 	.short	(.L_2359 - .L_2358)


	//   ....[0]....
.L_2358:
        /*0158*/ 	.word	0x00000090


	//   ....[1]....
        /*015c*/ 	.word	0x00000450


	//   ....[2]....
        /*0160*/ 	.word	0x00000570


	//   ....[3]....
        /*0164*/ 	.word	0x00001100


	//----- nvinfo : EIATTR_MAX_THREADS
	.align		4
.L_2359:
        /*0168*/ 	.byte	0x04, 0x05
        /*016a*/ 	.short	(.L_2361 - .L_2360)
.L_2360:
        /*016c*/ 	.word	0x00000400
        /*0170*/ 	.word	0x00000001
        /*0174*/ 	.word	0x00000001


	//----- nvinfo : EIATTR_CRS_STACK_SIZE
	.align		4
.L_2361:
        /*0178*/ 	.byte	0x04, 0x1e
        /*017a*/ 	.short	(.L_2363 - .L_2362)
.L_2362:
        /*017c*/ 	.word	0x00000000
.L_2363:


//--------------------- .nv.info._ZN2at6native51_GLOBAL__N__2c613397_18_DepthwiseConv2d_cu_9959487032conv_depthwise2d_backward_kernelILi5ELi1EfiEEvNS_27GenericPackedTensorAccessorIKT1_Lm4ENS_16DefaultPtrTraitsEiEENS3_IS4_Lm4ES6_iEES7_T2_iiiiiiiiiiiiiii --------------------------
	.section	.nv.info._ZN2at6native51_GLOBAL__N__2c613397_18_DepthwiseConv2d_cu_9959487032conv_depthwise2d_backward_kernelILi5ELi1EfiEEvNS_27GenericPackedTensorAccessorIKT1_Lm4ENS_16DefaultPtrTraitsEiEENS3_IS4_Lm4ES6_iEES7_T2_iiiiiiiiiiiiiii,"",@"SHT_CUDA_INFO"
	.sectionflags	@""
	.align	4


	//----- nvinfo : EIATTR_CUDA_API_VERSION
	.align		4
        /*0000*/ 	.byte	0x04, 0x37
        /*0002*/ 	.short	(.L_2365 - .L_2364)
.L_2364:
        /*0004*/ 	.word	0x00000082


	//----- nvinfo : EIATTR_SW2861232_WAR
	.align		4
.L_2365:
        /*0008*/ 	.byte	0x01, 0x35
	.zero		2


	//----- nvinfo : EIATTR_PARAM_CBANK
	.align		4
        /*000c*/ 	.byte	0x04, 0x0a
        /*000e*/ 	.short	(.L_2367 - .L_2366)
	.align		4
.L_2366:
        /*0010*/ 	.word	index@(.nv.constant0._ZN2at6native51_GLOBAL__N__2c613397_18_DepthwiseConv2d_cu_9959487032conv_depthwise2d_backward_kernelILi5ELi1EfiEEvNS_27GenericPackedTensorAccessorIKT1_Lm4ENS_16DefaultPtrTraitsEiEENS3_IS4_Lm4ES6_iEES7_T2_iiiiiiiiiiiiiii)
        /*0014*/ 	.short	0x0160
        /*0016*/ 	.short	0x00b8


	//----- nvinfo : EIATTR_CBANK_PARAM_SIZE
	.align		4
.L_2367:
        /*0018*/ 	.byte	0x03, 0x19
        /*001a*/ 	.short	0x00b8


	//----- nvinfo : EIATTR_KPARAM_INFO
	.align		4
        /*001c*/ 	.byte	0x04, 0x17
        /*001e*/ 	.short	(.L_2369 - .L_2368)
.L_2368:
        /*0020*/ 	.word	0x00000000
        /*0024*/ 	.short	0x0012
        /*0026*/ 	.short	0x00b4
        /*0028*/ 	.byte	0x00, 0xf0, 0x11, 0x00


	//----- nvinfo : EIATTR_KPARAM_INFO
	.align		4
.L_2369:
        /*002c*/ 	.byte	0x04, 0x17
        /*002e*/ 	.short	(.L_2371 - .L_2370)
.L_2370:
        /*0030*/ 	.word	0x00000000
        /*0034*/ 	.short	0x0011
        /*0036*/ 	.short	0x00b0
        /*0038*/ 	.byte	0x00, 0xf0, 0x11, 0x00


	//----- nvinfo : EIATTR_KPARAM_INFO
	.align		4
.L_2371:
        /*003c*/ 	.byte	0x04, 0x17
        /*003e*/ 	.short	(.L_2373 - .L_2372)
.L_2372:
        /*0040*/ 	.word	0x00000000
        /*0044*/ 	.short	0x0010
        /*0046*/ 	.short	0x00ac
        /*0048*/ 	.byte	0x00, 0xf0, 0x11, 0x00


	//----- nvinfo : EIATTR_KPARAM_INFO
	.align		4
.L_2373:
        /*004c*/ 	.byte	0x04, 0x17
        /*004e*/ 	.short	(.L_2375 - .L_2374)
.L_2374:
        /*0050*/ 	.word	0x00000000
        /*0054*/ 	.short	0x000f
        /*0056*/ 	.short	0x00a8
        /*0058*/ 	.byte	0x00, 0xf0, 0x11, 0x00


	//----- nvinfo : EIATTR_KPARAM_INFO
	.align		4
.L_2375:
        /*005c*/ 	.byte	0x04, 0x17
        /*005e*/ 	.short	(.L_2377 - .L_2376)
.L_2376:
        /*0060*/ 	.word	0x00000000
        /*0064*/ 	.short	0x000e
        /*0066*/ 	.short	0x00a4
        /*0068*/ 	.byte	0x00, 0xf0, 0x11, 0x00


	//----- nvinfo : EIATTR_KPARAM_INFO
	.align		4
.L_2377:
        /*006c*/ 	.byte	0x04, 0x17
        /*006e*/ 	.short	(.L_2379 - .L_2378)
.L_2378:
        /*0070*/ 	.word	0x00000000
        /*0074*/ 	.short	0x000d
        /*0076*/ 	.short	0x00a0
        /*0078*/ 	.byte	0x00, 0xf0, 0x11, 0x00


	//----- nvinfo : EIATTR_KPARAM_INFO
	.align		4
.L_2379:
        /*007c*/ 	.byte	0x04, 0x17
        /*007e*/ 	.short	(.L_2381 - .L_2380)
.L_2380:
        /*0080*/ 	.word	0x00000000
        /*0084*/ 	.short	0x000c
        /*0086*/ 	.short	0x009c
        /*0088*/ 	.byte	0x00, 0xf0, 0x11, 0x00


	//----- nvinfo : EIATTR_KPARAM_INFO
	.align		4
.L_2381:
        /*008c*/ 	.byte	0x04, 0x17
        /*008e*/ 	.short	(.L_2383 - .L_2382)
.L_2382:
        /*0090*/ 	.word	0x00000000
        /*0094*/ 	.short	0x000b
        /*0096*/ 	.short	0x0098
        /*0098*/ 	.byte	0x00, 0xf0, 0x11, 0x00


	//----- nvinfo : EIATTR_KPARAM_INFO
	.align		4
.L_2383:
        /*009c*/ 	.byte	0x04, 0x17
        /*009e*/ 	.short	(.L_2385 - .L_2384)
.L_2384:
        /*00a0*/ 	.word	0x00000000
        /*00a4*/ 	.short	0x000a
        /*00a6*/ 	.short	0x0094
        /*00a8*/ 	.byte	0x00, 0xf0, 0x11, 0x00


	//----- nvinfo : EIATTR_KPARAM_INFO
	.align		4
.L_2385:
        /*00ac*/ 	.byte	0x04, 0x17
        /*00ae*/ 	.short	(.L_2387 - .L_2386)
.L_2386:
        /*00b0*/ 	.word	0x00000000
        /*00b4*/ 	.short	0x0009
        /*00b6*/ 	.short	0x0090
        /*00b8*/ 	.byte	0x00, 0xf0, 0x11, 0x00


	//----- nvinfo : EIATTR_KPARAM_INFO
	.align		4
.L_2387:
        /*00bc*/ 	.byte	0x04, 0x17
        /*00be*/ 	.short	(.L_2389 - .L_2388)
.L_2388:
        /*00c0*/ 	.word	0x00000000
        /*00c4*/ 	.short	0x0008
        /*00c6*/ 	.short	0x008c
        /*00c8*/ 	.byte	0x00, 0xf0, 0x11, 0x00


	//----- nvinfo : EIATTR_KPARAM_INFO
	.align		4
.L_2389:
        /*00cc*/ 	.byte	0x04, 0x17
        /*00ce*/ 	.short	(.L_2391 - .L_2390)
.L_2390:
        /*00d0*/ 	.word	0x00000000
        /*00d4*/ 	.short	0x0007
        /*00d6*/ 	.short	0x0088
        /*00d8*/ 	.byte	0x00, 0xf0, 0x11, 0x00


	//----- nvinfo : EIATTR_KPARAM_INFO
	.align		4
.L_2391:
        /*00dc*/ 	.byte	0x04, 0x17
        /*00de*/ 	.short	(.L_2393 - .L_2392)
.L_2392:
        /*00e0*/ 	.word	0x00000000
        /*00e4*/ 	.short	0x0006
        /*00e6*/ 	.short	0x0084
        /*00e8*/ 	.byte	0x00, 0xf0, 0x11, 0x00


	//----- nvinfo : EIATTR_KPARAM_INFO
	.align		4
.L_2393:
        /*00ec*/ 	.byte	0x04, 0x17
        /*00ee*/ 	.short	(.L_2395 - .L_2394)
.L_2394:
        /*00f0*/ 	.word	0x00000000
        /*00f4*/ 	.short	0x0005
        /*00f6*/ 	.short	0x0080
        /*00f8*/ 	.byte	0x00, 0xf0, 0x11, 0x00


	//----- nvinfo : EIATTR_KPARAM_INFO
	.align		4
.L_2395:
        /*00fc*/ 	.byte	0x04, 0x17
        /*00fe*/ 	.short	(.L_2397 - .L_2396)
.L_2396:
        /*0100*/ 	.word	0x00000000
        /*0104*/ 	.short	0x0004
        /*0106*/ 	.short	0x007c
        /*0108*/ 	.byte	0x00, 0xf0, 0x11, 0x00


	//----- nvinfo : EIATTR_KPARAM_INFO
	.align		4
.L_2397:
        /*010c*/ 	.byte	0x04, 0x17
        /*010e*/ 	.short	(.L_2399 - .L_2398)
.L_2398:
        /*0110*/ 	.word	0x00000000
        /*0114*/ 	.short	0x0003
        /*0116*/ 	.short	0x0078
        /*0118*/ 	.byte	0x00, 0xf0, 0x11, 0x00


	//----- nvinfo : EIATTR_KPARAM_INFO
	.align		4
.L_2399:
        /*011c*/ 	.byte	0x04, 0x17
        /*011e*/ 	.short	(.L_2401 - .L_2400)
.L_2400:
        /*0120*/ 	.word	0x00000000
        /*0124*/ 	.short	0x0002
        /*0126*/ 	.short	0x0050
        /*0128*/ 	.byte	0x00, 0xf0, 0xa1, 0x00


	//----- nvinfo : EIATTR_KPARAM_INFO
	.align		4
.L_2401:
        /*012c*/ 	.byte	0x04, 0x17
        /*012e*/ 	.short	(.L_2403 - .L_2402)
.L_2402:
        /*0130*/ 	.word	0x00000000
        /*0134*/ 	.short	0x0001
        /*0136*/ 	.short	0x0028
        /*0138*/ 	.byte	0x00, 0xf0, 0xa1, 0x00


	//----- nvinfo : EIATTR_KPARAM_INFO
	.align		4
.L_2403:
        /*013c*/ 	.byte	0x04, 0x17
        /*013e*/ 	.short	(.L_2405 - .L_2404)
.L_2404:
        /*0140*/ 	.word	0x00000000
        /*0144*/ 	.short	0x0000
        /*0146*/ 	.short	0x0000
        /*0148*/ 	.byte	0x00, 0xf0, 0xa1, 0x00


	//----- nvinfo : EIATTR_MAXREG_COUNT
	.align		4
.L_2405:
        /*014c*/ 	.byte	0x03, 0x1b
        /*014e*/ 	.short	0x0040


	//----- nvinfo : EIATTR_MERCURY_ISA_VERSION
	.align		4
        /*0150*/ 	.byte	0x03, 0x5f
        /*0152*/ 	.short	0x0000


	//----- nvinfo : EIATTR_EXIT_INSTR_OFFSETS
	.align		4
        /*0154*/ 	.byte	0x04, 0x1c
        /*0156*/ 	.short	(.L_2407 - .L_2406)


	//   ....[0]....
.L_2406:
        /*0158*/ 	.word	0x00000090


	//   ....[1]....
        /*015c*/ 	.word	0x00000460


	//   ....[2]....
        /*0160*/ 	.word	0x00000580


	//   ....[3]....
        /*0164*/ 	.word	0x00001a50


	//----- nvinfo : EIATTR_MAX_THREADS
	.align		4
.L_2407:
        /*0168*/ 	.byte	0x04, 0x05
        /*016a*/ 	.short	(.L_2409 - .L_2408)
.L_2408:
        /*016c*/ 	.word	0x00000400
        /*0170*/ 	.word	0x00000001
        /*0174*/ 	.word	0x00000001


	//----- nvinfo : EIATTR_CRS_STACK_SIZE
	.align		4
.L_2409:
        /*0178*/ 	.byte	0x04, 0x1e
        /*017a*/ 	.short	(.L_2411 - .L_2410)
.L_2410:
        /*017c*/ 	.word	0x00000000
.L_2411:


//--------------------- .nv.info._ZN2at6native51_GLOBAL__N__2c613397_18_DepthwiseConv2d_cu_9959487032conv_depthwise2d_backward_kernelILi0ELi0EdiEEvNS_27GenericPackedTensorAccessorIKT1_Lm4ENS_16DefaultPtrTraitsEiEENS3_IS4_Lm4ES6_iEES7_T2_iiiiiiiiiiiiiii --------------------------
	.section	.nv.info._ZN2at6native51_GLOBAL__N__2c613397_18_DepthwiseConv2d_cu_9959487032conv_depthwise2d_backward_kernelILi0ELi0EdiEEvNS_27GenericPackedTensorAccessorIKT1_Lm4ENS_16DefaultPtrTraitsEiEENS3_IS4_Lm4ES6_iEES7_T2_iiiiiiiiiiiiiii,"",@"SHT_CUDA_INFO"
	.sectionflags	@""
	.align	4


	//----- nvinfo : EIATTR_CUDA_API_VERSION
	.align		4
        /*0000*/ 	.byte	0x04, 0x37
        /*0002*/ 	.short	(.L_2413 - .L_2412)
.L_2412:
        /*0004*/ 	.word	0x00000082


	//----- nvinfo : EIATTR_SW2861232_WAR
	.align		4
.L_2413:
        /*0008*/ 	.byte	0x01, 0x35
	.zero		2


	//----- nvinfo : EIATTR_PARAM_CBANK
	.align		4
        /*000c*/ 	.byte	0x04, 0x0a
        /*000e*/ 	.short	(.L_2415 - .L_2414)
	.align		4
.L_2414:
        /*0010*/ 	.word	index@(.nv.constant0._ZN2at6native51_GLOBAL__N__2c613397_18_DepthwiseConv2d_cu_9959487032conv_depthwise2d_backward_kernelILi0ELi0EdiEEvNS_27GenericPackedTensorAccessorIKT1_Lm4ENS_16DefaultPtrTraitsEiEENS3_IS4_Lm4ES6_iEES7_T2_iiiiiiiiiiiiiii)
        /*0014*/ 	.short	0x0160
        /*0016*/ 	.short	0x00b8


	//----- nvinfo : EIATTR_CBANK_PARAM_SIZE
	.align		4
.L_2415:
        /*0018*/ 	.byte	0x03, 0x19
        /*001a*/ 	.short	0x00b8


	//----- nvinfo : EIATTR_KPARAM_INFO
	.align		4
        /*001c*/ 	.byte	0x04, 0x17
        /*001e*/ 	.short	(.L_2417 - .L_2416)
.L_2416:
        /*0020*/ 	.word	0x00000000
        /*0024*/ 	.short	0x0012
        /*0026*/ 	.short	0x00b4
        /*0028*/ 	.byte	0x00, 0xf0, 0x11, 0x00


	//----- nvinfo : EIATTR_KPARAM_INFO
	.align		4
.L_2417:
        /*002c*/ 	.byte	0x04, 0x17
        /*002e*/ 	.short	(.L_2419 - .L_2418)
.L_2418:
        /*0030*/ 	.word	0x00000000
        /*0034*/ 	.short	0x0011
        /*0036*/ 	.short	0x00b0
        /*0038*/ 	.byte	0x00, 0xf0, 0x11, 0x00


	//----- nvinfo : EIATTR_KPARAM_INFO
	.align		4
.L_2419:
        /*003c*/ 	.byte	0x04, 0x17
        /*003e*/ 	.short	(.L_2421 - .L_2420)
.L_2420:
        /*0040*/ 	.word	0x00000000
        /*0044*/ 	.short	0x0010
        /*0046*/ 	.short	0x00ac
        /*0048*/ 	.byte	0x00, 0xf0, 0x11, 0x00


	//----- nvinfo : EIATTR_KPARAM_INFO
	.align		4
.L_2421:
        /*004c*/ 	.byte	0x04, 0x17
        /*004e*/ 	.short	(.L_2423 - .L_2422)
.L_2422:
        /*0050*/ 	.word	0x00000000
        /*0054*/ 	.short	0x000f
        /*0056*/ 	.short	0x00a8
        /*0058*/ 	.byte	0x00, 0xf0, 0x11, 0x00


	//----- nvinfo : EIATTR_KPARAM_INFO
	.align		4
.L_2423:
        /*005c*/ 	.byte	0x04, 0x17
        /*005e*/ 	.short	(.L_2425 - .L_2424)
.L_2424:
        /*0060*/ 	.word	0x00000000
        /*0064*/ 	.short	0x000e
        /*0066*/ 	.short	0x00a4
        /*0068*/ 	.byte	0x00, 0xf0, 0x11, 0x00


	//----- nvinfo : EIATTR_KPARAM_INFO
	.align		4
.L_2425:
        /*006c*/ 	.byte	0x04, 0x17
        /*006e*/ 	.short	(.L_2427 - .L_2426)
.L_2426:
        /*0070*/ 	.word	0x00000000
        /*0074*/ 	.short	0x000d
        /*0076*/ 	.short	0x00a0
        /*0078*/ 	.byte	0x00, 0xf0, 0x11, 0x00


	//----- nvinfo : EIATTR_KPARAM_INFO
	.align		4
.L_2427:
        /*007c*/ 	.byte	0x04, 0x17
        /*007e*/ 	.short	(.L_2429 - .L_2428)
.L_2428:
        /*0080*/ 	.word	0x00000000
        /*0084*/ 	.short	0x000c
        /*0086*/ 	.short	0x009c
        /*0088*/ 	.byte	0x00, 0xf0, 0x11, 0x00


	//----- nvinfo : EIATTR_KPARAM_INFO
	.align		4
.L_2429:
        /*008c*/ 	.byte	0x04, 0x17
        /*008e*/ 	.short	(.L_2431 - .L_2430)
.L_2430:
        /*0090*/ 	.word	0x00000000
        /*0094*/ 	.short	0x000b
        /*0096*/ 	.short	0x0098
        /*0098*/ 	.byte	0x00, 0xf0, 0x11, 0x00


	//----- nvinfo : EIATTR_KPARAM_INFO
	.align		4
.L_2431:
        /*009c*/ 	.byte	0x04, 0x17
        /*009e*/ 	.short	(.L_2433 - .L_2432)
.L_2432:
        /*00a0*/ 	.word	0x00000000
        /*00a4*/ 	.short	0x000a
        /*00a6*/ 	.short	0x0094
        /*00a8*/ 	.byte	0x00, 0xf0, 0x11, 0x00


	//----- nvinfo : EIATTR_KPARAM_INFO
	.align		4
.L_2433:
        /*00ac*/ 	.byte	0x04, 0x17
        /*00ae*/ 	.short	(.L_2435 - .L_2434)
.L_2434:
        /*00b0*/ 	.word	0x00000000
        /*00b4*/ 	.short	0x0009
        /*00b6*/ 	.short	0x0090
        /*00b8*/ 	.byte	0x00, 0xf0, 0x11, 0x00


	//----- nvinfo : EIATTR_KPARAM_INFO
	.align		4
.L_2435:
        /*00bc*/ 	.byte	0x04, 0x17
        /*00be*/ 	.short	(.L_2437 - .L_2436)
.L_2436:
        /*00c0*/ 	.word	0x00000000
        /*00c4*/ 	.short	0x0008
        /*00c6*/ 	.short	0x008c
        /*00c8*/ 	.byte	0x00, 0xf0, 0x11, 0x00


	//----- nvinfo : EIATTR_KPARAM_INFO
	.align		4
.L_2437:
        /*00cc*/ 	.byte	0x04, 0x17
        /*00ce*/ 	.short	(.L_2439 - .L_2438)
.L_2438:
        /*00d0*/ 	.word	0x00000000
        /*00d4*/ 	.short	0x0007
        /*00d6*/ 	.short	0x0088
        /*00d8*/ 	.byte	0x00, 0xf0, 0x11, 0x00


	//----- nvinfo : EIATTR_KPARAM_INFO
	.align		4
.L_2439:
        /*00dc*/ 	.byte	0x04, 0x17
        /*00de*/ 	.short	(.L_2441 - .L_2440)
.L_2440:
        /*00e0*/ 	.word	0x00000000
        /*00e4*/ 	.short	0x0006
        /*00e6*/ 	.short	0x0084
        /*00e8*/ 	.byte	0x00, 0xf0, 0x11, 0x00


	//----- nvinfo : EIATTR_KPARAM_INFO
	.align		4
.L_2441:
        /*00ec*/ 	.byte	0x04, 0x17
        /*00ee*/ 	.short	(.L_2443 - .L_2442)
.L_2442:
        /*00f0*/ 	.word	0x00000000
        /*00f4*/ 	.short	0x0005
        /*00f6*/ 	.short	0x0080
        /*00f8*/ 	.byte	0x00, 0xf0, 0x11, 0x00


	//----- nvinfo : EIATTR_KPARAM_INFO
	.align		4
.L_2443:
        /*00fc*/ 	.byte	0x04, 0x17
        /*00fe*/ 	.short	(.L_2445 - .L_2444)
.L_2444:
        /*0100*/ 	.word	0x00000000
        /*0104*/ 	.short	0x0004
        /*0106*/ 	.short	0x007c
        /*0108*/ 	.byte	0x00, 0xf0, 0x11, 0x00


	//----- nvinfo : EIATTR_KPARAM_INFO
	.align		4
.L_2445:
        /*010c*/ 	.byte	0x04, 0x17
        /*010e*/ 	.short	(.L_2447 - .L_2446)
.L_2446:
        /*0110*/ 	.word	0x00000000
        /*0114*/ 	.short	0x0003
        /*0116*/ 	.short	0x0078
        /*0118*/ 	.byte	0x00, 0xf0, 0x11, 0x00


	//----- nvinfo : EIATTR_KPARAM_INFO
	.align		4
.L_2447:
        /*011c*/ 	.byte	0x04, 0x17
        /*011e*/ 	.short	(.L_2449 - .L_2448)
.L_2448:
        /*0120*/ 	.word	0x00000000
        /*0124*/ 	.short	0x0002
        /*0126*/ 	.short	0x0050
        /*0128*/ 	.byte	0x00, 0xf0, 0xa1, 0x00


	//----- nvinfo : EIATTR_KPARAM_INFO
	.align		4
.L_2449:
        /*012c*/ 	.byte	0x04, 0x17
        /*012e*/ 	.short	(.L_2451 - .L_2450)
.L_2450:
        /*0130*/ 	.word	0x00000000
        /*0134*/ 	.short	0x0001
        /*0136*/ 	.short	0x0028
        /*0138*/ 	.byte	0x00, 0xf0, 0xa1, 0x00


	//----- nvinfo : EIATTR_KPARAM_INFO
	.align		4
.L_2451:
        /*013c*/ 	.byte	0x04, 0x17
        /*013e*/ 	.short	(.L_2453 - .L_2452)
.L_2452:
        /*0140*/ 	.word	0x00000000
        /*0144*/ 	.short	0x0000
        /*0146*/ 	.short	0x0000
        /*0148*/ 	.byte	0x00, 0xf0, 0xa1, 0x00


	//----- nvinfo : EIATTR_MAXREG_COUNT
	.align		4
.L_2453:
        /*014c*/ 	.byte	0x03, 0x1b
        /*014e*/ 	.short	0x0040


	//----- nvinfo : EIATTR_MERCURY_ISA_VERSION
	.align		4
        /*0150*/ 	.byte	0x03, 0x5f
        /*0152*/ 	.short	0x0000


	//----- nvinfo : EIATTR_EXIT_INSTR_OFFSETS
	.align		4
        /*0154*/ 	.byte	0x04, 0x1c
        /*0156*/ 	.short	(.L_2455 - .L_2454)


	//   ....[0]....
.L_2454:
        /*0158*/ 	.word	0x00000090


	//   ....[1]....
        /*015c*/ 	.word	0x00002b50


	//----- nvinfo : EIATTR_MAX_THREADS
	.align		4
.L_2455:
        /*0160*/ 	.byte	0x04, 0x05
        /*0162*/ 	.short	(.L_2457 - .L_2456)
.L_2456:
        /*0164*/ 	.word	0x00000400
        /*0168*/ 	.word	0x00000001
        /*016c*/ 	.word	0x00000001


	//----- nvinfo : EIATTR_CRS_STACK_SIZE
	.align		4
.L_2457:
        /*0170*/ 	.byte	0x04, 0x1e
        /*0172*/ 	.short	(.L_2459 - .L_2458)
.L_2458:
        /*0174*/ 	.word	0x00000000
.L_2459:


//--------------------- .nv.info._ZN2at6native51_GLOBAL__N__2c613397_18_DepthwiseConv2d_cu_9959487032conv_depthwise2d_backward_kernelILi0ELi2EdiEEvNS_27GenericPackedTensorAccessorIKT1_Lm4ENS_16DefaultPtrTraitsEiEENS3_IS4_Lm4ES6_iEES7_T2_iiiiiiiiiiiiiii --------------------------
	.section	.nv.info._ZN2at6native51_GLOBAL__N__2c613397_18_DepthwiseConv2d_cu_9959487032conv_depthwise2d_backward_kernelILi0ELi2EdiEEvNS_27GenericPackedTensorAccessorIKT1_Lm4ENS_16DefaultPtrTraitsEiEENS3_IS4_Lm4ES6_iEES7_T2_iiiiiiiiiiiiiii,"",@"SHT_CUDA_INFO"
	.sectionflags	@""
	.align	4


	//----- nvinfo : EIATTR_CUDA_API_VERSION
	.align		4
        /*0000*/ 	.byte	0x04, 0x37
        /*0002*/ 	.short	(.L_2461 - .L_2460)
.L_2460:
        /*0004*/ 	.word	0x00000082


	//----- nvinfo : EIATTR_SW2861232_WAR
	.align		4
.L_2461:
        /*0008*/ 	.byte	0x01, 0x35
	.zero		2


	//----- nvinfo : EIATTR_PARAM_CBANK
	.align		4
        /*000c*/ 	.byte	0x04, 0x0a
        /*000e*/ 	.short	(.L_2463 - .L_2462)
	.align		4
.L_2462:
        /*0010*/ 	.word	index@(.nv.constant0._ZN2at6native51_GLOBAL__N__2c613397_18_DepthwiseConv2d_cu_9959487032conv_depthwise2d_backward_kernelILi0ELi2EdiEEvNS_27GenericPackedTensorAccessorIKT1_Lm4ENS_16DefaultPtrTraitsEiEENS3_IS4_Lm4ES6_iEES7_T2_iiiiiiiiiiiiiii)
        /*0014*/ 	.short	0x0160
        /*0016*/ 	.short	0x00b8


	//----- nvinfo : EIATTR_CBANK_PARAM_SIZE
	.align		4
.L_2463:
        /*0018*/ 	.byte	0x03, 0x19
        /*001a*/ 	.short	0x00b8


	//----- nvinfo : EIATTR_KPARAM_INFO
	.align		4
        /*001c*/ 	.byte	0x04, 0x17
        /*001e*/ 	.short	(.L_2465 - .L_2464)
.L_2464:
        /*0020*/ 	.word	0x00000000
        /*0024*/ 	.short	0x0012
        /*0026*/ 	.short	0x00b4
        /*0028*/ 	.byte	0x00, 0xf0, 0x11, 0x00


	//----- nvinfo : EIATTR_KPARAM_INFO
	.align		4
.L_2465:
        /*002c*/ 	.byte	0x04, 0x17
        /*002e*/ 	.short	(.L_2467 - .L_2466)
.L_2466:
        /*0030*/ 	.word	0x00000000
        /*0034*/ 	.short	0x0011
        /*0036*/ 	.short	0x00b0
        /*0038*/ 	.byte	0x00, 0xf0, 0x11, 0x00


	//----- nvinfo : EIATTR_KPARAM_INFO
	.align		4
.L_2467:
        /*003c*/ 	.byte	0x04, 0x17
        /*003e*/ 	.short	(.L_2469 - .L_2468)
.L_2468:
        /*0040*/ 	.word	0x00000000
        /*0044*/ 	.short	0x0010
        /*0046*/ 	.short	0x00ac
        /*0048*/ 	.byte	0x00, 0xf0, 0x11, 0x00


	//----- nvinfo : EIATTR_KPARAM_INFO
	.align		4
.L_2469:
        /*004c*/ 	.byte	0x04, 0x17
        /*004e*/ 	.short	(.L_2471 - .L_2470)
.L_2470:
        /*0050*/ 	.word	0x00000000
        /*0054*/ 	.short	0x000f
        /*0056*/ 	.short	0x00a8
        /*0058*/ 	.byte	0x00, 0xf0, 0x11, 0x00


	//----- nvinfo : EIATTR_KPARAM_INFO
	.align		4
.L_2471:
        /*005c*/ 	.byte	0x04, 0x17
        /*005e*/ 	.short	(.L_2473 - .L_2472)
.L_2472:
        /*0060*/ 	.word	0x00000000
        /*0064*/ 	.short	0x000e
        /*0066*/ 	.short	0x00a4
        /*0068*/ 	.byte	0x00, 0xf0, 0x11, 0x00


	//----- nvinfo : EIATTR_KPARAM_INFO
	.align		4
.L_2473:
        /*006c*/ 	.byte	0x04, 0x17
        /*006e*/ 	.short	(.L_2475 - .L_2474)
.L_2474:
        /*0070*/ 	.word	0x00000000
        /*0074*/ 	.short	0x000d
        /*0076*/ 	.short	0x00a0
        /*0078*/ 	.byte	0x00, 0xf0, 0x11, 0x00


	//----- nvinfo : EIATTR_KPARAM_INFO
	.align		4
.L_2475:
        /*007c*/ 	.byte	0x04, 0x17
        /*007e*/ 	.short	(.L_2477 - .L_2476)
.L_2476:
        /*0080*/ 	.word	0x00000000
        /*0084*/ 	.short	0x000c
        /*0086*/ 	.short	0x009c
        /*0088*/ 	.byte	0x00, 0xf0, 0x11, 0x00


	//----- nvinfo : EIATTR_KPARAM_INFO
	.align		4
.L_2477:
        /*008c*/ 	.byte	0x04, 0x17
        /*008e*/ 	.short	(.L_2479 - .L_2478)
.L_2478:
        /*0090*/ 	.word	0x00000000
        /*0094*/ 	.short	0x000b
        /*0096*/ 	.short	0x0098
        /*0098*/ 	.byte	0x00, 0xf0, 0x11, 0x00


	//----- nvinfo : EIATTR_KPARAM_INFO
	.align		4
.L_2479:
        /*009c*/ 	.byte	0x04, 0x17
        /*009e*/ 	.short	(.L_2481 - .L_2480)
.L_2480:
        /*00a0*/ 	.word	0x00000000
        /*00a4*/ 	.short	0x000a
        /*00a6*/ 	.short	0x0094
        /*00a8*/ 	.byte	0x00, 0xf0, 0x11, 0x00


	//----- nvinfo : EIATTR_KPARAM_INFO
	.align		4
.L_2481:
        /*00ac*/ 	.byte	0x04, 0x17
        /*00ae*/ 	.short	(.L_2483 - .L_2482)
.L_2482:
        /*00b0*/ 	.word	0x00000000
        /*00b4*/ 	.short	0x0009
        /*00b6*/ 	.short	0x0090
        /*00b8*/ 	.byte	0x00, 0xf0, 0x11, 0x00


	//----- nvinfo : EIATTR_KPARAM_INFO
	.align		4
.L_2483:
        /*00bc*/ 	.byte	0x04, 0x17
        /*00be*/ 	.short	(.L_2485 - .L_2484)
.L_2484:
        /*00c0*/ 	.word	0x00000000
        /*00c4*/ 	.short	0x0008
        /*00c6*/ 	.short	0x008c
        /*00c8*/ 	.byte	0x00, 0xf0, 0x11, 0x00


	//----- nvinfo : EIATTR_KPARAM_INFO
	.align		4
.L_2485:
        /*00cc*/ 	.byte	0x04, 0x17
        /*00ce*/ 	.short	(.L_2487 - .L_2486)
.L_2486:
        /*00d0*/ 	.word	0x00000000
        /*00d4*/ 	.short	0x0007
        /*00d6*/ 	.short	0x0088
        /*00d8*/ 	.byte	0x00, 0xf0, 0x11, 0x00


	//----- nvinfo : EIATTR_KPARAM_INFO
	.align		4
.L_2487:
        /*00dc*/ 	.byte	0x04, 0x17
        /*00de*/ 	.short	(.L_2489 - .L_2488)
.L_2488:
        /*00e0*/ 	.word	0x00000000
        /*00e4*/ 	.short	0x0006
        /*00e6*/ 	.short	0x0084
        /*00e8*/ 	.byte	0x00, 0xf0, 0x11, 0x00


	//----- nvinfo : EIATTR_KPARAM_INFO
	.align		4
.L_2489:
        /*00ec*/ 	.byte	0x04, 0x17
        /*00ee*/ 	.short	(.L_2491 - .L_2490)
.L_2490:
        /*00f0*/ 	.word	0x00000000
        /*00f4*/ 	.short	0x0005
        /*00f6*/ 	.short	0x0080
        /*00f8*/ 	.byte	0x00, 0xf0, 0x11, 0x00


	//----- nvinfo : EIATTR_KPARAM_INFO
	.align		4
.L_2491:
        /*00fc*/ 	.byte	0x04, 0x17
        /*00fe*/ 	.short	(.L_2493 - .L_2492)
.L_2492:
        /*0100*/ 	.word	0x00000000
        /*0104*/ 	.short	0x0004
        /*0106*/ 	.short	0x007c
        /*0108*/ 	.byte	0x00, 0xf0, 0x11, 0x00


	//----- nvinfo : EIATTR_KPARAM_INFO
	.align		4
.L_2493:
        /*010c*/ 	.byte	0x04, 0x17
        /*010e*/ 	.short	(.L_2495 - .L_2494)
.L_2494:
        /*0110*/ 	.word	0x00000000
        /*0114*/ 	.short	0x0003
        /*0116*/ 	.short	0x0078
        /*0118*/ 	.byte	0x00, 0xf0, 0x11, 0x00


	//----- nvinfo : EIATTR_KPARAM_INFO
	.align		4
.L_2495:
        /*011c*/ 	.byte	0x04, 0x17
        /*011e*/ 	.short	(.L_2497 - .L_2496)
.L_2496:
        /*0120*/ 	.word	0x00000000
        /*0124*/ 	.short	0x0002
        /*0126*/ 	.short	0x0050
        /*0128*/ 	.byte	0x00, 0xf0, 0xa1, 0x00


	//----- nvinfo : EIATTR_KPARAM_INFO
	.align		4
.L_2497:
        /*012c*/ 	.byte	0x04, 0x17
        /*012e*/ 	.short	(.L_2499 - .L_2498)
.L_2498:
        /*0130*/ 	.word	0x00000000
        /*0134*/ 	.short	0x0001
        /*0136*/ 	.short	0x0028
        /*0138*/ 	.byte	0x00, 0xf0, 0xa1, 0x00


	//----- nvinfo : EIATTR_KPARAM_INFO
	.align		4
.L_2499:
        /*013c*/ 	.byte	0x04, 0x17
        /*013e*/ 	.short	(.L_2501 - .L_2500)
.L_2500:
        /*0140*/ 	.word	0x00000000
        /*0144*/ 	.short	0x0000
        /*0146*/ 	.short	0x0000
        /*0148*/ 	.byte	0x00, 0xf0, 0xa1, 0x00


	//----- nvinfo : EIATTR_MAXREG_COUNT
	.align		4
.L_2501:
        /*014c*/ 	.byte	0x03, 0x1b
        /*014e*/ 	.short	0x0040


	//----- nvinfo : EIATTR_MERCURY_ISA_VERSION
	.align		4
        /*0150*/ 	.byte	0x03, 0x5f
        /*0152*/ 	.short	0x0000


	//----- nvinfo : EIATTR_EXIT_INSTR_OFFSETS
	.align		4
        /*0154*/ 	.byte	0x04, 0x1c
        /*0156*/ 	.short	(.L_2503 - .L_2502)


	//   ....[0]....
.L_2502:
        /*0158*/ 	.word	0x00000090


	//   ....[1]....
        /*015c*/ 	.word	0x00001230


	//----- nvinfo : EIATTR_MAX_THREADS
	.align		4
.L_2503:
        /*0160*/ 	.byte	0x04, 0x05
        /*0162*/ 	.short	(.L_2505 - .L_2504)
.L_2504:
        /*0164*/ 	.word	0x00000400
        /*0168*/ 	.word	0x00000001
        /*016c*/ 	.word	0x00000001


	//----- nvinfo : EIATTR_CRS_STACK_SIZE
	.align		4
.L_2505:
        /*0170*/ 	.byte	0x04, 0x1e
        /*0172*/ 	.short	(.L_2507 - .L_2506)
.L_2506:
        /*0174*/ 	.word	0x00000000
.L_2507:


//--------------------- .nv.info._ZN2at6native51_GLOBAL__N__2c613397_18_DepthwiseConv2d_cu_9959487032conv_depthwise2d_backward_kernelILi0ELi1EdiEEvNS_27GenericPackedTensorAccessorIKT1_Lm4ENS_16DefaultPtrTraitsEiEENS3_IS4_Lm4ES6_iEES7_T2_iiiiiiiiiiiiiii --------------------------
	.section	.nv.info._ZN2at6native51_GLOBAL__N__2c613397_18_DepthwiseConv2d_cu_9959487032conv_depthwise2d_backward_kernelILi0ELi1EdiEEvNS_27GenericPackedTensorAccessorIKT1_Lm4ENS_16DefaultPtrTraitsEiEENS3_IS4_Lm4ES6_iEES7_T2_iiiiiiiiiiiiiii,"",@"SHT_CUDA_INFO"
	.sectionflags	@""
	.align	4


	//----- nvinfo : EIATTR_CUDA_API_VERSION
	.align		4
        /*0000*/ 	.byte	0x04, 0x37
        /*0002*/ 	.short	(.L_2509 - .L_2508)
.L_2508:
        /*0004*/ 	.word	0x00000082


	//----- nvinfo : EIATTR_SW2861232_WAR
	.align		4
.L_2509:
        /*0008*/ 	.byte	0x01, 0x35
	.zero		2


	//----- nvinfo : EIATTR_PARAM_CBANK
	.align		4
        /*000c*/ 	.byte	0x04, 0x0a
        /*000e*/ 	.short	(.L_2511 - .L_2510)
	.align		4
.L_2510:
        /*0010*/ 	.word	index@(.nv.constant0._ZN2at6native51_GLOBAL__N__2c613397_18_DepthwiseConv2d_cu_9959487032conv_depthwise2d_backward_kernelILi0ELi1EdiEEvNS_27GenericPackedTensorAccessorIKT1_Lm4ENS_16DefaultPtrTraitsEiEENS3_IS4_Lm4ES6_iEES7_T2_iiiiiiiiiiiiiii)
        /*0014*/ 	.short	0x0160
        /*0016*/ 	.short	0x00b8


	//----- nvinfo : EIATTR_CBANK_PARAM_SIZE
	.align		4
.L_2511:
        /*0018*/ 	.byte	0x03, 0x19
        /*001a*/ 	.short	0x00b8


	//----- nvinfo : EIATTR_KPARAM_INFO
	.align		4
        /*001c*/ 	.byte	0x04, 0x17
        /*001e*/ 	.short	(.L_2513 - .L_2512)
.L_2512:
        /*0020*/ 	.word	0x00000000
        /*0024*/ 	.short	0x0012
        /*0026*/ 	.short	0x00b4
        /*0028*/ 	.byte	0x00, 0xf0, 0x11, 0x00


	//----- nvinfo : EIATTR_KPARAM_INFO
	.align		4
.L_2513:
        /*002c*/ 	.byte	0x04, 0x17
        /*002e*/ 	.short	(.L_2515 - .L_2514)
.L_2514:
        /*0030*/ 	.word	0x00000000
        /*0034*/ 	.short	0x0011
        /*0036*/ 	.short	0x00b0
        /*0038*/ 	.byte	0x00, 0xf0, 0x11, 0x00


	//----- nvinfo : EIATTR_KPARAM_INFO
	.align		4
.L_2515:
        /*003c*/ 	.byte	0x04, 0x17
        /*003e*/ 	.short	(.L_2517 - .L_2516)
.L_2516:
        /*0040*/ 	.word	0x00000000
        /*0044*/ 	.short	0x0010
        /*0046*/ 	.short	0x00ac
        /*0048*/ 	.byte	0x00, 0xf0, 0x11, 0x00


	//----- nvinfo : EIATTR_KPARAM_INFO
	.align		4
.L_2517:
        /*004c*/ 	.byte	0x04, 0x17
        /*004e*/ 	.short	(.L_2519 - .L_2518)
.L_2518:
        /*0050*/ 	.word	0x00000000
        /*0054*/ 	.short	0x000f
        /*0056*/ 	.short	0x00a8
        /*0058*/ 	.byte	0x00, 0xf0, 0x11, 0x00


	//----- nvinfo : EIATTR_KPARAM_INFO
	.align		4
.L_2519:
        /*005c*/ 	.byte	0x04, 0x17
        /*005e*/ 	.short	(.L_2521 - .L_2520)
.L_2520:
        /*0060*/ 	.word	0x00000000
        /*0064*/ 	.short	0x000e
        /*0066*/ 	.short	0x00a4
        /*0068*/ 	.byte	0x00, 0xf0, 0x11, 0x00


	//----- nvinfo : EIATTR_KPARAM_INFO
	.align		4
.L_2521:
        /*006c*/ 	.byte	0x04, 0x17
        /*006e*/ 	.short	(.L_2523 - .L_2522)
.L_2522:
        /*0070*/ 	.word	0x00000000
        /*0074*/ 	.short	0x000d
        /*0076*/ 	.short	0x00a0
        /*0078*/ 	.byte	0x00, 0xf0, 0x11, 0x00


	//----- nvinfo : EIATTR_KPARAM_INFO
	.align		4
.L_2523:
        /*007c*/ 	.byte	0x04, 0x17
        /*007e*/ 	.short	(.L_2525 - .L_2524)
.L_2524:
        /*0080*/ 	.word	0x00000000
        /*0084*/ 	.short	0x000c
        /*0086*/ 	.short	0x009c
        /*0088*/ 	.byte	0x00, 0xf0, 0x11, 0x00


	//----- nvinfo : EIATTR_KPARAM_INFO
	.align		4
.L_2525:
        /*008c*/ 	.byte	0x04, 0x17
        /*008e*/ 	.short	(.L_2527 - .L_2526)
.L_2526:
        /*0090*/ 	.word	0x00000000
        /*0094*/ 	.short	0x000b
        /*0096*/ 	.short	0x0098
        /*0098*/ 	.byte	0x00, 0xf0, 0x11, 0x00


	//----- nvinfo : EIATTR_KPARAM_INFO
	.align		4
.L_2527:
        /*009c*/ 	.byte	0x04, 0x17
        /*009e*/ 	.short	(.L_2529 - .L_2528)
.L_2528:
        /*00a0*/ 	.word	0x00000000
        /*00a4*/ 	.short	0x000a
        /*00a6*/ 	.short	0x0094
        /*00a8*/ 	.byte	0x00, 0xf0, 0x11, 0x00


	//----- nvinfo : EIATTR_KPARAM_INFO
	.align		4
.L_2529:
        /*00ac*/ 	.byte	0x04, 0x17
        /*00ae*/ 	.short	(.L_2531 - .L_2530)
.L_2530:
        /*00b0*/ 	.word	0x00000000
        /*00b4*/ 	.short	0x0009
        /*00b6*/ 	.short	0x0090
        /*00b8*/ 	.byte	0x00, 0xf0, 0x11, 0x00


	//----- nvinfo : EIATTR_KPARAM_INFO
	.align		4
.L_2531:
        /*00bc*/ 	.byte	0x04, 0x17
        /*00be*/ 	.short	(.L_2533 - .L_2532)
.L_2532:
        /*00c0*/ 	.word	0x00000000
        /*00c4*/ 	.short	0x0008
        /*00c6*/ 	.short	0x008c
        /*00c8*/ 	.byte	0x00, 0xf0, 0x11, 0x00


	//----- nvinfo : EIATTR_KPARAM_INFO
	.align		4
.L_2533:
        /*00cc*/ 	.byte	0x04, 0x17
        /*00ce*/ 	.short	(.L_2535 - .L_2534)
.L_2534:
        /*00d0*/ 	.word	0x00000000
        /*00d4*/ 	.short	0x0007
        /*00d6*/ 	.short	0x0088
        /*00d8*/ 	.byte	0x00, 0xf0, 0x11, 0x00


	//----- nvinfo : EIATTR_KPARAM_INFO
	.align		4
.L_2535:
        /*00dc*/ 	.byte	0x04, 0x17
        /*00de*/ 	.short	(.L_2537 - .L_2536)
.L_2536:
        /*00e0*/ 	.word	0x00000000
        /*00e4*/ 	.short	0x0006
        /*00e6*/ 	.short	0x0084
        /*00e8*/ 	.byte	0x00, 0xf0, 0x11, 0x00


	//----- nvinfo : EIATTR_KPARAM_INFO
	.align		4
.L_2537:
        /*00ec*/ 	.byte	0x04, 0x17
        /*00ee*/ 	.short	(.L_2539 - .L_2538)
.L_2538:
        /*00f0*/ 	.word	0x00000000
        /*00f4*/ 	.short	0x0005
        /*00f6*/ 	.short	0x0080
        /*00f8*/ 	.byte	0x00, 0xf0, 0x11, 0x00


	//----- nvinfo : EIATTR_KPARAM_INFO
	.align		4
.L_2539:
        /*00fc*/ 	.byte	0x04, 0x17
        /*00fe*/ 	.short	(.L_2541 - .L_2540)
.L_2540:
        /*0100*/ 	.word	0x00000000
        /*0104*/ 	.short	0x0004
        /*0106*/ 	.short	0x007c
        /*0108*/ 	.byte	0x00, 0xf0, 0x11, 0x00


	//----- nvinfo : EIATTR_KPARAM_INFO
	.align		4
.L_2541:
        /*010c*/ 	.byte	0x04, 0x17
        /*010e*/ 	.short	(.L_2543 - .L_2542)
.L_2542:
        /*0110*/ 	.word	0x00000000
        /*0114*/ 	.short	0x0003
        /*0116*/ 	.short	0x0078
        /*0118*/ 	.byte	0x00, 0xf0, 0x11, 0x00


	//----- nvinfo : EIATTR_KPARAM_INFO
	.align		4
.L_2543:
        /*011c*/ 	.byte	0x04, 0x17
        /*011e*/ 	.short	(.L_2545 - .L_2544)
.L_2544:
        /*0120*/ 	.word	0x00000000
        /*0124*/ 	.short	0x0002
        /*0126*/ 	.short	0x0050
        /*0128*/ 	.byte	0x00, 0xf0, 0xa1, 0x00


	//----- nvinfo : EIATTR_KPARAM_INFO
	.align		4
.L_2545:
        /*012c*/ 	.byte	0x04, 0x17
        /*012e*/ 	.short	(.L_2547 - .L_2546)
.L_2546:
        /*0130*/ 	.word	0x00000000
        /*0134*/ 	.short	0x0001
        /*0136*/ 	.short	0x0028
        /*0138*/ 	.byte	0x00, 0xf0, 0xa1, 0x00


	//----- nvinfo : EIATTR_KPARAM_INFO
	.align		4
.L_2547:
        /*013c*/ 	.byte	0x04, 0x17
        /*013e*/ 	.short	(.L_2549 - .L_2548)
.L_2548:
        /*0140*/ 	.word	0x00000000
        /*0144*/ 	.short	0x0000
        /*0146*/ 	.short	0x0000
        /*0148*/ 	.byte	0x00, 0xf0, 0xa1, 0x00


	//----- nvinfo : EIATTR_MAXREG_COUNT
	.align		4
.L_2549:
        /*014c*/ 	.byte	0x03, 0x1b
        /*014e*/ 	.short	0x0040


	//----- nvinfo : EIATTR_ANNOTATIONS
	.align		4
        /*0150*/ 	.byte	0x04, 0x55
        /*0152*/ 	.short	(.L_2551 - .L_2550)


	//   ....[0]....
.L_2550:
        /*0154*/ 	.word	0x00000001
        /*0158*/ 	.byte	0xb0, 0x00, 0x00, 0x00, 0x01, 0x00, 0x00, 0x00, 0xf0, 0x05, 0x00, 0x00, 0x01, 0x00, 0x00, 0x00
        /*0168*/ 	.byte	0xa0, 0x06, 0x00, 0x00, 0x01, 0x00, 0x00, 0x00, 0xb0, 0x06, 0x00, 0x00, 0x01, 0x00, 0x00, 0x00
        /*0178*/ 	.byte	0xf0, 0x06, 0x00, 0x00, 0x01, 0x00, 0x00, 0x00, 0x10, 0x07, 0x00, 0x00, 0x01, 0x00, 0x00, 0x00
        /*0188*/ 	.byte	0x20, 0x07, 0x00, 0x00, 0x01, 0x00, 0x00, 0x00, 0x40, 0x10, 0x00, 0x00, 0x01, 0x00, 0x00, 0x00
        /*0198*/ 	.byte	0xe0, 0x10, 0x00, 0x00


	//----- nvinfo : EIATTR_MERCURY_ISA_VERSION
	.align		4
.L_2551:
        /*019c*/ 	.byte	0x03, 0x5f
        /*019e*/ 	.short	0x0000


	//----- nvinfo : EIATTR_EXIT_INSTR_OFFSETS
	.align		4
        /*01a0*/ 	.byte	0x04, 0x1c
        /*01a2*/ 	.short	(.L_2553 - .L_2552)


	//   ....[0]....
.L_2552:
        /*01a4*/ 	.word	0x000000a0


	//   ....[1]....
        /*01a8*/ 	.word	0x00001120


	//----- nvinfo : EIATTR_MAX_THREADS
	.align		4
.L_2553:
        /*01ac*/ 	.byte	0x04, 0x05
        /*01ae*/ 	.short	(.L_2555 - .L_2554)
.L_2554:
        /*01b0*/ 	.word	0x00000400
        /*01b4*/ 	.word	0x00000001
        /*01b8*/ 	.word	0x00000001


	//----- nvinfo : EIATTR_CRS_STACK_SIZE
	.align		4
.L_2555:
        /*01bc*/ 	.byte	0x04, 0x1e
        /*01be*/ 	.short	(.L_2557 - .L_2556)
.L_2556:
        /*01c0*/ 	.word	0x00000000
.L_2557:


//--------------------- .nv.info._ZN2at6native51_GLOBAL__N__2c613397_18_DepthwiseConv2d_cu_9959487032conv_depthwise2d_backward_kernelILi1ELi0EdiEEvNS_27GenericPackedTensorAccessorIKT1_Lm4ENS_16DefaultPtrTraitsEiEENS3_IS4_Lm4ES6_iEES7_T2_iiiiiiiiiiiiiii --------------------------
	.section	.nv.info._ZN2at6native51_GLOBAL__N__2c613397_18_DepthwiseConv2d_cu_9959487032conv_depthwise2d_backward_kernelILi1ELi0EdiEEvNS_27GenericPackedTensorAccessorIKT1_Lm4ENS_16DefaultPtrTraitsEiEENS3_IS4_Lm4ES6_iEES7_T2_iiiiiiiiiiiiiii,"",@"SHT_CUDA_INFO"
	.sectionflags	@""
	.align	4


	//----- nvinfo : EIATTR_CUDA_API_VERSION
	.align		4
        /*0000*/ 	.byte	0x04, 0x37
        /*0002*/ 	.short	(.L_2559 - .L_2558)
.L_2558:
        /*0004*/ 	.word	0x00000082


	//----- nvinfo : EIATTR_SW2861232_WAR
	.align		4
.L_2559:
        /*0008*/ 	.byte	0x01, 0x35
	.zero		2


	//----- nvinfo : EIATTR_PARAM_CBANK
	.align		4
        /*000c*/ 	.byte	0x04, 0x0a
        /*000e*/ 	.short	(.L_2561 - .L_2560)
	.align		4
.L_2560:
        /*0010*/ 	.word	index@(.nv.constant0._ZN2at6native51_GLOBAL__N__2c613397_18_DepthwiseConv2d_cu_9959487032conv_depthwise2d_backward_kernelILi1ELi0EdiEEvNS_27GenericPackedTensorAccessorIKT1_Lm4ENS_16DefaultPtrTraitsEiEENS3_IS4_Lm4ES6_iEES7_T2_iiiiiiiiiiiiiii)
        /*0014*/ 	.short	0x0160
        /*0016*/ 	.short	0x00b8


	//----- nvinfo : EIATTR_CBANK_PARAM_SIZE
	.align		4
.L_2561:
        /*0018*/ 	.byte	0x03, 0x19
        /*001a*/ 	.short	0x00b8


	//----- nvinfo : EIATTR_KPARAM_INFO
	.align		4
        /*001c*/ 	.byte	0x04, 0x17
        /*001e*/ 	.short	(.L_2563 - .L_2562)
.L_2562:
        /*0020*/ 	.word	0x00000000
        /*0024*/ 	.short	0x0012
        /*0026*/ 	.short	0x00b4
        /*0028*/ 	.byte	0x00, 0xf0, 0x11, 0x00


	//----- nvinfo : EIATTR_KPARAM_INFO
	.align		4
.L_2563:
        /*002c*/ 	.byte	0x04, 0x17
        /*002e*/ 	.short	(.L_2565 - .L_2564)
.L_2564:
        /*0030*/ 	.word	0x00000000
        /*0034*/ 	.short	0x0011
        /*0036*/ 	.short	0x00b0
        /*0038*/ 	.byte	0x00, 0xf0, 0x11, 0x00


	//----- nvinfo : EIATTR_KPARAM_INFO
	.align		4
.L_2565:
        /*003c*/ 	.byte	0x04, 0x17
        /*003e*/ 	.short	(.L_2567 - .L_2566)
.L_2566:
        /*0040*/ 	.word	0x00000000
        /*0044*/ 	.short	0x0010
        /*0046*/ 	.short	0x00ac
        /*0048*/ 	.byte	0x00, 0xf0, 0x11, 0x00


	//----- nvinfo : EIATTR_KPARAM_INFO
	.align		4
.L_2567:
        /*004c*/ 	.byte	0x04, 0x17
        /*004e*/ 	.short	(.L_2569 - .L_2568)
.L_2568:
        /*0050*/ 	.word	0x00000000
        /*0054*/ 	.short	0x000f
        /*0056*/ 	.short	0x00a8
        /*0058*/ 	.byte	0x00, 0xf0, 0x11, 0x00


	//----- nvinfo : EIATTR_KPARAM_INFO
	.align		4
.L_2569:
        /*005c*/ 	.byte	0x04, 0x17
        /*005e*/ 	.short	(.L_2571 - .L_2570)
.L_2570:
        /*0060*/ 	.word	0x00000000
        /*0064*/ 	.short	0x000e
        /*0066*/ 	.short	0x00a4
        /*0068*/ 	.byte	0x00, 0xf0, 0x11, 0x00


	//----- nvinfo : EIATTR_KPARAM_INFO
	.align		4
.L_2571:
        /*006c*/ 	.byte	0x04, 0x17
        /*006e*/ 	.short	(.L_2573 - .L_2572)
.L_2572:
        /*0070*/ 	.word	0x00000000
        /*0074*/ 	.short	0x000d
        /*0076*/ 	.short	0x00a0
        /*0078*/ 	.byte	0x00, 0xf0, 0x11, 0x00


	//----- nvinfo : EIATTR_KPARAM_INFO
	.align		4
.L_2573:
        /*007c*/ 	.byte	0x04, 0x17
        /*007e*/ 	.short	(.L_2575 - .L_2574)
.L_2574:
        /*0080*/ 	.word	0x00000000
        /*0084*/ 	.short	0x000c
        /*0086*/ 	.short	0x009c
        /*0088*/ 	.byte	0x00, 0xf0, 0x11, 0x00


	//----- nvinfo : EIATTR_KPARAM_INFO
	.align		4
.L_2575:
        /*008c*/ 	.byte	0x04, 0x17
        /*008e*/ 	.short	(.L_2577 - .L_2576)
.L_2576:
        /*0090*/ 	.word	0x00000000
        /*0094*/ 	.short	0x000b
        /*0096*/ 	.short	0x0098
        /*0098*/ 	.byte	0x00, 0xf0, 0x11, 0x00


	//----- nvinfo : EIATTR_KPARAM_INFO
	.align		4
.L_2577:
        /*009c*/ 	.byte	0x04, 0x17
        /*009e*/ 	.short	(.L_2579 - .L_2578)
.L_2578:
        /*00a0*/ 	.word	0x00000000
        /*00a4*/ 	.short	0x000a
        /*00a6*/ 	.short	0x0094
        /*00a8*/ 	.byte	0x00, 0xf0, 0x11, 0x00


	//----- nvinfo : EIATTR_KPARAM_INFO
	.align		4
.L_2579:
        /*00ac*/ 	.byte	0x04, 0x17
        /*00ae*/ 	.short	(.L_2581 - .L_2580)
.L_2580:
        /*00b0*/ 	.word	0x00000000
        /*00b4*/ 	.short	0x0009
        /*00b6*/ 	.short	0x0090
        /*00b8*/ 	.byte	0x00, 0xf0, 0x11, 0x00


	//----- nvinfo : EIATTR_KPARAM_INFO
	.align		4
.L_2581:
        /*00bc*/ 	.byte	0x04, 0x17
        /*00be*/ 	.short	(.L_2583 - .L_2582)
.L_2582:
        /*00c0*/ 	.word	0x00000000
        /*00c4*/ 	.short	0x0008
        /*00c6*/ 	.short	0x008c
        /*00c8*/ 	.byte	0x00, 0xf0, 0x11, 0x00


	//----- nvinfo : EIATTR_KPARAM_INFO
	.align		4
.L_2583:
        /*00cc*/ 	.byte	0x04, 0x17
        /*00ce*/ 	.short	(.L_2585 - .L_2584)
.L_2584:
        /*00d0*/ 	.word	0x00000000
        /*00d4*/ 	.short	0x0007
        /*00d6*/ 	.short	0x0088
        /*00d8*/ 	.byte	0x00, 0xf0, 0x11, 0x00


	//----- nvinfo : EIATTR_KPARAM_INFO
	.align		4
.L_2585:
        /*00dc*/ 	.byte	0x04, 0x17
        /*00de*/ 	.short	(.L_2587 - .L_2586)
.L_2586:
        /*00e0*/ 	.word	0x00000000
        /*00e4*/ 	.short	0x0006
        /*00e6*/ 	.short	0x0084
        /*00e8*/ 	.byte	0x00, 0xf0, 0x11, 0x00


	//----- nvinfo : EIATTR_KPARAM_INFO
	.align		4
.L_2587:
        /*00ec*/ 	.byte	0x04, 0x17
        /*00ee*/ 	.short	(.L_2589 - .L_2588)
.L_2588:
        /*00f0*/ 	.word	0x00000000
        /*00f4*/ 	.short	0x0005
        /*00f6*/ 	.short	0x0080
        /*00f8*/ 	.byte	0x00, 0xf0, 0x11, 0x00


	//----- nvinfo : EIATTR_KPARAM_INFO
	.align		4
.L_2589:
        /*00fc*/ 	.byte	0x04, 0x17
        /*00fe*/ 	.short	(.L_2591 - .L_2590)
.L_2590:
        /*0100*/ 	.word	0x00000000
        /*0104*/ 	.short	0x0004
        /*0106*/ 	.short	0x007c
        /*0108*/ 	.byte	0x00, 0xf0, 0x11, 0x00


	//----- nvinfo : EIATTR_KPARAM_INFO
	.align		4
.L_2591:
        /*010c*/ 	.byte	0x04, 0x17
        /*010e*/ 	.short	(.L_2593 - .L_2592)
.L_2592:
        /*0110*/ 	.word	0x00000000
        /*0114*/ 	.short	0x0003
        /*0116*/ 	.short	0x0078
        /*0118*/ 	.byte	0x00, 0xf0, 0x11, 0x00


	//----- nvinfo : EIATTR_KPARAM_INFO
	.align		4
.L_2593:
        /*011c*/ 	.byte	0x04, 0x17
        /*011e*/ 	.short	(.L_2595 - .L_2594)
.L_2594:
        /*0120*/ 	.word	0x00000000
        /*0124*/ 	.short	0x0002
        /*0126*/ 	.short	0x0050
        /*0128*/ 	.byte	0x00, 0xf0, 0xa1, 0x00


	//----- nvinfo : EIATTR_KPARAM_INFO
	.align		4
.L_2595:
        /*012c*/ 	.byte	0x04, 0x17
        /*012e*/ 	.short	(.L_2597 - .L_2596)
.L_2596:
        /*0130*/ 	.word	0x00000000
        /*0134*/ 	.short	0x0001
        /*0136*/ 	.short	0x0028
        /*0138*/ 	.byte	0x00, 0xf0, 0xa1, 0x00


	//----- nvinfo : EIATTR_KPARAM_INFO
	.align		4
.L_2597:
        /*013c*/ 	.byte	0x04, 0x17
        /*013e*/ 	.short	(.L_2599 - .L_2598)
.L_2598:
        /*0140*/ 	.word	0x00000000
        /*0144*/ 	.short	0x0000
        /*0146*/ 	.short	0x0000
        /*0148*/ 	.byte	0x00, 0xf0, 0xa1, 0x00


	//----- nvinfo : EIATTR_MAXREG_COUNT
	.align		4
.L_2599:
        /*014c*/ 	.byte	0x03, 0x1b
        /*014e*/ 	.short	0x0040


	//----- nvinfo : EIATTR_MERCURY_ISA_VERSION
	.align		4
        /*0150*/ 	.byte	0x03, 0x5f
        /*0152*/ 	.short	0x0000


	//----- nvinfo : EIATTR_EXIT_INSTR_OFFSETS
	.align		4
        /*0154*/ 	.byte	0x04, 0x1c
        /*0156*/ 	.short	(.L_2601 - .L_2600)


	//   ....[0]....
.L_2600:
        /*0158*/ 	.word	0x00000090


	//   ....[1]....
        /*015c*/ 	.word	0x00000490


	//   ....[2]....
        /*0160*/ 	.word	0x000005b0


	//   ....[3]....
        /*0164*/ 	.word	0x00002fc0


	//----- nvinfo : EIATTR_MAX_THREADS
	.align		4
.L_2601:
        /*0168*/ 	.byte	0x04, 0x05
        /*016a*/ 	.short	(.L_2603 - .L_2602)
.L_2602:
        /*016c*/ 	.word	0x00000400
        /*0170*/ 	.word	0x00000001
        /*0174*/ 	.word	0x00000001


	//----- nvinfo : EIATTR_CRS_STACK_SIZE
	.align		4
.L_2603:
        /*0178*/ 	.byte	0x04, 0x1e
        /*017a*/ 	.short	(.L_2605 - .L_2604)
.L_2604:
        /*017c*/ 	.word	0x00000000
.L_2605:


//--------------------- .nv.info._ZN2at6native51_GLOBAL__N__2c613397_18_DepthwiseConv2d_cu_9959487032conv_depthwise2d_backward_kernelILi1ELi2EdiEEvNS_27GenericPackedTensorAccessorIKT1_Lm4ENS_16DefaultPtrTraitsEiEENS3_IS4_Lm4ES6_iEES7_T2_iiiiiiiiiiiiiii --------------------------
	.section	.nv.info._ZN2at6native51_GLOBAL__N__2c613397_18_DepthwiseConv2d_cu_9959487032conv_depthwise2d_backward_kernelILi1ELi2EdiEEvNS_27GenericPackedTensorAccessorIKT1_Lm4ENS_16DefaultPtrTraitsEiEENS3_IS4_Lm4ES6_iEES7_T2_iiiiiiiiiiiiiii,"",@"SHT_CUDA_INFO"
	.sectionflags	@""
	.align	4


	//----- nvinfo : EIATTR_CUDA_API_VERSION
	.align		4
        /*0000*/ 	.byte	0x04, 0x37
        /*0002*/ 	.short	(.L_2607 - .L_2606)
.L_2606:
        /*0004*/ 	.word	0x00000082


	//----- nvinfo : EIATTR_SW2861232_WAR
	.align		4
.L_2607:
        /*0008*/ 	.byte	0x01, 0x35
	.zero		2


	//----- nvinfo : EIATTR_PARAM_CBANK
	.align		4
        /*000c*/ 	.byte	0x04, 0x0a
        /*000e*/ 	.short	(.L_2609 - .L_2608)
	.align		4
.L_2608:
        /*0010*/ 	.word	index@(.nv.constant0._ZN2at6native51_GLOBAL__N__2c613397_18_DepthwiseConv2d_cu_9959487032conv_depthwise2d_backward_kernelILi1ELi2EdiEEvNS_27GenericPackedTensorAccessorIKT1_Lm4ENS_16DefaultPtrTraitsEiEENS3_IS4_Lm4ES6_iEES7_T2_iiiiiiiiiiiiiii)
        /*0014*/ 	.short	0x0160
        /*0016*/ 	.short	0x00b8


	//----- nvinfo : EIATTR_CBANK_PARAM_SIZE
	.align		4
.L_2609:
        /*0018*/ 	.byte	0x03, 0x19
        /*001a*/ 	.short	0x00b8


	//----- nvinfo : EIATTR_KPARAM_INFO
	.align		4
        /*001c*/ 	.byte	0x04, 0x17
        /*001e*/ 	.short	(.L_2611 - .L_2610)
.L_2610:
        /*0020*/ 	.word	0x00000000
        /*0024*/ 	.short	0x0012
        /*0026*/ 	.short	0x00b4
        /*0028*/ 	.byte	0x00, 0xf0, 0x11, 0x00


	//----- nvinfo : EIATTR_KPARAM_INFO
	.align		4
.L_2611:
        /*002c*/ 	.byte	0x04, 0x17
        /*002e*/ 	.short	(.L_2613 - .L_2612)
.L_2612:
        /*0030*/ 	.word	0x00000000
        /*0034*/ 	.short	0x0011
        /*0036*/ 	.short	0x00b0
        /*0038*/ 	.byte	0x00, 0xf0, 0x11, 0x00


	//----- nvinfo : EIATTR_KPARAM_INFO
	.align		4
.L_2613:
        /*003c*/ 	.byte	0x04, 0x17
        /*003e*/ 	.short	(.L_2615 - .L_2614)
.L_2614:
        /*0040*/ 	.word	0x00000000
        /*0044*/ 	.short	0x0010
        /*0046*/ 	.short	0x00ac
        /*0048*/ 	.byte	0x00, 0xf0, 0x11, 0x00


	//----- nvinfo : EIATTR_KPARAM_INFO
	.align		4
.L_2615:
        /*004c*/ 	.byte	0x04, 0x17
        /*004e*/ 	.short	(.L_2617 - .L_2616)
.L_2616:
        /*0050*/ 	.word	0x00000000
        /*0054*/ 	.short	0x000f
        /*0056*/ 	.short	0x00a8
        /*0058*/ 	.byte	0x00, 0xf0, 0x11, 0x00


	//----- nvinfo : EIATTR_KPARAM_INFO
	.align		4
.L_2617:
        /*005c*/ 	.byte	0x04, 0x17
        /*005e*/ 	.short	(.L_2619 - .L_2618)
.L_2618:
        /*0060*/ 	.word	0x00000000
        /*0064*/ 	.short	0x000e
        /*0066*/ 	.short	0x00a4
        /*0068*/ 	.byte	0x00, 0xf0, 0x11, 0x00


	//----- nvinfo : EIATTR_KPARAM_INFO
	.align		4
.L_2619:
        /*006c*/ 	.byte	0x04, 0x17
        /*006e*/ 	.short	(.L_2621 - .L_2620)
.L_2620:
        /*0070*/ 	.word	0x00000000
        /*0074*/ 	.short	0x000d
        /*0076*/ 	.short	0x00a0
        /*0078*/ 	.byte	0x00, 0xf0, 0x11, 0x00


	//----- nvinfo : EIATTR_KPARAM_INFO
	.align		4
.L_2621:
        /*007c*/ 	.byte	0x04, 0x17
        /*007e*/ 	.short	(.L_2623 - .L_2622)
.L_2622:
        /*0080*/ 	.word	0x00000000
        /*0084*/ 	.short	0x000c
        /*0086*/ 	.short	0x009c
        /*0088*/ 	.byte	0x00, 0xf0, 0x11, 0x00


	//----- nvinfo : EIATTR_KPARAM_INFO
	.align		4
.L_2623:
        /*008c*/ 	.byte	0x04, 0x17
        /*008e*/ 	.short	(.L_2625 - .L_2624)
.L_2624:
        /*0090*/ 	.word	0x00000000
        /*0094*/ 	.short	0x000b
        /*0096*/ 	.short	0x0098
        /*0098*/ 	.byte	0x00, 0xf0, 0x11, 0x00


	//----- nvinfo : EIATTR_KPARAM_INFO
	.align		4
.L_2625:
        /*009c*/ 	.byte	0x04, 0x17
        /*009e*/ 	.short	(.L_2627 - .L_2626)
.L_2626:
        /*00a0*/ 	.word	0x00000000
        /*00a4*/ 	.short	0x000a
        /*00a6*/ 	.short	0x0094
        /*00a8*/ 	.byte	0x00, 0xf0, 0x11, 0x00


	//----- nvinfo : EIATTR_KPARAM_INFO
	.align		4
.L_2627:
        /*00ac*/ 	.byte	0x04, 0x17
        /*00ae*/ 	.short	(.L_2629 - .L_2628)
.L_2628:
        /*00b0*/ 	.word	0x00000000
        /*00b4*/ 	.short	0x0009
        /*00b6*/ 	.short	0x0090
        /*00b8*/ 	.byte	0x00, 0xf0, 0x11, 0x00


	//----- nvinfo : EIATTR_KPARAM_INFO
	.align		4
.L_2629:
        /*00bc*/ 	.byte	0x04, 0x17
        /*00be*/ 	.short	(.L_2631 - .L_2630)
.L_2630:
        /*00c0*/ 	.word	0x00000000
        /*00c4*/ 	.short	0x0008
        /*00c6*/ 	.short	0x008c
        /*00c8*/ 	.byte	0x00, 0xf0, 0x11, 0x00


	//----- nvinfo : EIATTR_KPARAM_INFO
	.align		4
.L_2631:
        /*00cc*/ 	.byte	0x04, 0x17
        /*00ce*/ 	.short	(.L_2633 - .L_2632)
.L_2632:
        /*00d0*/ 	.word	0x00000000
        /*00d4*/ 	.short	0x0007
        /*00d6*/ 	.short	0x0088
        /*00d8*/ 	.byte	0x00, 0xf0, 0x11, 0x00


	//----- nvinfo : EIATTR_KPARAM_INFO
	.align		4
.L_2633:
        /*00dc*/ 	.byte	0x04, 0x17
        /*00de*/ 	.short	(.L_2635 - .L_2634)
.L_2634:
        /*00e0*/ 	.word	0x00000000
        /*00e4*/ 	.short	0x0006
        /*00e6*/ 	.short	0x0084
        /*00e8*/ 	.byte	0x00, 0xf0, 0x11, 0x00


	//----- nvinfo : EIATTR_KPARAM_INFO
	.align		4
.L_2635:
        /*00ec*/ 	.byte	0x04, 0x17
        /*00ee*/ 	.short	(.L_2637 - .L_2636)
.L_2636:
        /*00f0*/ 	.word	0x00000000
        /*00f4*/ 	.short	0x0005
        /*00f6*/ 	.short	0x0080
        /*00f8*/ 	.byte	0x00, 0xf0, 0x11, 0x00


	//----- nvinfo : EIATTR_KPARAM_INFO
	.align		4
.L_2637:
        /*00fc*/ 	.byte	0x04, 0x17
        /*00fe*/ 	.short	(.L_2639 - .L_2638)
.L_2638:
        /*0100*/ 	.word	0x00000000
        /*0104*/ 	.short	0x0004
        /*0106*/ 	.short	0x007c
        /*0108*/ 	.byte	0x00, 0xf0, 0x11, 0x00


	//----- nvinfo : EIATTR_KPARAM_INFO
	.align		4
.L_2639:
        /*010c*/ 	.byte	0x04, 0x17
        /*010e*/ 	.short	(.L_2641 - .L_2640)
.L_2640:
        /*0110*/ 	.word	0x00000000
        /*0114*/ 	.short	0x0003
        /*0116*/ 	.short	0x0078
        /*0118*/ 	.byte	0x00, 0xf0, 0x11, 0x00


	//----- nvinfo : EIATTR_KPARAM_INFO
	.align		4
.L_2641:
        /*011c*/ 	.byte	0x04, 0x17
        /*011e*/ 	.short	(.L_2643 - .L_2642)
.L_2642:
        /*0120*/ 	.word	0x00000000
        /*0124*/ 	.short	0x0002
        /*0126*/ 	.short	0x0050
        /*0128*/ 	.byte	0x00, 0xf0, 0xa1, 0x00


	//----- nvinfo : EIATTR_KPARAM_INFO
	.align		4
.L_2643:
        /*012c*/ 	.byte	0x04, 0x17
        /*012e*/ 	.short	(.L_2645 - .L_2644)
.L_2644:
        /*0130*/ 	.word	0x00000000
        /*0134*/ 	.short	0x0001
        /*0136*/ 	.short	0x0028
        /*0138*/ 	.byte	0x00, 0xf0, 0xa1, 0x00


	//----- nvinfo : EIATTR_KPARAM_INFO
	.align		4
.L_2645:
        /*013c*/ 	.byte	0x04, 0x17
        /*013e*/ 	.short	(.L_2647 - .L_2646)
.L_2646:
        /*0140*/ 	.word	0x00000000
        /*0144*/ 	.short	0x0000
        /*0146*/ 	.short	0x0000
        /*0148*/ 	.byte	0x00, 0xf0, 0xa1, 0x00


	//----- nvinfo : EIATTR_MAXREG_COUNT
	.align		4
.L_2647:
        /*014c*/ 	.byte	0x03, 0x1b
        /*014e*/ 	.short	0x0040


	//----- nvinfo : EIATTR_MERCURY_ISA_VERSION
	.align		4
        /*0150*/ 	.byte	0x03, 0x5f
        /*0152*/ 	.short	0x0000


	//----- nvinfo : EIATTR_EXIT_INSTR_OFFSETS
	.align		4
        /*0154*/ 	.byte	0x04, 0x1c
        /*0156*/ 	.short	(.L_2649 - .L_2648)


	//   ....[0]....
.L_2648:
        /*0158*/ 	.word	0x00000090


	//   ....[1]....
        /*015c*/ 	.word	0x00000490


	//   ....[2]....
        /*0160*/ 	.word	0x000005b0


	//   ....[3]....
        /*0164*/ 	.word	0x00001280


	//----- nvinfo : EIATTR_MAX_THREADS
	.align		4
.L_2649:
        /*0168*/ 	.byte	0x04, 0x05
        /*016a*/ 	.short	(.L_2651 - .L_2650)
.L_2650:
        /*016c*/ 	.word	0x00000400
        /*0170*/ 	.word	0x00000001
        /*0174*/ 	.word	0x00000001


	//----- nvinfo : EIATTR_CRS_STACK_SIZE
	.align		4
.L_2651:
        /*0178*/ 	.byte	0x04, 0x1e
        /*017a*/ 	.short	(.L_2653 - .L_2652)
.L_2652:
        /*017c*/ 	.word	0x00000000
.L_2653:


//--------------------- .nv.info._ZN2at6native51_GLOBAL__N__2c613397_18_DepthwiseConv2d_cu_9959487032conv_depthwise2d_backward_kernelILi1ELi1EdiEEvNS_27GenericPackedTensorAccessorIKT1_Lm4ENS_16DefaultPtrTraitsEiEENS3_IS4_Lm4ES6_iEES7_T2_iiiiiiiiiiiiiii --------------------------
	.section	.nv.info._ZN2at6native51_GLOBAL__N__2c613397_18_DepthwiseConv2d_cu_9959487032conv_depthwise2d_backward_kernelILi1ELi1EdiEEvNS_27GenericPackedTensorAccessorIKT1_Lm4ENS_16DefaultPtrTraitsEiEENS3_IS4_Lm4ES6_iEES7_T2_iiiiiiiiiiiiiii,"",@"SHT_CUDA_INFO"
	.sectionflags	@""
	.align	4


	//----- nvinfo : EIATTR_CUDA_API_VERSION
	.align		4
        /*0000*/ 	.byte	0x04, 0x37
        /*0002*/ 	.short	(.L_2655 - .L_2654)
.L_2654:
        /*0004*/ 	.word	0x00000082


	//----- nvinfo : EIATTR_SW2861232_WAR
	.align		4
.L_2655:
        /*0008*/ 	.byte	0x01, 0x35
	.zero		2


	//----- nvinfo : EIATTR_PARAM_CBANK
	.align		4
        /*000c*/ 	.byte	0x04, 0x0a
        /*000e*/ 	.short	(.L_2657 - .L_2656)
	.align		4
.L_2656:
        /*0010*/ 	.word	index@(.nv.constant0._ZN2at6native51_GLOBAL__N__2c613397_18_DepthwiseConv2d_cu_9959487032conv_depthwise2d_backward_kernelILi1ELi1EdiEEvNS_27GenericPackedTensorAccessorIKT1_Lm4ENS_16DefaultPtrTraitsEiEENS3_IS4_Lm4ES6_iEES7_T2_iiiiiiiiiiiiiii)
        /*0014*/ 	.short	0x0160
        /*0016*/ 	.short	0x00b8


	//----- nvinfo : EIATTR_CBANK_PARAM_SIZE
	.align		4
.L_2657:
        /*0018*/ 	.byte	0x03, 0x19
        /*001a*/ 	.short	0x00b8


	//----- nvinfo : EIATTR_KPARAM_INFO
	.align		4
        /*001c*/ 	.byte	0x04, 0x17
        /*001e*/ 	.short	(.L_2659 - .L_2658)
.L_2658:
        /*0020*/ 	.word	0x00000000
        /*0024*/ 	.short	0x0012
        /*0026*/ 	.short	0x00b4
        /*0028*/ 	.byte	0x00, 0xf0, 0x11, 0x00


	//----- nvinfo : EIATTR_KPARAM_INFO
	.align		4
.L_2659:
        /*002c*/ 	.byte	0x04, 0x17
        /*002e*/ 	.short	(.L_2661 - .L_2660)
.L_2660:
        /*0030*/ 	.word	0x00000000
        /*0034*/ 	.short	0x0011
        /*0036*/ 	.short	0x00b0
        /*0038*/ 	.byte	0x00, 0xf0, 0x11, 0x00


	//----- nvinfo : EIATTR_KPARAM_INFO
	.align		4
.L_2661:
        /*003c*/ 	.byte	0x04, 0x17
        /*003e*/ 	.short	(.L_2663 - .L_2662)
.L_2662:
        /*0040*/ 	.word	0x00000000
        /*0044*/ 	.short	0x0010
        /*0046*/ 	.short	0x00ac
        /*0048*/ 	.byte	0x00, 0xf0, 0x11, 0x00


	//----- nvinfo : EIATTR_KPARAM_INFO
	.align		4
.L_2663:
        /*004c*/ 	.byte	0x04, 0x17
        /*004e*/ 	.short	(.L_2665 - .L_2664)
.L_2664:
        /*0050*/ 	.word	0x00000000
        /*0054*/ 	.short	0x000f
        /*0056*/ 	.short	0x00a8
        /*0058*/ 	.byte	0x00, 0xf0, 0x11, 0x00


	//----- nvinfo : EIATTR_KPARAM_INFO
	.align		4
.L_2665:
        /*005c*/ 	.byte	0x04, 0x17
        /*005e*/ 	.short	(.L_2667 - .L_2666)
.L_2666:
        /*0060*/ 	.word	0x00000000
        /*0064*/ 	.short	0x000e
        /*0066*/ 	.short	0x00a4
        /*0068*/ 	.byte	0x00, 0xf0, 0x11, 0x00


	//----- nvinfo : EIATTR_KPARAM_INFO
	.align		4
.L_2667:
        /*006c*/ 	.byte	0x04, 0x17
        /*006e*/ 	.short	(.L_2669 - .L_2668)
.L_2668:
        /*0070*/ 	.word	0x00000000
        /*0074*/ 	.short	0x000d
        /*0076*/ 	.short	0x00a0
        /*0078*/ 	.byte	0x00, 0xf0, 0x11, 0x00


	//----- nvinfo : EIATTR_KPARAM_INFO
	.align		4
.L_2669:
        /*007c*/ 	.byte	0x04, 0x17
        /*007e*/ 	.short	(.L_2671 - .L_2670)
.L_2670:
        /*0080*/ 	.word	0x00000000
        /*0084*/ 	.short	0x000c
        /*0086*/ 	.short	0x009c
        /*0088*/ 	.byte	0x00, 0xf0, 0x11, 0x00


	//----- nvinfo : EIATTR_KPARAM_INFO
	.align		4
.L_2671:
        /*008c*/ 	.byte	0x04, 0x17
        /*008e*/ 	.short	(.L_2673 - .L_2672)
.L_2672:
        /*0090*/ 	.word	0x00000000
        /*0094*/ 	.short	0x000b
        /*0096*/ 	.short	0x0098
        /*0098*/ 	.byte	0x00, 0xf0, 0x11, 0x00


	//----- nvinfo : EIATTR_KPARAM_INFO
	.align		4
.L_2673:
        /*009c*/ 	.byte	0x04, 0x17
        /*009e*/ 	.short	(.L_2675 - .L_2674)
.L_2674:
        /*00a0*/ 	.word	0x00000000
        /*00a4*/ 	.short	0x000a
        /*00a6*/ 	.short	0x0094
        /*00a8*/ 	.byte	0x00, 0xf0, 0x11, 0x00


	//----- nvinfo : EIATTR_KPARAM_INFO
	.align		4
.L_2675:
        /*00ac*/ 	.byte	0x04, 0x17
        /*00ae*/ 	.short	(.L_2677 - .L_2676)
.L_2676:
        /*00b0*/ 	.word	0x00000000
        /*00b4*/ 	.short	0x0009
        /*00b6*/ 	.short	0x0090
        /*00b8*/ 	.byte	0x00, 0xf0, 0x11, 0x00


	//----- nvinfo : EIATTR_KPARAM_INFO
	.align		4
.L_2677:
        /*00bc*/ 	.byte	0x04, 0x17
        /*00be*/ 	.short	(.L_2679 - .L_2678)
.L_2678:
        /*00c0*/ 	.word	0x00000000
        /*00c4*/ 	.short	0x0008
        /*00c6*/ 	.short	0x008c
        /*00c8*/ 	.byte	0x00, 0xf0, 0x11, 0x00


	//----- nvinfo : EIATTR_KPARAM_INFO
	.align		4
.L_2679:
        /*00cc*/ 	.byte	0x04, 0x17
        /*00ce*/ 	.short	(.L_2681 - .L_2680)
.L_2680:
        /*00d0*/ 	.word	0x00000000
        /*00d4*/ 	.short	0x0007
        /*00d6*/ 	.short	0x0088
        /*00d8*/ 	.byte	0x00, 0xf0, 0x11, 0x00


	//----- nvinfo : EIATTR_KPARAM_INFO
	.align		4
.L_2681:
        /*00dc*/ 	.byte	0x04, 0x17
        /*00de*/ 	.short	(.L_2683 - .L_2682)
.L_2682:
        /*00e0*/ 	.word	0x00000000
        /*00e4*/ 	.short	0x0006
        /*00e6*/ 	.short	0x0084
        /*00e8*/ 	.byte	0x00, 0xf0, 0x11, 0x00


	//----- nvinfo : EIATTR_KPARAM_INFO
	.align		4
.L_2683:
        /*00ec*/ 	.byte	0x04, 0x17
        /*00ee*/ 	.short	(.L_2685 - .L_2684)
.L_2684:
        /*00f0*/ 	.word	0x00000000
        /*00f4*/ 	.short	0x0005
        /*00f6*/ 	.short	0x0080
        /*00f8*/ 	.byte	0x00, 0xf0, 0x11, 0x00


	//----- nvinfo : EIATTR_KPARAM_INFO
	.align		4
.L_2685:
        /*00fc*/ 	.byte	0x04, 0x17
        /*00fe*/ 	.short	(.L_2687 - .L_2686)
.L_2686:
        /*0100*/ 	.word	0x00000000
        /*0104*/ 	.short	0x0004
        /*0106*/ 	.short	0x007c
        /*0108*/ 	.byte	0x00, 0xf0, 0x11, 0x00


	//----- nvinfo : EIATTR_KPARAM_INFO
	.align		4
.L_2687:
        /*010c*/ 	.byte	0x04, 0x17
        /*010e*/ 	.short	(.L_2689 - .L_2688)
.L_2688:
        /*0110*/ 	.word	0x00000000
        /*0114*/ 	.short	0x0003
        /*0116*/ 	.short	0x0078
        /*0118*/ 	.byte	0x00, 0xf0, 0x11, 0x00


	//----- nvinfo : EIATTR_KPARAM_INFO
	.align		4
.L_2689:
        /*011c*/ 	.byte	0x04, 0x17
        /*011e*/ 	.short	(.L_2691 - .L_2690)
.L_2690:
        /*0120*/ 	.word	0x00000000
        /*0124*/ 	.short	0x0002
        /*0126*/ 	.short	0x0050
        /*0128*/ 	.byte	0x00, 0xf0, 0xa1, 0x00


	//----- nvinfo : EIATTR_KPARAM_INFO
	.align		4
.L_2691:
        /*012c*/ 	.byte	0x04, 0x17
        /*012e*/ 	.short	(.L_2693 - .L_2692)
.L_2692:
        /*0130*/ 	.word	0x00000000
        /*0134*/ 	.short	0x0001
        /*0136*/ 	.short	0x0028
        /*0138*/ 	.byte	0x00, 0xf0, 0xa1, 0x00


	//----- nvinfo : EIATTR_KPARAM_INFO
	.align		4
.L_2693:
        /*013c*/ 	.byte	0x04, 0x17
        /*013e*/ 	.short	(.L_2695 - .L_2694)
.L_2694:
        /*0140*/ 	.word	0x00000000
        /*0144*/ 	.short	0x0000
        /*0146*/ 	.short	0x0000
        /*0148*/ 	.byte	0x00, 0xf0, 0xa1, 0x00


	//----- nvinfo : EIATTR_MAXREG_COUNT
	.align		4
.L_2695:
        /*014c*/ 	.byte	0x03, 0x1b
        /*014e*/ 	.short	0x0040


	//----- nvinfo : EIATTR_MERCURY_ISA_VERSION
	.align		4
        /*0150*/ 	.byte	0x03, 0x5f
        /*0152*/ 	.short	0x0000


	//----- nvinfo : EIATTR_EXIT_INSTR_OFFSETS
	.align		4
        /*0154*/ 	.byte	0x04, 0x1c
        /*0156*/ 	.short	(.L_2697 - .L_2696)


	//   ....[0]....
.L_2696:
        /*0158*/ 	.word	0x00000090


	//   ....[1]....
        /*015c*/ 	.word	0x00000490


	//   ....[2]....
        /*0160*/ 	.word	0x000005b0


	//   ....[3]....
        /*0164*/ 	.word	0x00001220


	//----- nvinfo : EIATTR_MAX_THREADS
	.align		4
.L_2697:
        /*0168*/ 	.byte	0x04, 0x05
        /*016a*/ 	.short	(.L_2699 - .L_2698)
.L_2698:
        /*016c*/ 	.word	0x00000400
        /*0170*/ 	.word	0x00000001
        /*0174*/ 	.word	0x00000001


	//----- nvinfo : EIATTR_CRS_STACK_SIZE
	.align		4
.L_2699:
        /*0178*/ 	.byte	0x04, 0x1e
        /*017a*/ 	.short	(.L_2701 - .L_2700)
.L_2700:
        /*017c*/ 	.word	0x00000000
.L_2701:


//--------------------- .nv.info._ZN2at6native51_GLOBAL__N__2c613397_18_DepthwiseConv2d_cu_9959487032conv_depthwise2d_backward_kernelILi3ELi0EdiEEvNS_27GenericPackedTensorAccessorIKT1_Lm4ENS_16DefaultPtrTraitsEiEENS3_IS4_Lm4ES6_iEES7_T2_iiiiiiiiiiiiiii --------------------------
	.section	.nv.info._ZN2at6native51_GLOBAL__N__2c613397_18_DepthwiseConv2d_cu_9959487032conv_depthwise2d_backward_kernelILi3ELi0EdiEEvNS_27GenericPackedTensorAccessorIKT1_Lm4ENS_16DefaultPtrTraitsEiEENS3_IS4_Lm4ES6_iEES7_T2_iiiiiiiiiiiiiii,"",@"SHT_CUDA_INFO"
	.sectionflags	@""
	.align	4


	//----- nvinfo : EIATTR_CUDA_API_VERSION
	.align		4
        /*0000*/ 	.byte	0x04, 0x37
        /*0002*/ 	.short	(.L_2703 - .L_2702)
.L_2702:
        /*0004*/ 	.word	0x00000082


	//----- nvinfo : EIATTR_SW2861232_WAR
	.align		4
.L_2703:
        /*0008*/ 	.byte	0x01, 0x35
	.zero		2


	//----- nvinfo : EIATTR_PARAM_CBANK
	.align		4
        /*000c*/ 	.byte	0x04, 0x0a
        /*000e*/ 	.short	(.L_2705 - .L_2704)
	.align		4
.L_2704:
        /*0010*/ 	.word	index@(.nv.constant0._ZN2at6native51_GLOBAL__N__2c613397_18_DepthwiseConv2d_cu_9959487032conv_depthwise2d_backward_kernelILi3ELi0EdiEEvNS_27GenericPackedTensorAccessorIKT1_Lm4ENS_16DefaultPtrTraitsEiEENS3_IS4_Lm4ES6_iEES7_T2_iiiiiiiiiiiiiii)
        /*0014*/ 	.short	0x0160
        /*0016*/ 	.short	0x00b8


	//----- nvinfo : EIATTR_CBANK_PARAM_SIZE
	.align		4
.L_2705:
        /*0018*/ 	.byte	0x03, 0x19
        /*001a*/ 	.short	0x00b8


	//----- nvinfo : EIATTR_KPARAM_INFO
	.align		4
        /*001c*/ 	.byte	0x04, 0x17
        /*001e*/ 	.short	(.L_2707 - .L_2706)
.L_2706:
        /*0020*/ 	.word	0x00000000
        /*0024*/ 	.short	0x0012
        /*0026*/ 	.short	0x00b4
        /*0028*/ 	.byte	0x00, 0xf0, 0x11, 0x00


	//----- nvinfo : EIATTR_KPARAM_INFO
	.align		4
.L_2707:
        /*002c*/ 	.byte	0x04, 0x17
        /*002e*/ 	.short	(.L_2709 - .L_2708)
.L_2708:
        /*0030*/ 	.word	0x00000000
        /*0034*/ 	.short	0x0011
        /*0036*/ 	.short	0x00b0
        /*0038*/ 	.byte	0x00, 0xf0, 0x11, 0x00


	//----- nvinfo : EIATTR_KPARAM_INFO
	.align		4
.L_2709:
        /*003c*/ 	.byte	0x04, 0x17
        /*003e*/ 	.short	(.L_2711 - .L_2710)
.L_2710:
        /*0040*/ 	.word	0x00000000
        /*0044*/ 	.short	0x0010
        /*0046*/ 	.short	0x00ac
        /*0048*/ 	.byte	0x00, 0xf0, 0x11, 0x00


	//----- nvinfo : EIATTR_KPARAM_INFO
	.align		4
.L_2711:
        /*004c*/ 	.byte	0x04, 0x17
        /*004e*/ 	.short	(.L_2713 - .L_2712)
.L_2712:
        /*0050*/ 	.word	0x00000000
        /*0054*/ 	.short	0x000f
        /*0056*/ 	.short	0x00a8
        /*0058*/ 	.byte	0x00, 0xf0, 0x11, 0x00


	//----- nvinfo : EIATTR_KPARAM_INFO
	.align		4
.L_2713:
        /*005c*/ 	.byte	0x04, 0x17
        /*005e*/ 	.short	(.L_2715 - .L_2714)
.L_2714:
        /*0060*/ 	.word	0x00000000
        /*0064*/ 	.short	0x000e
        /*0066*/ 	.short	0x00a4
        /*0068*/ 	.byte	0x00, 0xf0, 0x11, 0x00


	//----- nvinfo : EIATTR_KPARAM_INFO
	.align		4
.L_2715:
        /*006c*/ 	.byte	0x04, 0x17
        /*006e*/ 	.short	(.L_2717 - .L_2716)
.L_2716:
        /*0070*/ 	.word	0x00000000
        /*0074*/ 	.short	0x000d
        /*0076*/ 	.short	0x00a0
        /*0078*/ 	.byte	0x00, 0xf0, 0x11, 0x00


	//----- nvinfo : EIATTR_KPARAM_INFO
	.align		4
.L_2717:
        /*007c*/ 	.byte	0x04, 0x17
        /*007e*/ 	.short	(.L_2719 - .L_2718)
.L_2718:
        /*0080*/ 	.word	0x00000000
        /*0084*/ 	.short	0x000c
        /*0086*/ 	.short	0x009c
        /*0088*/ 	.byte	0x00, 0xf0, 0x11, 0x00


	//----- nvinfo : EIATTR_KPARAM_INFO
	.align		4
.L_2719:
        /*008c*/ 	.byte	0x04, 0x17
        /*008e*/ 	.short	(.L_2721 - .L_2720)
.L_2720:
        /*0090*/ 	.word	0x00000000
        /*0094*/ 	.short	0x000b
        /*0096*/ 	.short	0x0098
        /*0098*/ 	.byte	0x00, 0xf0, 0x11, 0x00


	//----- nvinfo : EIATTR_KPARAM_INFO
	.align		4
.L_2721:
        /*009c*/ 	.byte	0x04, 0x17
        /*009e*/ 	.short	(.L_2723 - .L_2722)
.L_2722:
        /*00a0*/ 	.word	0x00000000
        /*00a4*/ 	.short	0x000a
        /*00a6*/ 	.short	0x0094
        /*00a8*/ 	.byte	0x00, 0xf0, 0x11, 0x00


	//----- nvinfo : EIATTR_KPARAM_INFO
	.align		4
.L_2723:
        /*00ac*/ 	.byte	0x04, 0x17
        /*00ae*/ 	.short	(.L_2725 - .L_2724)
.L_2724:
        /*00b0*/ 	.word	0x00000000
        /*00b4*/ 	.short	0x0009
        /*00b6*/ 	.short	0x0090
        /*00b8*/ 	.byte	0x00, 0xf0, 0x11, 0x00


	//----- nvinfo : EIATTR_KPARAM_INFO
	.align		4
.L_2725:
        /*00bc*/ 	.byte	0x04, 0x17
        /*00be*/ 	.short	(.L_2727 - .L_2726)
.L_2726:
        /*00c0*/ 	.word	0x00000000
        /*00c4*/ 	.short	0x0008
        /*00c6*/ 	.short	0x008c
        /*00c8*/ 	.byte	0x00, 0xf0, 0x11, 0x00


	//----- nvinfo : EIATTR_KPARAM_INFO
	.align		4
.L_2727:
        /*00cc*/ 	.byte	0x04, 0x17
        /*00ce*/ 	.short	(.L_2729 - .L_2728)
.L_2728:
        /*00d0*/ 	.word	0x00000000
        /*00d4*/ 	.short	0x0007
        /*00d6*/ 	.short	0x0088
        /*00d8*/ 	.byte	0x00, 0xf0, 0x11, 0x00


	//----- nvinfo : EIATTR_KPARAM_INFO
	.align		4
.L_2729:
        /*00dc*/ 	.byte	0x04, 0x17
        /*00de*/ 	.short	(.L_2731 - .L_2730)
.L_2730:
        /*00e0*/ 	.word	0x00000000
        /*00e4*/ 	.short	0x0006
        /*00e6*/ 	.short	0x0084
        /*00e8*/ 	.byte	0x00, 0xf0, 0x11, 0x00


	//----- nvinfo : EIATTR_KPARAM_INFO
	.align		4
.L_2731:
        /*00ec*/ 	.byte	0x04, 0x17
        /*00ee*/ 	.short	(.L_2733 - .L_2732)
.L_2732:
        /*00f0*/ 	.word	0x00000000
        /*00f4*/ 	.short	0x0005
        /*00f6*/ 	.short	0x0080
        /*00f8*/ 	.byte	0x00, 0xf0, 0x11, 0x00


	//----- nvinfo : EIATTR_KPARAM_INFO
	.align		4
.L_2733:
        /*00fc*/ 	.byte	0x04, 0x17
        /*00fe*/ 	.short	(.L_2735 - .L_2734)
.L_2734:
        /*0100*/ 	.word	0x00000000
        /*0104*/ 	.short	0x0004
        /*0106*/ 	.short	0x007c
        /*0108*/ 	.byte	0x00, 0xf0, 0x11, 0x00


	//----- nvinfo : EIATTR_KPARAM_INFO
	.align		4
.L_2735:
        /*010c*/ 	.byte	0x04, 0x17
        /*010e*/ 	.short	(.L_2737 - .L_2736)
.L_2736:
        /*0110*/ 	.word	0x00000000
        /*0114*/ 	.short	0x0003
        /*0116*/ 	.short	0x0078
        /*0118*/ 	.byte	0x00, 0xf0, 0x11, 0x00


	//----- nvinfo : EIATTR_KPARAM_INFO
	.align		4
.L_2737:
        /*011c*/ 	.byte	0x04, 0x17
        /*011e*/ 	.short	(.L_2739 - .L_2738)
.L_2738:
        /*0120*/ 	.word	0x00000000
        /*0124*/ 	.short	0x0002
        /*0126*/ 	.short	0x0050
        /*0128*/ 	.byte	0x00, 0xf0, 0xa1, 0x00


	//----- nvinfo : EIATTR_KPARAM_INFO
	.align		4
.L_2739:
        /*012c*/ 	.byte	0x04, 0x17
        /*012e*/ 	.short	(.L_2741 - .L_2740)
.L_2740:
        /*0130*/ 	.word	0x00000000
        /*0134*/ 	.short	0x0001
        /*0136*/ 	.short	0x0028
        /*0138*/ 	.byte	0x00, 0xf0, 0xa1, 0x00


	//----- nvinfo : EIATTR_KPARAM_INFO
	.align		4
.L_2741:
        /*013c*/ 	.byte	0x04, 0x17
        /*013e*/ 	.short	(.L_2743 - .L_2742)
.L_2742:
        /*0140*/ 	.word	0x00000000
        /*0144*/ 	.short	0x0000
        /*0146*/ 	.short	0x0000
        /*0148*/ 	.byte	0x00, 0xf0, 0xa1, 0x00


	//----- nvinfo : EIATTR_MAXREG_COUNT
	.align		4
.L_2743:
        /*014c*/ 	.byte	0x03, 0x1b
        /*014e*/ 	.short	0x0040


	//----- nvinfo : EIATTR_MERCURY_ISA_VERSION
	.align		4
        /*0150*/ 	.byte	0x03, 0x5f
        /*0152*/ 	.short	0x0000


	//----- nvinfo : EIATTR_EXIT_INSTR_OFFSETS
	.align		4
        /*0154*/ 	.byte	0x04, 0x1c
        /*0156*/ 	.short	(.L_2745 - .L_2744)


	//   ....[0]....
.L_2744:
        /*0158*/ 	.word	0x00000090


	//   ....[1]....
        /*015c*/ 	.word	0x00000450


	//   ....[2]....
        /*0160*/ 	.word	0x00000570


	//   ....[3]....
        /*0164*/ 	.word	0x00003890


	//----- nvinfo : EIATTR_MAX_THREADS
	.align		4
.L_2745:
        /*0168*/ 	.byte	0x04, 0x05
        /*016a*/ 	.short	(.L_2747 - .L_2746)
.L_2746:
        /*016c*/ 	.word	0x00000400
        /*0170*/ 	.word	0x00000001
        /*0174*/ 	.word	0x00000001


	//----- nvinfo : EIATTR_CRS_STACK_SIZE
	.align		4
.L_2747:
        /*0178*/ 	.byte	0x04, 0x1e
        /*017a*/ 	.short	(.L_2749 - .L_2748)
.L_2748:
        /*017c*/ 	.word	0x00000000
.L_2749:


//--------------------- .nv.info._ZN2at6native51_GLOBAL__N__2c613397_18_DepthwiseConv2d_cu_9959487032conv_depthwise2d_backward_kernelILi3ELi2EdiEEvNS_27GenericPackedTensorAccessorIKT1_Lm4ENS_16DefaultPtrTraitsEiEENS3_IS4_Lm4ES6_iEES7_T2_iiiiiiiiiiiiiii --------------------------
	.section	.nv.info._ZN2at6native51_GLOBAL__N__2c613397_18_DepthwiseConv2d_cu_9959487032conv_depthwise2d_backward_kernelILi3ELi2EdiEEvNS_27GenericPackedTensorAccessorIKT1_Lm4ENS_16DefaultPtrTraitsEiEENS3_IS4_Lm4ES6_iEES7_T2_iiiiiiiiiiiiiii,"",@"SHT_CUDA_INFO"
	.sectionflags	@""
	.align	4


	//----- nvinfo : EIATTR_CUDA_API_VERSION
	.align		4
        /*0000*/ 	.byte	0x04, 0x37
        /*0002*/ 	.short	(.L_2751 - .L_2750)
.L_2750:
        /*0004*/ 	.word	0x00000082


	//----- nvinfo : EIATTR_SW2861232_WAR
	.align		4
.L_2751:
        /*0008*/ 	.byte	0x01, 0x35
	.zero		2


	//----- nvinfo : EIATTR_PARAM_CBANK
	.align		4
        /*000c*/ 	.byte	0x04, 0x0a
        /*000e*/ 	.short	(.L_2753 - .L_2752)
	.align		4
.L_2752:
        /*0010*/ 	.word	index@(.nv.constant0._ZN2at6native51_GLOBAL__N__2c613397_18_DepthwiseConv2d_cu_9959487032conv_depthwise2d_backward_kernelILi3ELi2EdiEEvNS_27GenericPackedTensorAccessorIKT1_Lm4ENS_16DefaultPtrTraitsEiEENS3_IS4_Lm4ES6_iEES7_T2_iiiiiiiiiiiiiii)
        /*0014*/ 	.short	0x0160
        /*0016*/ 	.short	0x00b8


	//----- nvinfo : EIATTR_CBANK_PARAM_SIZE
	.align		4
.L_2753:
        /*0018*/ 	.byte	0x03, 0x19
        /*001a*/ 	.short	0x00b8


	//----- nvinfo : EIATTR_KPARAM_INFO
	.align		4
        /*001c*/ 	.byte	0x04, 0x17
        /*001e*/ 	.short	(.L_2755 - .L_2754)
.L_2754:
        /*0020*/ 	.word	0x00000000
        /*0024*/ 	.short	0x0012
        /*0026*/ 	.short	0x00b4
        /*0028*/ 	.byte	0x00, 0xf0, 0x11, 0x00


	//----- nvinfo : EIATTR_KPARAM_INFO
	.align		4
.L_2755:
        /*002c*/ 	.byte	0x04, 0x17
        /*002e*/ 	.short	(.L_2757 - .L_2756)
.L_2756:
        /*0030*/ 	.word	0x00000000
        /*0034*/ 	.short	0x0011
        /*0036*/ 	.short	0x00b0
        /*0038*/ 	.byte	0x00, 0xf0, 0x11, 0x00


	//----- nvinfo : EIATTR_KPARAM_INFO
	.align		4
.L_2757:
        /*003c*/ 	.byte	0x04, 0x17
        /*003e*/ 	.short	(.L_2759 - .L_2758)
.L_2758:
        /*0040*/ 	.word	0x00000000
        /*0044*/ 	.short	0x0010
        /*0046*/ 	.short	0x00ac
        /*0048*/ 	.byte	0x00, 0xf0, 0x11, 0x00


	//----- nvinfo : EIATTR_KPARAM_INFO
	.align		4
.L_2759:
        /*004c*/ 	.byte	0x04, 0x17
        /*004e*/ 	.short	(.L_2761 - .L_2760)
.L_2760:
        /*0050*/ 	.word	0x00000000
        /*0054*/ 	.short	0x000f
        /*0056*/ 	.short	0x00a8
        /*0058*/ 	.byte	0x00, 0xf0, 0x11, 0x00


	//----- nvinfo : EIATTR_KPARAM_INFO
	.align		4
.L_2761:
        /*005c*/ 	.byte	0x04, 0x17
        /*005e*/ 	.short	(.L_2763 - .L_2762)
.L_2762:
        /*0060*/ 	.word	0x00000000
        /*0064*/ 	.short	0x000e
        /*0066*/ 	.short	0x00a4
        /*0068*/ 	.byte	0x00, 0xf0, 0x11, 0x00


	//----- nvinfo : EIATTR_KPARAM_INFO
	.align		4
.L_2763:
        /*006c*/ 	.byte	0x04, 0x17
        /*006e*/ 	.short	(.L_2765 - .L_2764)
.L_2764:
        /*0070*/ 	.word	0x00000000
        /*0074*/ 	.short	0x000d
        /*0076*/ 	.short	0x00a0
        /*0078*/ 	.byte	0x00, 0xf0, 0x11, 0x00


	//----- nvinfo : EIATTR_KPARAM_INFO
	.align		4
.L_2765:
        /*007c*/ 	.byte	0x04, 0x17
        /*007e*/ 	.short	(.L_2767 - .L_2766)
.L_2766:
        /*0080*/ 	.word	0x00000000
        /*0084*/ 	.short	0x000c
        /*0086*/ 	.short	0x009c
        /*0088*/ 	.byte	0x00, 0xf0, 0x11, 0x00


	//----- nvinfo : EIATTR_KPARAM_INFO
	.align		4
.L_2767:
        /*008c*/ 	.byte	0x04, 0x17
        /*008e*/ 	.short	(.L_2769 - .L_2768)
.L_2768:
        /*0090*/ 	.word	0x00000000
        /*0094*/ 	.short	0x000b
        /*0096*/ 	.short	0x0098
        /*0098*/ 	.byte	0x00, 0xf0, 0x11, 0x00


	//----- nvinfo : EIATTR_KPARAM_INFO
	.align		4
.L_2769:
        /*009c*/ 	.byte	0x04, 0x17
        /*009e*/ 	.short	(.L_2771 - .L_2770)
.L_2770:
        /*00a0*/ 	.word	0x00000000
        /*00a4*/ 	.short	0x000a
        /*00a6*/ 	.short	0x0094
        /*00a8*/ 	.byte	0x00, 0xf0, 0x11, 0x00


	//----- nvinfo : EIATTR_KPARAM_INFO
	.align		4
.L_2771:
        /*00ac*/ 	.byte	0x04, 0x17
        /*00ae*/ 	.short	(.L_2773 - .L_2772)
.L_2772:
        /*00b0*/ 	.word	0x00000000
        /*00b4*/ 	.short	0x0009
        /*00b6*/ 	.short	0x0090
        /*00b8*/ 	.byte	0x00, 0xf0, 0x11, 0x00


	//----- nvinfo : EIATTR_KPARAM_INFO
	.align		4
.L_2773:
        /*00bc*/ 	.byte	0x04, 0x17
        /*00be*/ 	.short	(.L_2775 - .L_2774)
.L_2774:
        /*00c0*/ 	.word	0x00000000
        /*00c4*/ 	.short	0x0008
        /*00c6*/ 	.short	0x008c
        /*00c8*/ 	.byte	0x00, 0xf0, 0x11, 0x00


	//----- nvinfo : EIATTR_KPARAM_INFO
	.align		4
.L_2775:
        /*00cc*/ 	.byte	0x04, 0x17
        /*00ce*/ 	.short	(.L_2777 - .L_2776)
.L_2776:
        /*00d0*/ 	.word	0x00000000
        /*00d4*/ 	.short	0x0007
        /*00d6*/ 	.short	0x0088
        /*00d8*/ 	.byte	0x00, 0xf0, 0x11, 0x00


	//----- nvinfo : EIATTR_KPARAM_INFO
	.align		4
.L_2777:
        /*00dc*/ 	.byte	0x04, 0x17
        /*00de*/ 	.short	(.L_2779 - .L_2778)
.L_2778:
        /*00e0*/ 	.word	0x00000000
        /*00e4*/ 	.short	0x0006
        /*00e6*/ 	.short	0x0084
        /*00e8*/ 	.byte	0x00, 0xf0, 0x11, 0x00


	//----- nvinfo : EIATTR_KPARAM_INFO
	.align		4
.L_2779:
        /*00ec*/ 	.byte	0x04, 0x17
        /*00ee*/ 	.short	(.L_2781 - .L_2780)
.L_2780:
        /*00f0*/ 	.word	0x00000000
        /*00f4*/ 	.short	0x0005
        /*00f6*/ 	.short	0x0080
        /*00f8*/ 	.byte	0x00, 0xf0, 0x11, 0x00


	//----- nvinfo : EIATTR_KPARAM_INFO
	.align		4
.L_2781:
        /*00fc*/ 	.byte	0x04, 0x17
        /*00fe*/ 	.short	(.L_2783 - .L_2782)
.L_2782:
        /*0100*/ 	.word	0x00000000
        /*0104*/ 	.short	0x0004
        /*0106*/ 	.short	0x007c
        /*0108*/ 	.byte	0x00, 0xf0, 0x11, 0x00


	//----- nvinfo : EIATTR_KPARAM_INFO
	.align		4
.L_2783:
        /*010c*/ 	.byte	0x04, 0x17
        /*010e*/ 	.short	(.L_2785 - .L_2784)
.L_2784:
        /*0110*/ 	.word	0x00000000
        /*0114*/ 	.short	0x0003
        /*0116*/ 	.short	0x0078
        /*0118*/ 	.byte	0x00, 0xf0, 0x11, 0x00


	//----- nvinfo : EIATTR_KPARAM_INFO
	.align		4
.L_2785:
        /*011c*/ 	.byte	0x04, 0x17
        /*011e*/ 	.short	(.L_2787 - .L_2786)
.L_2786:
        /*0120*/ 	.word	0x00000000
        /*0124*/ 	.short	0x0002
        /*0126*/ 	.short	0x0050
        /*0128*/ 	.byte	0x00, 0xf0, 0xa1, 0x00


	//----- nvinfo : EIATTR_KPARAM_INFO
	.align		4
.L_2787:
        /*012c*/ 	.byte	0x04, 0x17
        /*012e*/ 	.short	(.L_2789 - .L_2788)
.L_2788:
        /*0130*/ 	.word	0x00000000
        /*0134*/ 	.short	0x0001
        /*0136*/ 	.short	0x0028
        /*0138*/ 	.byte	0x00, 0xf0, 0xa1, 0x00


	//----- nvinfo : EIATTR_KPARAM_INFO
	.align		4
.L_2789:
        /*013c*/ 	.byte	0x04, 0x17
        /*013e*/ 	.short	(.L_2791 - .L_2790)
.L_2790:
        /*0140*/ 	.word	0x00000000
        /*0144*/ 	.short	0x0000
        /*0146*/ 	.short	0x0000
        /*0148*/ 	.byte	0x00, 0xf0, 0xa1, 0x00


	//----- nvinfo : EIATTR_MAXREG_COUNT
	.align		4
.L_2791:
        /*014c*/ 	.byte	0x03, 0x1b
        /*014e*/ 	.short	0x0040


	//----- nvinfo : EIATTR_MERCURY_ISA_VERSION
	.align		4
        /*0150*/ 	.byte	0x03, 0x5f
        /*0152*/ 	.short	0x0000


	//----- nvinfo : EIATTR_EXIT_INSTR_OFFSETS
	.align		4
        /*0154*/ 	.byte	0x04, 0x1c
        /*0156*/ 	.short	(.L_2793 - .L_2792)


	//   ....[0]....
.L_2792:
        /*0158*/ 	.word	0x00000090


	//   ....[1]....
        /*015c*/ 	.word	0x00000450


	//   ....[2]....
        /*0160*/ 	.word	0x00000570


	//   ....[3]....
        /*0164*/ 	.word	0x00001540


	//----- nvinfo : EIATTR_MAX_THREADS
	.align		4
.L_2793:
        /*0168*/ 	.byte	0x04, 0x05
        /*016a*/ 	.short	(.L_2795 - .L_2794)
.L_2794:
        /*016c*/ 	.word	0x00000400
        /*0170*/ 	.word	0x00000001
        /*0174*/ 	.word	0x00000001


	//----- nvinfo : EIATTR_CRS_STACK_SIZE
	.align		4
.L_2795:
        /*0178*/ 	.byte	0x04, 0x1e
        /*017a*/ 	.short	(.L_2797 - .L_2796)
.L_2796:
        /*017c*/ 	.word	0x00000000
.L_2797:


//--------------------- .nv.info._ZN2at6native51_GLOBAL__N__2c613397_18_DepthwiseConv2d_cu_9959487032conv_depthwise2d_backward_kernelILi3ELi1EdiEEvNS_27GenericPackedTensorAccessorIKT1_Lm4ENS_16DefaultPtrTraitsEiEENS3_IS4_Lm4ES6_iEES7_T2_iiiiiiiiiiiiiii --------------------------
	.section	.nv.info._ZN2at6native51_GLOBAL__N__2c613397_18_DepthwiseConv2d_cu_9959487032conv_depthwise2d_backward_kernelILi3ELi1EdiEEvNS_27GenericPackedTensorAccessorIKT1_Lm4ENS_16DefaultPtrTraitsEiEENS3_IS4_Lm4ES6_iEES7_T2_iiiiiiiiiiiiiii,"",@"SHT_CUDA_INFO"
	.sectionflags	@""
	.align	4


	//----- nvinfo : EIATTR_CUDA_API_VERSION
	.align		4
        /*0000*/ 	.byte	0x04, 0x37
        /*0002*/ 	.short	(.L_2799 - .L_2798)
.L_2798:
        /*0004*/ 	.word	0x00000082


	//----- nvinfo : EIATTR_SW2861232_WAR
	.align		4
.L_2799:
        /*0008*/ 	.byte	0x01, 0x35
	.zero		2


	//----- nvinfo : EIATTR_PARAM_CBANK
	.align		4
        /*000c*/ 	.byte	0x04, 0x0a
        /*000e*/ 	.short	(.L_2801 - .L_2800)
	.align		4
.L_2800:
        /*0010*/ 	.word	index@(.nv.constant0._ZN2at6native51_GLOBAL__N__2c613397_18_DepthwiseConv2d_cu_9959487032conv_depthwise2d_backward_kernelILi3ELi1EdiEEvNS_27GenericPackedTensorAccessorIKT1_Lm4ENS_16DefaultPtrTraitsEiEENS3_IS4_Lm4ES6_iEES7_T2_iiiiiiiiiiiiiii)
        /*0014*/ 	.short	0x0160
        /*0016*/ 	.short	0x00b8


	//----- nvinfo : EIATTR_CBANK_PARAM_SIZE
	.align		4
.L_2801:
        /*0018*/ 	.byte	0x03, 0x19
        /*001a*/ 	.short	0x00b8


	//----- nvinfo : EIATTR_KPARAM_INFO
	.align		4
        /*001c*/ 	.byte	0x04, 0x17
        /*001e*/ 	.short	(.L_2803 - .L_2802)
.L_2802:
        /*0020*/ 	.word	0x00000000
        /*0024*/ 	.short	0x0012
        /*0026*/ 	.short	0x00b4
        /*0028*/ 	.byte	0x00, 0xf0, 0x11, 0x00


	//----- nvinfo : EIATTR_KPARAM_INFO
	.align		4
.L_2803:
        /*002c*/ 	.byte	0x04, 0x17
        /*002e*/ 	.short	(.L_2805 - .L_2804)
.L_2804:
        /*0030*/ 	.word	0x00000000
        /*0034*/ 	.short	0x0011
        /*0036*/ 	.short	0x00b0
        /*0038*/ 	.byte	0x00, 0xf0, 0x11, 0x00


	//----- nvinfo : EIATTR_KPARAM_INFO
	.align		4
.L_2805:
        /*003c*/ 	.byte	0x04, 0x17
        /*003e*/ 	.short	(.L_2807 - .L_2806)
.L_2806:
        /*0040*/ 	.word	0x00000000
        /*0044*/ 	.short	0x0010
        /*0046*/ 	.short	0x00ac
        /*0048*/ 	.byte	0x00, 0xf0, 0x11, 0x00


	//----- nvinfo : EIATTR_KPARAM_INFO
	.align		4
.L_2807:
        /*004c*/ 	.byte	0x04, 0x17
        /*004e*/ 	.short	(.L_2809 - .L_2808)
.L_2808:
        /*0050*/ 	.word	0x00000000
        /*0054*/ 	.short	0x000f
        /*0056*/ 	.short	0x00a8
        /*0058*/ 	.byte	0x00, 0xf0, 0x11, 0x00


	//----- nvinfo : EIATTR_KPARAM_INFO
	.align		4
.L_2809:
        /*005c*/ 	.byte	0x04, 0x17
        /*005e*/ 	.short	(.L_2811 - .L_2810)
.L_2810:
        /*0060*/ 	.word	0x00000000
        /*0064*/ 	.short	0x000e
        /*0066*/ 	.short	0x00a4
        /*0068*/ 	.byte	0x00, 0xf0, 0x11, 0x00


	//----- nvinfo : EIATTR_KPARAM_INFO
	.align		4
.L_2811:
        /*006c*/ 	.byte	0x04, 0x17
        /*006e*/ 	.short	(.L_2813 - .L_2812)
.L_2812:
        /*0070*/ 	.word	0x00000000
        /*0074*/ 	.short	0x000d
        /*0076*/ 	.short	0x00a0
        /*0078*/ 	.byte	0x00, 0xf0, 0x11, 0x00


	//----- nvinfo : EIATTR_KPARAM_INFO
	.align		4
.L_2813:
        /*007c*/ 	.byte	0x04, 0x17
        /*007e*/ 	.short	(.L_2815 - .L_2814)
.L_2814:
        /*0080*/ 	.word	0x00000000
        /*0084*/ 	.short	0x000c
        /*0086*/ 	.short	0x009c
        /*0088*/ 	.byte	0x00, 0xf0, 0x11, 0x00


	//----- nvinfo : EIATTR_KPARAM_INFO
	.align		4
.L_2815:
        /*008c*/ 	.byte	0x04, 0x17
        /*008e*/ 	.short	(.L_2817 - .L_2816)
.L_2816:
        /*0090*/ 	.word	0x00000000
        /*0094*/ 	.short	0x000b
        /*0096*/ 	.short	0x0098
        /*0098*/ 	.byte	0x00, 0xf0, 0x11, 0x00


	//----- nvinfo : EIATTR_KPARAM_INFO
	.align		4
.L_2817:
        /*009c*/ 	.byte	0x04, 0x17
        /*009e*/ 	.short	(.L_2819 - .L_2818)
.L_2818:
        /*00a0*/ 	.word	0x00000000
        /*00a4*/ 	.short	0x000a
        /*00a6*/ 	.short	0x0094
        /*00a8*/ 	.byte	0x00, 0xf0, 0x11, 0x00


	//----- nvinfo : EIATTR_KPARAM_INFO
	.align		4
.L_2819:
        /*00ac*/ 	.byte	0x04, 0x17
        /*00ae*/ 	.short	(.L_2821 - .L_2820)
.L_2820:
        /*00b0*/ 	.word	0x00000000
        /*00b4*/ 	.short	0x0009
        /*00b6*/ 	.short	0x0090
        /*00b8*/ 	.byte	0x00, 0xf0, 0x11, 0x00


	//----- nvinfo : EIATTR_KPARAM_INFO
	.align		4
.L_2821:
        /*00bc*/ 	.byte	0x04, 0x17
        /*00be*/ 	.short	(.L_2823 - .L_2822)
.L_2822:
        /*00c0*/ 	.word	0x00000000
        /*00c4*/ 	.short	0x0008
        /*00c6*/ 	.short	0x008c
        /*00c8*/ 	.byte	0x00, 0xf0, 0x11, 0x00


	//----- nvinfo : EIATTR_KPARAM_INFO
	.align		4
.L_2823:
        /*00cc*/ 	.byte	0x04, 0x17
        /*00ce*/ 	.short	(.L_2825 - .L_2824)
.L_2824:
        /*00d0*/ 	.word	0x00000000
        /*00d4*/ 	.short	0x0007
        /*00d6*/ 	.short	0x0088
        /*00d8*/ 	.byte	0x00, 0xf0, 0x11, 0x00


	//----- nvinfo : EIATTR_KPARAM_INFO
	.align		4
.L_2825:
        /*00dc*/ 	.byte	0x04, 0x17
        /*00de*/ 	.short	(.L_2827 - .L_2826)
.L_2826:
        /*00e0*/ 	.word	0x00000000
        /*00e4*/ 	.short	0x0006
        /*00e6*/ 	.short	0x0084
        /*00e8*/ 	.byte	0x00, 0xf0, 0x11, 0x00


	//----- nvinfo : EIATTR_KPARAM_INFO
	.align		4
.L_2827:
        /*00ec*/ 	.byte	0x04, 0x17
        /*00ee*/ 	.short	(.L_2829 - .L_2828)
.L_2828:
        /*00f0*/ 	.word	0x00000000
        /*00f4*/ 	.short	0x0005
        /*00f6*/ 	.short	0x0080
        /*00f8*/ 	.byte	0x00, 0xf0, 0x11, 0x00


	//----- nvinfo : EIATTR_KPARAM_INFO
	.align		4
.L_2829:
        /*00fc*/ 	.byte	0x04, 0x17
        /*00fe*/ 	.short	(.L_2831 - .L_2830)
.L_2830:
        /*0100*/ 	.word	0x00000000
        /*0104*/ 	.short	0x0004
        /*0106*/ 	.short	0x007c
        /*0108*/ 	.byte	0x00, 0xf0, 0x11, 0x00


	//----- nvinfo : EIATTR_KPARAM_INFO
	.align		4
.L_2831:
        /*010c*/ 	.byte	0x04, 0x17
        /*010e*/ 	.short	(.L_2833 - .L_2832)
.L_2832:
        /*0110*/ 	.word	0x00000000
        /*0114*/ 	.short	0x0003
        /*0116*/ 	.short	0x0078
        /*0118*/ 	.byte	0x00, 0xf0, 0x11, 0x00


	//----- nvinfo : EIATTR_KPARAM_INFO
	.align		4
.L_2833:
        /*011c*/ 	.byte	0x04, 0x17
        /*011e*/ 	.short	(.L_2835 - .L_2834)
.L_2834:
        /*0120*/ 	.word	0x00000000
        /*0124*/ 	.short	0x0002
        /*0126*/ 	.short	0x0050
        /*0128*/ 	.byte	0x00, 0xf0, 0xa1, 0x00


	//----- nvinfo : EIATTR_KPARAM_INFO
	.align		4
.L_2835:
        /*012c*/ 	.byte	0x04, 0x17
        /*012e*/ 	.short	(.L_2837 - .L_2836)
.L_2836:
        /*0130*/ 	.word	0x00000000
        /*0134*/ 	.short	0x0001
        /*0136*/ 	.short	0x0028
        /*0138*/ 	.byte	0x00, 0xf0, 0xa1, 0x00


	//----- nvinfo : EIATTR_KPARAM_INFO
	.align		4
.L_2837:
        /*013c*/ 	.byte	0x04, 0x17
        /*013e*/ 	.short	(.L_2839 - .L_2838)
.L_2838:
        /*0140*/ 	.word	0x00000000
        /*0144*/ 	.short	0x0000
        /*0146*/ 	.short	0x0000
        /*0148*/ 	.byte	0x00, 0xf0, 0xa1, 0x00


	//----- nvinfo : EIATTR_MAXREG_COUNT
	.align		4
.L_2839:
        /*014c*/ 	.byte	0x03, 0x1b
        /*014e*/ 	.short	0x0040


	//----- nvinfo : EIATTR_MERCURY_ISA_VERSION
	.align		4
        /*0150*/ 	.byte	0x03, 0x5f
        /*0152*/ 	.short	0x0000


	//----- nvinfo : EIATTR_EXIT_INSTR_OFFSETS
	.align		4
        /*0154*/ 	.byte	0x04, 0x1c
        /*0156*/ 	.short	(.L_2841 - .L_2840)


	//   ....[0]....
.L_2840:
        /*0158*/ 	.word	0x00000090


	//   ....[1]....
        /*015c*/ 	.word	0x00000450


	//   ....[2]....
        /*0160*/ 	.word	0x00000570


	//   ....[3]....
        /*0164*/ 	.word	0x00001570


	//----- nvinfo : EIATTR_MAX_THREADS
	.align		4
.L_2841:
        /*0168*/ 	.byte	0x04, 0x05
        /*016a*/ 	.short	(.L_2843 - .L_2842)
.L_2842:
        /*016c*/ 	.word	0x00000400
        /*0170*/ 	.word	0x00000001
        /*0174*/ 	.word	0x00000001


	//----- nvinfo : EIATTR_CRS_STACK_SIZE
	.align		4
.L_2843:
        /*0178*/ 	.byte	0x04, 0x1e
        /*017a*/ 	.short	(.L_2845 - .L_2844)
.L_2844:
        /*017c*/ 	.word	0x00000000
.L_2845:


//--------------------- .nv.info._ZN2at6native51_GLOBAL__N__2c613397_18_DepthwiseConv2d_cu_9959487032conv_depthwise2d_backward_kernelILi5ELi0EdiEEvNS_27GenericPackedTensorAccessorIKT1_Lm4ENS_16DefaultPtrTraitsEiEENS3_IS4_Lm4ES6_iEES7_T2_iiiiiiiiiiiiiii --------------------------
	.section	.nv.info._ZN2at6native51_GLOBAL__N__2c613397_18_DepthwiseConv2d_cu_9959487032conv_depthwise2d_backward_kernelILi5ELi0EdiEEvNS_27GenericPackedTensorAccessorIKT1_Lm4ENS_16DefaultPtrTraitsEiEENS3_IS4_Lm4ES6_iEES7_T2_iiiiiiiiiiiiiii,"",@"SHT_CUDA_INFO"
	.sectionflags	@""
	.align	4


	//----- nvinfo : EIATTR_CUDA_API_VERSION
	.align		4
        /*0000*/ 	.byte	0x04, 0x37
        /*0002*/ 	.short	(.L_2847 - .L_2846)
.L_2846:
        /*0004*/ 	.word	0x00000082


	//----- nvinfo : EIATTR_SW2861232_WAR
	.align		4
.L_2847:
        /*0008*/ 	.byte	0x01, 0x35
	.zero		2


	//----- nvinfo : EIATTR_PARAM_CBANK
	.align		4
        /*000c*/ 	.byte	0x04, 0x0a
        /*000e*/ 	.short	(.L_2849 - .L_2848)
	.align		4
.L_2848:
        /*0010*/ 	.word	index@(.nv.constant0._ZN2at6native51_GLOBAL__N__2c613397_18_DepthwiseConv2d_cu_9959487032conv_depthwise2d_backward_kernelILi5ELi0EdiEEvNS_27GenericPackedTensorAccessorIKT1_Lm4ENS_16DefaultPtrTraitsEiEENS3_IS4_Lm4ES6_iEES7_T2_iiiiiiiiiiiiiii)
        /*0014*/ 	.short	0x0160
        /*0016*/ 	.short	0x00b8


	//----- nvinfo : EIATTR_CBANK_PARAM_SIZE
	.align		4
.L_2849:
        /*0018*/ 	.byte	0x03, 0x19
        /*001a*/ 	.short	0x00b8


	//----- nvinfo : EIATTR_KPARAM_INFO
	.align		4
        /*001c*/ 	.byte	0x04, 0x17
        /*001e*/ 	.short	(.L_2851 - .L_2850)
.L_2850:
        /*0020*/ 	.word	0x00000000
        /*0024*/ 	.short	0x0012
        /*0026*/ 	.short	0x00b4
        /*0028*/ 	.byte	0x00, 0xf0, 0x11, 0x00


	//----- nvinfo : EIATTR_KPARAM_INFO
	.align		4
.L_2851:
        /*002c*/ 	.byte	0x04, 0x17
        /*002e*/ 	.short	(.L_2853 - .L_2852)
.L_2852:
        /*0030*/ 	.word	0x00000000
        /*0034*/ 	.short	0x0011
        /*0036*/ 	.short	0x00b0
        /*0038*/ 	.byte	0x00, 0xf0, 0x11, 0x00


	//----- nvinfo : EIATTR_KPARAM_INFO
	.align		4
.L_2853:
        /*003c*/ 	.byte	0x04, 0x17
        /*003e*/ 	.short	(.L_2855 - .L_2854)
.L_2854:
        /*0040*/ 	.word	0x00000000
        /*0044*/ 	.short	0x0010
        /*0046*/ 	.short	0x00ac
        /*0048*/ 	.byte	0x00, 0xf0, 0x11, 0x00


	//----- nvinfo : EIATTR_KPARAM_INFO
	.align		4
.L_2855:
        /*004c*/ 	.byte	0x04, 0x17
        /*004e*/ 	.short	(.L_2857 - .L_2856)
.L_2856:
        /*0050*/ 	.word	0x00000000
        /*0054*/ 	.short	0x000f
        /*0056*/ 	.short	0x00a8
        /*0058*/ 	.byte	0x00, 0xf0, 0x11, 0x00


	//----- nvinfo : EIATTR_KPARAM_INFO
	.align		4
.L_2857:
        /*005c*/ 	.byte	0x04, 0x17
        /*005e*/ 	.short	(.L_2859 - .L_2858)
.L_2858:
        /*0060*/ 	.word	0x00000000
        /*0064*/ 	.short	0x000e
        /*0066*/ 	.short	0x00a4
        /*0068*/ 	.byte	0x00, 0xf0, 0x11, 0x00


	//----- nvinfo : EIATTR_KPARAM_INFO
	.align		4
.L_2859:
        /*006c*/ 	.byte	0x04, 0x17
        /*006e*/ 	.short	(.L_2861 - .L_2860)
.L_2860:
        /*0070*/ 	.word	0x00000000
        /*0074*/ 	.short	0x000d
        /*0076*/ 	.short	0x00a0
        /*0078*/ 	.byte	0x00, 0xf0, 0x11, 0x00


	//----- nvinfo : EIATTR_KPARAM_INFO
	.align		4
.L_2861:
        /*007c*/ 	.byte	0x04, 0x17
        /*007e*/ 	.short	(.L_2863 - .L_2862)
.L_2862:
        /*0080*/ 	.word	0x00000000
        /*0084*/ 	.short	0x000c
        /*0086*/ 	.short	0x009c
        /*0088*/ 	.byte	0x00, 0xf0, 0x11, 0x00


	//----- nvinfo : EIATTR_KPARAM_INFO
	.align		4
.L_2863:
        /*008c*/ 	.byte	0x04, 0x17
        /*008e*/ 	.short	(.L_2865 - .L_2864)
.L_2864:
        /*0090*/ 	.word	0x00000000
        /*0094*/ 	.short	0x000b
        /*0096*/ 	.short	0x0098
        /*0098*/ 	.byte	0x00, 0xf0, 0x11, 0x00


	//----- nvinfo : EIATTR_KPARAM_INFO
	.align		4
.L_2865:
        /*009c*/ 	.byte	0x04, 0x17
        /*009e*/ 	.short	(.L_2867 - .L_2866)
.L_2866:
        /*00a0*/ 	.word	0x00000000
        /*00a4*/ 	.short	0x000a
        /*00a6*/ 	.short	0x0094
        /*00a8*/ 	.byte	0x00, 0xf0, 0x11, 0x00


	//----- nvinfo : EIATTR_KPARAM_INFO
	.align		4
.L_2867:
        /*00ac*/ 	.byte	0x04, 0x17
        /*00ae*/ 	.short	(.L_2869 - .L_2868)
.L_2868:
        /*00b0*/ 	.word	0x00000000
        /*00b4*/ 	.short	0x0009
        /*00b6*/ 	.short	0x0090
        /*00b8*/ 	.byte	0x00, 0xf0, 0x11, 0x00


	//----- nvinfo : EIATTR_KPARAM_INFO
	.align		4
.L_2869:
        /*00bc*/ 	.byte	0x04, 0x17
        /*00be*/ 	.short	(.L_2871 - .L_2870)
.L_2870:
        /*00c0*/ 	.word	0x00000000
        /*00c4*/ 	.short	0x0008
        /*00c6*/ 	.short	0x008c
        /*00c8*/ 	.byte	0x00, 0xf0, 0x11, 0x00


	//----- nvinfo : EIATTR_KPARAM_INFO
	.align		4
.L_2871:
        /*00cc*/ 	.byte	0x04, 0x17
        /*00ce*/ 	.short	(.L_2873 - .L_2872)
.L_2872:
        /*00d0*/ 	.word	0x00000000
        /*00d4*/ 	.short	0x0007
        /*00d6*/ 	.short	0x0088
        /*00d8*/ 	.byte	0x00, 0xf0, 0x11, 0x00


	//----- nvinfo : EIATTR_KPARAM_INFO
	.align		4
.L_2873:
        /*00dc*/ 	.byte	0x04, 0x17
        /*00de*/ 	.short	(.L_2875 - .L_2874)
.L_2874:
        /*00e0*/ 	.word	0x00000000
        /*00e4*/ 	.short	0x0006
        /*00e6*/ 	.short	0x0084
        /*00e8*/ 	.byte	0x00, 0xf0, 0x11, 0x00


	//----- nvinfo : EIATTR_KPARAM_INFO
	.align		4
.L_2875:
        /*00ec*/ 	.byte	0x04, 0x17
        /*00ee*/ 	.short	(.L_2877 - .L_2876)
.L_2876:
        /*00f0*/ 	.word	0x00000000
        /*00f4*/ 	.short	0x0005
        /*00f6*/ 	.short	0x0080
        /*00f8*/ 	.byte	0x00, 0xf0, 0x11, 0x00


	//----- nvinfo : EIATTR_KPARAM_INFO
	.align		4
.L_2877:
        /*00fc*/ 	.byte	0x04, 0x17
        /*00fe*/ 	.short	(.L_2879 - .L_2878)
.L_2878:
        /*0100*/ 	.word	0x00000000
        /*0104*/ 	.short	0x0004
        /*0106*/ 	.short	0x007c
        /*0108*/ 	.byte	0x00, 0xf0, 0x11, 0x00


	//----- nvinfo : EIATTR_KPARAM_INFO
	.align		4
.L_2879:
        /*010c*/ 	.byte	0x04, 0x17
        /*010e*/ 	.short	(.L_2881 - .L_2880)
.L_2880:
        /*0110*/ 	.word	0x00000000
        /*0114*/ 	.short	0x0003
        /*0116*/ 	.short	0x0078
        /*0118*/ 	.byte	0x00, 0xf0, 0x11, 0x00


	//----- nvinfo : EIATTR_KPARAM_INFO
	.align		4
.L_2881:
        /*011c*/ 	.byte	0x04, 0x17
        /*011e*/ 	.short	(.L_2883 - .L_2882)
.L_2882:
        /*0120*/ 	.word	0x00000000
        /*0124*/ 	.short	0x0002
        /*0126*/ 	.short	0x0050
        /*0128*/ 	.byte	0x00, 0xf0, 0xa1, 0x00


	//----- nvinfo : EIATTR_KPARAM_INFO
	.align		4
.L_2883:
        /*012c*/ 	.byte	0x04, 0x17
        /*012e*/ 	.short	(.L_2885 - .L_2884)
.L_2884:
        /*0130*/ 	.word	0x00000000
        /*0134*/ 	.short	0x0001
        /*0136*/ 	.short	0x0028
        /*0138*/ 	.byte	0x00, 0xf0, 0xa1, 0x00


	//----- nvinfo : EIATTR_KPARAM_INFO
	.align		4
.L_2885:
        /*013c*/ 	.byte	0x04, 0x17
        /*013e*/ 	.short	(.L_2887 - .L_2886)
.L_2886:
        /*0140*/ 	.word	0x00000000
        /*0144*/ 	.short	0x0000
        /*0146*/ 	.short	0x0000
        /*0148*/ 	.byte	0x00, 0xf0, 0xa1, 0x00


	//----- nvinfo : EIATTR_MAXREG_COUNT
	.align		4
.L_2887:
        /*014c*/ 	.byte	0x03, 0x1b
        /*014e*/ 	.short	0x0040


	//----- nvinfo : EIATTR_ANNOTATIONS
	.align		4
        /*0150*/ 	.byte	0x04, 0x55
        /*0152*/ 	.short	(.L_2889 - .L_2888)


	//   ....[0]....
.L_2888:
        /*0154*/ 	.word	0x00000001
        /*0158*/ 	.byte	0x00, 0x01, 0x00, 0x00, 0x01, 0x00, 0x00, 0x00, 0xd0, 0x03, 0x00, 0x00, 0x01, 0x00, 0x00, 0x00
        /*0168*/ 	.byte	0x80, 0x04, 0x00, 0x00, 0x01, 0x00, 0x00, 0x00, 0xc0, 0x04, 0x00, 0x00, 0x01, 0x00, 0x00, 0x00
        /*0178*/ 	.byte	0x10, 0x06, 0x00, 0x00, 0x01, 0x00, 0x00, 0x00, 0xc0, 0x0a, 0x00, 0x00, 0x01, 0x00, 0x00, 0x00
        /*0188*/ 	.byte	0x10, 0x0c, 0x00, 0x00, 0x01, 0x00, 0x00, 0x00, 0x30, 0x0c, 0x00, 0x00, 0x01, 0x00, 0x00, 0x00
        /*0198*/ 	.byte	0x80, 0x0c, 0x00, 0x00, 0x01, 0x00, 0x00, 0x00, 0xe0, 0x21, 0x00, 0x00, 0x01, 0x00, 0x00, 0x00
        /*01a8*/ 	.byte	0x60, 0x22, 0x00, 0x00


	//----- nvinfo : EIATTR_MERCURY_ISA_VERSION
	.align		4
.L_2889:
        /*01ac*/ 	.byte	0x03, 0x5f
        /*01ae*/ 	.short	0x0000


	//----- nvinfo : EIATTR_EXIT_INSTR_OFFSETS
	.align		4
        /*01b0*/ 	.byte	0x04, 0x1c
        /*01b2*/ 	.short	(.L_2891 - .L_2890)


	//   ....[0]....
.L_2890:
        /*01b4*/ 	.word	0x000000a0


	//   ....[1]....
        /*01b8*/ 	.word	0x000004b0


	//   ....[2]....
        /*01bc*/ 	.word	0x00000640


	//   ....[3]....
        /*01c0*/ 	.word	0x000022a0


	//----- nvinfo : EIATTR_MAX_THREADS
	.align		4
.L_2891:
        /*01c4*/ 	.byte	0x04, 0x05
        /*01c6*/ 	.short	(.L_2893 - .L_2892)
.L_2892:
        /*01c8*/ 	.word	0x00000400
        /*01cc*/ 	.word	0x00000001
        /*01d0*/ 	.word	0x00000001


	//----- nvinfo : EIATTR_CRS_STACK_SIZE
	.align		4
.L_2893:
        /*01d4*/ 	.byte	0x04, 0x1e
        /*01d6*/ 	.short	(.L_2895 - .L_2894)
.L_2894:
        /*01d8*/ 	.word	0x00000000
.L_2895:


//--------------------- .nv.info._ZN2at6native51_GLOBAL__N__2c613397_18_DepthwiseConv2d_cu_9959487032conv_depthwise2d_backward_kernelILi5ELi2EdiEEvNS_27GenericPackedTensorAccessorIKT1_Lm4ENS_16DefaultPtrTraitsEiEENS3_IS4_Lm4ES6_iEES7_T2_iiiiiiiiiiiiiii --------------------------
	.section	.nv.info._ZN2at6native51_GLOBAL__N__2c613397_18_DepthwiseConv2d_cu_9959487032conv_depthwise2d_backward_kernelILi5ELi2EdiEEvNS_27GenericPackedTensorAccessorIKT1_Lm4ENS_16DefaultPtrTraitsEiEENS3_IS4_Lm4ES6_iEES7_T2_iiiiiiiiiiiiiii,"",@"SHT_CUDA_INFO"
	.sectionflags	@""
	.align	4


	//----- nvinfo : EIATTR_CUDA_API_VERSION
	.align		4
        /*0000*/ 	.byte	0x04, 0x37
        /*0002*/ 	.short	(.L_2897 - .L_2896)
.L_2896:
        /*0004*/ 	.word	0x00000082


	//----- nvinfo : EIATTR_SW2861232_WAR
	.align		4
.L_2897:
        /*0008*/ 	.byte	0x01, 0x35
	.zero		2


	//----- nvinfo : EIATTR_PARAM_CBANK
	.align		4
        /*000c*/ 	.byte	0x04, 0x0a
        /*000e*/ 	.short	(.L_2899 - .L_2898)
	.align		4
.L_2898:
        /*0010*/ 	.word	index@(.nv.constant0._ZN2at6native51_GLOBAL__N__2c613397_18_DepthwiseConv2d_cu_9959487032conv_depthwise2d_backward_kernelILi5ELi2EdiEEvNS_27GenericPackedTensorAccessorIKT1_Lm4ENS_16DefaultPtrTraitsEiEENS3_IS4_Lm4ES6_iEES7_T2_iiiiiiiiiiiiiii)
        /*0014*/ 	.short	0x0160
        /*0016*/ 	.short	0x00b8


	//----- nvinfo : EIATTR_CBANK_PARAM_SIZE
	.align		4
.L_2899:
        /*0018*/ 	.byte	0x03, 0x19
        /*001a*/ 	.short	0x00b8


	//----- nvinfo : EIATTR_KPARAM_INFO
	.align		4
        /*001c*/ 	.byte	0x04, 0x17
        /*001e*/ 	.short	(.L_2901 - .L_2900)
.L_2900:
        /*0020*/ 	.word	0x00000000
        /*0024*/ 	.short	0x0012
        /*0026*/ 	.short	0x00b4
        /*0028*/ 	.byte	0x00, 0xf0, 0x11, 0x00


	//----- nvinfo : EIATTR_KPARAM_INFO
	.align		4
.L_2901:
        /*002c*/ 	.byte	0x04, 0x17
        /*002e*/ 	.short	(.L_2903 - .L_2902)
.L_2902:
        /*0030*/ 	.word	0x00000000
        /*0034*/ 	.short	0x0011
        /*0036*/ 	.short	0x00b0
        /*0038*/ 	.byte	0x00, 0xf0, 0x11, 0x00


	//----- nvinfo : EIATTR_KPARAM_INFO
	.align		4
.L_2903:
        /*003c*/ 	.byte	0x04, 0x17
        /*003e*/ 	.short	(.L_2905 - .L_2904)
.L_2904:
        /*0040*/ 	.word	0x00000000
        /*0044*/ 	.short	0x0010
        /*0046*/ 	.short	0x00ac
        /*0048*/ 	.byte	0x00, 0xf0, 0x11, 0x00


	//----- nvinfo : EIATTR_KPARAM_INFO
	.align		4
.L_2905:
        /*004c*/ 	.byte	0x04, 0x17
        /*004e*/ 	.short	(.L_2907 - .L_2906)
.L_2906:
        /*0050*/ 	.word	0x00000000
        /*0054*/ 	.short	0x000f
        /*0056*/ 	.short	0x00a8
        /*0058*/ 	.byte	0x00, 0xf0, 0x11, 0x00


	//----- nvinfo : EIATTR_KPARAM_INFO
	.align		4
.L_2907:
        /*005c*/ 	.byte	0x04, 0x17
        /*005e*/ 	.short	(.L_2909 - .L_2908)
.L_2908:
        /*0060*/ 	.word	0x00000000
        /*0064*/ 	.short	0x000e
        /*0066*/ 	.short	0x00a4
        /*0068*/ 	.byte	0x00, 0xf0, 0x11, 0x00


	//----- nvinfo : EIATTR_KPARAM_INFO
	.align		4
.L_2909:
        /*006c*/ 	.byte	0x04, 0x17
        /*006e*/ 	.short	(.L_2911 - .L_2910)
.L_2910:
        /*0070*/ 	.word	0x00000000
        /*0074*/ 	.short	0x000d
        /*0076*/ 	.short	0x00a0
        /*0078*/ 	.byte	0x00, 0xf0, 0x11, 0x00


	//----- nvinfo : EIATTR_KPARAM_INFO
	.align		4
.L_2911:
        /*007c*/ 	.byte	0x04, 0x17
        /*007e*/ 	.short	(.L_2913 - .L_2912)
.L_2912:
        /*0080*/ 	.word	0x00000000
        /*0084*/ 	.short	0x000c
        /*0086*/ 	.short	0x009c
        /*0088*/ 	.byte	0x00, 0xf0, 0x11, 0x00


	//----- nvinfo : EIATTR_KPARAM_INFO
	.align		4
.L_2913:
        /*008c*/ 	.byte	0x04, 0x17
        /*008e*/ 	.short	(.L_2915 - .L_2914)
.L_2914:
        /*0090*/ 	.word	0x00000000
        /*0094*/ 	.short	0x000b
        /*0096*/ 	.short	0x0098
        /*0098*/ 	.byte	0x00, 0xf0, 0x11, 0x00


	//----- nvinfo : EIATTR_KPARAM_INFO
	.align		4
.L_2915:
        /*009c*/ 	.byte	0x04, 0x17
        /*009e*/ 	.short	(.L_2917 - .L_2916)
.L_2916:
        /*00a0*/ 	.word	0x00000000
        /*00a4*/ 	.short	0x000a
        /*00a6*/ 	.short	0x0094
        /*00a8*/ 	.byte	0x00, 0xf0, 0x11, 0x00


	//----- nvinfo : EIATTR_KPARAM_INFO
	.align		4
.L_2917:
        /*00ac*/ 	.byte	0x04, 0x17
        /*00ae*/ 	.short	(.L_2919 - .L_2918)
.L_2918:
        /*00b0*/ 	.word	0x00000000
        /*00b4*/ 	.short	0x0009
        /*00b6*/ 	.short	0x0090
        /*00b8*/ 	.byte	0x00, 0xf0, 0x11, 0x00


	//----- nvinfo : EIATTR_KPARAM_INFO
	.align		4
.L_2919:
        /*00bc*/ 	.byte	0x04, 0x17
        /*00be*/ 	.short	(.L_2921 - .L_2920)
.L_2920:
        /*00c0*/ 	.word	0x00000000
        /*00c4*/ 	.short	0x0008
        /*00c6*/ 	.short	0x008c
        /*00c8*/ 	.byte	0x00, 0xf0, 0x11, 0x00


	//----- nvinfo : EIATTR_KPARAM_INFO
	.align		4
.L_2921:
        /*00cc*/ 	.byte	0x04, 0x17
        /*00ce*/ 	.short	(.L_2923 - .L_2922)
.L_2922:
        /*00d0*/ 	.word	0x00000000
        /*00d4*/ 	.short	0x0007
        /*00d6*/ 	.short	0x0088
        /*00d8*/ 	.byte	0x00, 0xf0, 0x11, 0x00


	//----- nvinfo : EIATTR_KPARAM_INFO
	.align		4
.L_2923:
        /*00dc*/ 	.byte	0x04, 0x17
        /*00de*/ 	.short	(.L_2925 - .L_2924)
.L_2924:
        /*00e0*/ 	.word	0x00000000
        /*00e4*/ 	.short	0x0006
        /*00e6*/ 	.short	0x0084
        /*00e8*/ 	.byte	0x00, 0xf0, 0x11, 0x00


	//----- nvinfo : EIATTR_KPARAM_INFO
	.align		4
.L_2925:
        /*00ec*/ 	.byte	0x04, 0x17
        /*00ee*/ 	.short	(.L_2927 - .L_2926)
.L_2926:
        /*00f0*/ 	.word	0x00000000
        /*00f4*/ 	.short	0x0005
        /*00f6*/ 	.short	0x0080
        /*00f8*/ 	.byte	0x00, 0xf0, 0x11, 0x00


	//----- nvinfo : EIATTR_KPARAM_INFO
	.align		4
.L_2927:
        /*00fc*/ 	.byte	0x04, 0x17
        /*00fe*/ 	.short	(.L_2929 - .L_2928)
.L_2928:
        /*0100*/ 	.word	0x00000000
        /*0104*/ 	.short	0x0004
        /*0106*/ 	.short	0x007c
        /*0108*/ 	.byte	0x00, 0xf0, 0x11, 0x00


	//----- nvinfo : EIATTR_KPARAM_INFO
	.align		4
.L_2929:
        /*010c*/ 	.byte	0x04, 0x17
        /*010e*/ 	.short	(.L_2931 - .L_2930)
.L_2930:
        /*0110*/ 	.word	0x00000000
        /*0114*/ 	.short	0x0003
        /*0116*/ 	.short	0x0078
        /*0118*/ 	.byte	0x00, 0xf0, 0x11, 0x00


	//----- nvinfo : EIATTR_KPARAM_INFO
	.align		4
.L_2931:
        /*011c*/ 	.byte	0x04, 0x17
        /*011e*/ 	.short	(.L_2933 - .L_2932)
.L_2932:
        /*0120*/ 	.word	0x00000000
        /*0124*/ 	.short	0x0002
        /*0126*/ 	.short	0x0050
        /*0128*/ 	.byte	0x00, 0xf0, 0xa1, 0x00


	//----- nvinfo : EIATTR_KPARAM_INFO
	.align		4
.L_2933:
        /*012c*/ 	.byte	0x04, 0x17
        /*012e*/ 	.short	(.L_2935 - .L_2934)
.L_2934:
        /*0130*/ 	.word	0x00000000
        /*0134*/ 	.short	0x0001
        /*0136*/ 	.short	0x0028
        /*0138*/ 	.byte	0x00, 0xf0, 0xa1, 0x00


	//----- nvinfo : EIATTR_KPARAM_INFO
	.align		4
.L_2935:
        /*013c*/ 	.byte	0x04, 0x17
        /*013e*/ 	.short	(.L_2937 - .L_2936)
.L_2936:
        /*0140*/ 	.word	0x00000000
        /*0144*/ 	.short	0x0000
        /*0146*/ 	.short	0x0000
        /*0148*/ 	.byte	0x00, 0xf0, 0xa1, 0x00


	//----- nvinfo : EIATTR_MAXREG_COUNT
	.align		4
.L_2937:
        /*014c*/ 	.byte	0x03, 0x1b
        /*014e*/ 	.short	0x0040


	//----- nvinfo : EIATTR_MERCURY_ISA_VERSION
	.align		4
        /*0150*/ 	.byte	0x03, 0x5f
        /*0152*/ 	.short	0x0000


	//----- nvinfo : EIATTR_EXIT_INSTR_OFFSETS
	.align		4
        /*0154*/ 	.byte	0x04, 0x1c
        /*0156*/ 	.short	(.L_2939 - .L_2938)


	//   ....[0]....
.L_2938:
        /*0158*/ 	.word	0x00000090


	//   ....[1]....
        /*015c*/ 	.word	0x00000450


	//   ....[2]....
        /*0160*/ 	.word	0x00000570


	//   ....[3]....
        /*0164*/ 	.word	0x00001100


	//----- nvinfo : EIATTR_MAX_THREADS
	.align		4
.L_2939:
        /*0168*/ 	.byte	0x04, 0x05
        /*016a*/ 	.short	(.L_2941 - .L_2940)
.L_2940:
        /*016c*/ 	.word	0x00000400
        /*0170*/ 	.word	0x00000001
        /*0174*/ 	.word	0x00000001


	//----- nvinfo : EIATTR_CRS_STACK_SIZE
	.align		4
.L_2941:
        /*0178*/ 	.byte	0x04, 0x1e
        /*017a*/ 	.short	(.L_2943 - .L_2942)
.L_2942:
        /*017c*/ 	.word	0x00000000
.L_2943:


//--------------------- .nv.info._ZN2at6native51_GLOBAL__N__2c613397_18_DepthwiseConv2d_cu_9959487032conv_depthwise2d_backward_kernelILi5ELi1EdiEEvNS_27GenericPackedTensorAccessorIKT1_Lm4ENS_16DefaultPtrTraitsEiEENS3_IS4_Lm4ES6_iEES7_T2_iiiiiiiiiiiiiii --------------------------
	.section	.nv.info._ZN2at6native51_GLOBAL__N__2c613397_18_DepthwiseConv2d_cu_9959487032conv_depthwise2d_backward_kernelILi5ELi1EdiEEvNS_27GenericPackedTensorAccessorIKT1_Lm4ENS_16DefaultPtrTraitsEiEENS3_IS4_Lm4ES6_iEES7_T2_iiiiiiiiiiiiiii,"",@"SHT_CUDA_INFO"
	.sectionflags	@""
	.align	4


	//----- nvinfo : EIATTR_CUDA_API_VERSION
	.align		4
        /*0000*/ 	.byte	0x04, 0x37
        /*0002*/ 	.short	(.L_2945 - .L_2944)
.L_2944:
        /*0004*/ 	.word	0x00000082


	//----- nvinfo : EIATTR_SW2861232_WAR
	.align		4
.L_2945:
        /*0008*/ 	.byte	0x01, 0x35
	.zero		2


	//----- nvinfo : EIATTR_PARAM_CBANK
	.align		4
        /*000c*/ 	.byte	0x04, 0x0a
        /*000e*/ 	.short	(.L_2947 - .L_2946)
	.align		4
.L_2946:
        /*0010*/ 	.word	index@(.nv.constant0._ZN2at6native51_GLOBAL__N__2c613397_18_DepthwiseConv2d_cu_9959487032conv_depthwise2d_backward_kernelILi5ELi1EdiEEvNS_27GenericPackedTensorAccessorIKT1_Lm4ENS_16DefaultPtrTraitsEiEENS3_IS4_Lm4ES6_iEES7_T2_iiiiiiiiiiiiiii)
        /*0014*/ 	.short	0x0160
        /*0016*/ 	.short	0x00b8


	//----- nvinfo : EIATTR_CBANK_PARAM_SIZE
	.align		4
.L_2947:
        /*0018*/ 	.byte	0x03, 0x19
        /*001a*/ 	.short	0x00b8


	//----- nvinfo : EIATTR_KPARAM_INFO
	.align		4
        /*001c*/ 	.byte	0x04, 0x17
        /*001e*/ 	.short	(.L_2949 - .L_2948)
.L_2948:
        /*0020*/ 	.word	0x00000000
        /*0024*/ 	.short	0x0012
        /*0026*/ 	.short	0x00b4
        /*0028*/ 	.byte	0x00, 0xf0, 0x11, 0x00


	//----- nvinfo : EIATTR_KPARAM_INFO
	.align		4
.L_2949:
        /*002c*/ 	.byte	0x04, 0x17
        /*002e*/ 	.short	(.L_2951 - .L_2950)
.L_2950:
        /*0030*/ 	.word	0x00000000
        /*0034*/ 	.short	0x0011
        /*0036*/ 	.short	0x00b0
        /*0038*/ 	.byte	0x00, 0xf0, 0x11, 0x00


	//----- nvinfo : EIATTR_KPARAM_INFO
	.align		4
.L_2951:
        /*003c*/ 	.byte	0x04, 0x17
        /*003e*/ 	.short	(.L_2953 - .L_2952)
.L_2952:
        /*0040*/ 	.word	0x00000000
        /*0044*/ 	.short	0x0010
        /*0046*/ 	.short	0x00ac
        /*0048*/ 	.byte	0x00, 0xf0, 0x11, 0x00


	//----- nvinfo : EIATTR_KPARAM_INFO
	.align		4
.L_2953:
        /*004c*/ 	.byte	0x04, 0x17
        /*004e*/ 	.short	(.L_2955 - .L_2954)
.L_2954:
        /*0050*/ 	.word	0x00000000
        /*0054*/ 	.short	0x000f
        /*0056*/ 	.short	0x00a8
        /*0058*/ 	.byte	0x00, 0xf0, 0x11, 0x00


	//----- nvinfo : EIATTR_KPARAM_INFO
	.align		4
.L_2955:
        /*005c*/ 	.byte	0x04, 0x17
        /*005e*/ 	.short	(.L_2957 - .L_2956)
.L_2956:
        /*0060*/ 	.word	0x00000000
        /*0064*/ 	.short	0x000e
        /*0066*/ 	.short	0x00a4
        /*0068*/ 	.byte	0x00, 0xf0, 0x11, 0x00


	//----- nvinfo : EIATTR_KPARAM_INFO
	.align		4
.L_2957:
        /*006c*/ 	.byte	0x04, 0x17
        /*006e*/ 	.short	(.L_2959 - .L_2958)
.L_2958:
        /*0070*/ 	.word	0x00000000
        /*0074*/ 	.short	0x000d
        /*0076*/ 	.short	0x00a0
        /*0078*/ 	.byte	0x00, 0xf0, 0x11, 0x00


	//----- nvinfo : EIATTR_KPARAM_INFO
	.align		4
.L_2959:
        /*007c*/ 	.byte	0x04, 0x17
        /*007e*/ 	.short	(.L_2961 - .L_2960)
.L_2960:
        /*0080*/ 	.word	0x00000000
        /*0084*/ 	.short	0x000c
        /*0086*/ 	.short	0x009c
        /*0088*/ 	.byte	0x00, 0xf0, 0x11, 0x00


	//----- nvinfo : EIATTR_KPARAM_INFO
	.align		4
.L_2961:
        /*008c*/ 	.byte	0x04, 0x17
        /*008e*/ 	.short	(.L_2963 - .L_2962)
.L_2962:
        /*0090*/ 	.word	0x00000000
        /*0094*/ 	.short	0x000b
        /*0096*/ 	.short	0x0098
        /*0098*/ 	.byte	0x00, 0xf0, 0x11, 0x00


	//----- nvinfo : EIATTR_KPARAM_INFO
	.align		4
.L_2963:
        /*009c*/ 	.byte	0x04, 0x17
        /*009e*/ 	.short	(.L_2965 - .L_2964)
.L_2964:
        /*00a0*/ 	.word	0x00000000
        /*00a4*/ 	.short	0x000a
        /*00a6*/ 	.short	0x0094
        /*00a8*/ 	.byte	0x00, 0xf0, 0x11, 0x00


	//----- nvinfo : EIATTR_KPARAM_INFO
	.align		4
.L_2965:
        /*00ac*/ 	.byte	0x04, 0x17
        /*00ae*/ 	.short	(.L_2967 - .L_2966)
.L_2966:
        /*00b0*/ 	.word	0x00000000
        /*00b4*/ 	.short	0x0009
        /*00b6*/ 	.short	0x0090
        /*00b8*/ 	.byte	0x00, 0xf0, 0x11, 0x00


	//----- nvinfo : EIATTR_KPARAM_INFO
	.align		4
.L_2967:
        /*00bc*/ 	.byte	0x04, 0x17
        /*00be*/ 	.short	(.L_2969 - .L_2968)
.L_2968:
        /*00c0*/ 	.word	0x00000000
        /*00c4*/ 	.short	0x0008
        /*00c6*/ 	.short	0x008c
        /*00c8*/ 	.byte	0x00, 0xf0, 0x11, 0x00


	//----- nvinfo : EIATTR_KPARAM_INFO
	.align		4
.L_2969:
        /*00cc*/ 	.byte	0x04, 0x17
        /*00ce*/ 	.short	(.L_2971 - .L_2970)
.L_2970:
        /*00d0*/ 	.word	0x00000000
        /*00d4*/ 	.short	0x0007
        /*00d6*/ 	.short	0x0088
        /*00d8*/ 	.byte	0x00, 0xf0, 0x11, 0x00


	//----- nvinfo : EIATTR_KPARAM_INFO
	.align		4
.L_2971:
        /*00dc*/ 	.byte	0x04, 0x17
        /*00de*/ 	.short	(.L_2973 - .L_2972)
.L_2972:
        /*00e0*/ 	.word	0x00000000
        /*00e4*/ 	.short	0x0006
        /*00e6*/ 	.short	0x0084
        /*00e8*/ 	.byte	0x00, 0xf0, 0x11, 0x00


	//----- nvinfo : EIATTR_KPARAM_INFO
	.align		4
.L_2973:
        /*00ec*/ 	.byte	0x04, 0x17
        /*00ee*/ 	.short	(.L_2975 - .L_2974)
.L_2974:
        /*00f0*/ 	.word	0x00000000
        /*00f4*/ 	.short	0x0005
        /*00f6*/ 	.short	0x0080
        /*00f8*/ 	.byte	0x00, 0xf0, 0x11, 0x00


	//----- nvinfo : EIATTR_KPARAM_INFO
	.align		4
.L_2975:
        /*00fc*/ 	.byte	0x04, 0x17
        /*00fe*/ 	.short	(.L_2977 - .L_2976)
.L_2976:
        /*0100*/ 	.word	0x00000000
        /*0104*/ 	.short	0x0004
        /*0106*/ 	.short	0x007c
        /*0108*/ 	.byte	0x00, 0xf0, 0x11, 0x00


	//----- nvinfo : EIATTR_KPARAM_INFO
	.align		4
.L_2977:
        /*010c*/ 	.byte	0x04, 0x17
        /*010e*/ 	.short	(.L_2979 - .L_2978)
.L_2978:
        /*0110*/ 	.word	0x00000000
        /*0114*/ 	.short	0x0003
        /*0116*/ 	.short	0x0078
        /*0118*/ 	.byte	0x00, 0xf0, 0x11, 0x00


	//----- nvinfo : EIATTR_KPARAM_INFO
	.align		4
.L_2979:
        /*011c*/ 	.byte	0x04, 0x17
        /*011e*/ 	.short	(.L_2981 - .L_2980)
.L_2980:
        /*0120*/ 	.word	0x00000000
        /*0124*/ 	.short	0x0002
        /*0126*/ 	.short	0x0050
        /*0128*/ 	.byte	0x00, 0xf0, 0xa1, 0x00


	//----- nvinfo : EIATTR_KPARAM_INFO
	.align		4
.L_2981:
        /*012c*/ 	.byte	0x04, 0x17
        /*012e*/ 	.short	(.L_2983 - .L_2982)
.L_2982:
        /*0130*/ 	.word	0x00000000
        /*0134*/ 	.short	0x0001
        /*0136*/ 	.short	0x0028
        /*0138*/ 	.byte	0x00, 0xf0, 0xa1, 0x00


	//----- nvinfo : EIATTR_KPARAM_INFO
	.align		4
.L_2983:
        /*013c*/ 	.byte	0x04, 0x17
        /*013e*/ 	.short	(.L_2985 - .L_2984)
.L_2984:
        /*0140*/ 	.word	0x00000000
        /*0144*/ 	.short	0x0000
        /*0146*/ 	.short	0x0000
        /*0148*/ 	.byte	0x00, 0xf0, 0xa1, 0x00


	//----- nvinfo : EIATTR_MAXREG_COUNT
	.align		4
.L_2985:
        /*014c*/ 	.byte	0x03, 0x1b
        /*014e*/ 	.short	0x0040


	//----- nvinfo : EIATTR_MERCURY_ISA_VERSION
	.align		4
        /*0150*/ 	.byte	0x03, 0x5f
        /*0152*/ 	.short	0x0000


	//----- nvinfo : EIATTR_EXIT_INSTR_OFFSETS
	.align		4
        /*0154*/ 	.byte	0x04, 0x1c
        /*0156*/ 	.short	(.L_2987 - .L_2986)


	//   ....[0]....
.L_2986:
        /*0158*/ 	.word	0x00000090


	//   ....[1]....
        /*015c*/ 	.word	0x00000480


	//   ....[2]....
        /*0160*/ 	.word	0x000005c0


	//   ....[3]....
        /*0164*/ 	.word	0x00001a90


	//----- nvinfo : EIATTR_MAX_THREADS
	.align		4
.L_2987:
        /*0168*/ 	.byte	0x04, 0x05
        /*016a*/ 	.short	(.L_2989 - .L_2988)
.L_2988:
        /*016c*/ 	.word	0x00000400
        /*0170*/ 	.word	0x00000001
        /*0174*/ 	.word	0x00000001


	//----- nvinfo : EIATTR_CRS_STACK_SIZE
	.align		4
.L_2989:
        /*0178*/ 	.byte	0x04, 0x1e
        /*017a*/ 	.short	(.L_2991 - .L_2990)
.L_2990:
        /*017c*/ 	.word	0x00000000
.L_2991:


//--------------------- .nv.info._ZN2at6native51_GLOBAL__N__2c613397_18_DepthwiseConv2d_cu_9959487039conv_depthwise2d_forward_kernel_genericIN3c108BFloat16EiEEvNS_27GenericPackedTensorAccessorIKT_Lm4ENS_16DefaultPtrTraitsEiEENS5_IS6_Lm4ES8_iEES9_NS5_IS7_Lm1ES8_iEEbT0_iiiiiiiiiiiiii --------------------------
	.section	.nv.info._ZN2at6native51_GLOBAL__N__2c613397_18_DepthwiseConv2d_cu_9959487039conv_depthwise2d_forward_kernel_genericIN3c108BFloat16EiEEvNS_27GenericPackedTensorAccessorIKT_Lm4ENS_16DefaultPtrTraitsEiEENS5_IS6_Lm4ES8_iEES9_NS5_IS7_Lm1ES8_iEEbT0_iiiiiiiiiiiiii,"",@"SHT_CUDA_INFO"
	.sectionflags	@""
	.align	4


	//----- nvinfo : EIATTR_CUDA_API_VERSION
	.align		4
        /*0000*/ 	.byte	0x04, 0x37
        /*0002*/ 	.short	(.L_2993 - .L_2992)
.L_2992:
        /*0004*/ 	.word	0x00000082


	//----- nvinfo : EIATTR_SW2861232_WAR
	.align		4
.L_2993:
        /*0008*/ 	.byte	0x01, 0x35
	.zero		2


	//----- nvinfo : EIATTR_PARAM_CBANK
	.align		4
        /*000c*/ 	.byte	0x04, 0x0a
        /*000e*/ 	.short	(.L_2995 - .L_2994)
	.align		4
.L_2994:
        /*0010*/ 	.word	index@(.nv.constant0._ZN2at6native51_GLOBAL__N__2c613397_18_DepthwiseConv2d_cu_9959487039conv_depthwise2d_forward_kernel_genericIN3c108BFloat16EiEEvNS_27GenericPackedTensorAccessorIKT_Lm4ENS_16DefaultPtrTraitsEiEENS5_IS6_Lm4ES8_iEES9_NS5_IS7_Lm1ES8_iEEbT0_iiiiiiiiiiiiii)
        /*0014*/ 	.short	0x0160
        /*0016*/ 	.short	0x00c8


	//----- nvinfo : EIATTR_CBANK_PARAM_SIZE
	.align		4
.L_2995:
        /*0018*/ 	.byte	0x03, 0x19
        /*001a*/ 	.short	0x00c8


	//----- nvinfo : EIATTR_KPARAM_INFO
	.align		4
        /*001c*/ 	.byte	0x04, 0x17
        /*001e*/ 	.short	(.L_2997 - .L_2996)
.L_2996:
        /*0020*/ 	.word	0x00000000
        /*0024*/ 	.short	0x0013
        /*0026*/ 	.short	0x00c4
        /*0028*/ 	.byte	0x00, 0xf0, 0x11, 0x00


	//----- nvinfo : EIATTR_KPARAM_INFO
	.align		4
.L_2997:
        /*002c*/ 	.byte	0x04, 0x17
        /*002e*/ 	.short	(.L_2999 - .L_2998)
.L_2998:
        /*0030*/ 	.word	0x00000000
        /*0034*/ 	.short	0x0012
        /*0036*/ 	.short	0x00c0
        /*0038*/ 	.byte	0x00, 0xf0, 0x11, 0x00


	//----- nvinfo : EIATTR_KPARAM_INFO
	.align		4
.L_2999:
        /*003c*/ 	.byte	0x04, 0x17
        /*003e*/ 	.short	(.L_3001 - .L_3000)
.L_3000:
        /*0040*/ 	.word	0x00000000
        /*0044*/ 	.short	0x0011
        /*0046*/ 	.short	0x00bc
        /*0048*/ 	.byte	0x00, 0xf0, 0x11, 0x00


	//----- nvinfo : EIATTR_KPARAM_INFO
	.align		4
.L_3001:
        /*004c*/ 	.byte	0x04, 0x17
        /*004e*/ 	.short	(.L_3003 - .L_3002)
.L_3002:
        /*0050*/ 	.word	0x00000000
        /*0054*/ 	.short	0x0010
        /*0056*/ 	.short	0x00b8
        /*0058*/ 	.byte	0x00, 0xf0, 0x11, 0x00


	//----- nvinfo : EIATTR_KPARAM_INFO
	.align		4
.L_3003:
        /*005c*/ 	.byte	0x04, 0x17
        /*005e*/ 	.short	(.L_3005 - .L_3004)
.L_3004:
        /*0060*/ 	.word	0x00000000
        /*0064*/ 	.short	0x000f
        /*0066*/ 	.short	0x00b4
        /*0068*/ 	.byte	0x00, 0xf0, 0x11, 0x00


	//----- nvinfo : EIATTR_KPARAM_INFO
	.align		4
.L_3005:
        /*006c*/ 	.byte	0x04, 0x17
        /*006e*/ 	.short	(.L_3007 - .L_3006)
.L_3006:
        /*0070*/ 	.word	0x00000000
        /*0074*/ 	.short	0x000e
        /*0076*/ 	.short	0x00b0
        /*0078*/ 	.byte	0x00, 0xf0, 0x11, 0x00


	//----- nvinfo : EIATTR_KPARAM_INFO
	.align		4
.L_3007:
        /*007c*/ 	.byte	0x04, 0x17
        /*007e*/ 	.short	(.L_3009 - .L_3008)
.L_3008:
        /*0080*/ 	.word	0x00000000
        /*0084*/ 	.short	0x000d
        /*0086*/ 	.short	0x00ac
        /*0088*/ 	.byte	0x00, 0xf0, 0x11, 0x00


	//----- nvinfo : EIATTR_KPARAM_INFO
	.align		4
.L_3009:
        /*008c*/ 	.byte	0x04, 0x17
        /*008e*/ 	.short	(.L_3011 - .L_3010)
.L_3010:
        /*0090*/ 	.word	0x00000000
        /*0094*/ 	.short	0x000c
        /*0096*/ 	.short	0x00a8
        /*0098*/ 	.byte	0x00, 0xf0, 0x11, 0x00


	//----- nvinfo : EIATTR_KPARAM_INFO
	.align		4
.L_3011:
        /*009c*/ 	.byte	0x04, 0x17
        /*009e*/ 	.short	(.L_3013 - .L_3012)
.L_3012:
        /*00a0*/ 	.word	0x00000000
        /*00a4*/ 	.short	0x000b
        /*00a6*/ 	.short	0x00a4
        /*00a8*/ 	.byte	0x00, 0xf0, 0x11, 0x00


	//----- nvinfo : EIATTR_KPARAM_INFO
	.align		4
.L_3013:
        /*00ac*/ 	.byte	0x04, 0x17
        /*00ae*/ 	.short	(.L_3015 - .L_3014)
.L_3014:
        /*00b0*/ 	.word	0x00000000
        /*00b4*/ 	.short	0x000a
        /*00b6*/ 	.short	0x00a0
        /*00b8*/ 	.byte	0x00, 0xf0, 0x11, 0x00


	//----- nvinfo : EIATTR_KPARAM_INFO
	.align		4
.L_3015:
        /*00bc*/ 	.byte	0x04, 0x17
        /*00be*/ 	.short	(.L_3017 - .L_3016)
.L_3016:
        /*00c0*/ 	.word	0x00000000
        /*00c4*/ 	.short	0x0009
        /*00c6*/ 	.short	0x009c
        /*00c8*/ 	.byte	0x00, 0xf0, 0x11, 0x00


	//----- nvinfo : EIATTR_KPARAM_INFO
	.align		4
.L_3017:
        /*00cc*/ 	.byte	0x04, 0x17
        /*00ce*/ 	.short	(.L_3019 - .L_3018)
.L_3018:
        /*00d0*/ 	.word	0x00000000
        /*00d4*/ 	.short	0x0008
        /*00d6*/ 	.short	0x0098
        /*00d8*/ 	.byte	0x00, 0xf0, 0x11, 0x00


	//----- nvinfo : EIATTR_KPARAM_INFO
	.align		4
.L_3019:
        /*00dc*/ 	.byte	0x04, 0x17
        /*00de*/ 	.short	(.L_3021 - .L_3020)
.L_3020:
        /*00e0*/ 	.word	0x00000000
        /*00e4*/ 	.short	0x0007
        /*00e6*/ 	.short	0x0094
        /*00e8*/ 	.byte	0x00, 0xf0, 0x11, 0x00


	//----- nvinfo : EIATTR_KPARAM_INFO
	.align		4
.L_3021:
        /*00ec*/ 	.byte	0x04, 0x17
        /*00ee*/ 	.short	(.L_3023 - .L_3022)
.L_3022:
        /*00f0*/ 	.word	0x00000000
        /*00f4*/ 	.short	0x0006
        /*00f6*/ 	.short	0x0090
        /*00f8*/ 	.byte	0x00, 0xf0, 0x11, 0x00


	//----- nvinfo : EIATTR_KPARAM_INFO
	.align		4
.L_3023:
        /*00fc*/ 	.byte	0x04, 0x17
        /*00fe*/ 	.short	(.L_3025 - .L_3024)
.L_3024:
        /*0100*/ 	.word	0x00000000
        /*0104*/ 	.short	0x0005
        /*0106*/ 	.short	0x008c
        /*0108*/ 	.byte	0x00, 0xf0, 0x11, 0x00


	//----- nvinfo : EIATTR_KPARAM_INFO
	.align		4
.L_3025:
        /*010c*/ 	.byte	0x04, 0x17
        /*010e*/ 	.short	(.L_3027 - .L_3026)
.L_3026:
        /*0110*/ 	.word	0x00000000
        /*0114*/ 	.short	0x0004
        /*0116*/ 	.short	0x0088
        /*0118*/ 	.byte	0x00, 0xf0, 0x05, 0x00


	//----- nvinfo : EIATTR_KPARAM_INFO
	.align		4
.L_3027:
        /*011c*/ 	.byte	0x04, 0x17
        /*011e*/ 	.short	(.L_3029 - .L_3028)
.L_3028:
        /*0120*/ 	.word	0x00000000
        /*0124*/ 	.short	0x0003
        /*0126*/ 	.short	0x0078
        /*0128*/ 	.byte	0x00, 0xf0, 0x41, 0x00


	//----- nvinfo : EIATTR_KPARAM_INFO
	.align		4
.L_3029:
        /*012c*/ 	.byte	0x04, 0x17
        /*012e*/ 	.short	(.L_3031 - .L_3030)
.L_3030:
        /*0130*/ 	.word	0x00000000
        /*0134*/ 	.short	0x0002
        /*0136*/ 	.short	0x0050
        /*0138*/ 	.byte	0x00, 0xf0, 0xa1, 0x00


	//----- nvinfo : EIATTR_KPARAM_INFO
	.align		4
.L_3031:
        /*013c*/ 	.byte	0x04, 0x17
        /*013e*/ 	.short	(.L_3033 - .L_3032)
.L_3032:
        /*0140*/ 	.word	0x00000000
        /*0144*/ 	.short	0x0001
        /*0146*/ 	.short	0x0028
        /*0148*/ 	.byte	0x00, 0xf0, 0xa1, 0x00


	//----- nvinfo : EIATTR_KPARAM_INFO
	.align		4
.L_3033:
        /*014c*/ 	.byte	0x04, 0x17
        /*014e*/ 	.short	(.L_3035 - .L_3034)
.L_3034:
        /*0150*/ 	.word	0x00000000
        /*0154*/ 	.short	0x0000
        /*0156*/ 	.short	0x0000
        /*0158*/ 	.byte	0x00, 0xf0, 0xa1, 0x00


	//----- nvinfo : EIATTR_MAXREG_COUNT
	.align		4
.L_3035:
        /*015c*/ 	.byte	0x03, 0x1b
        /*015e*/ 	.short	0x0040


	//----- nvinfo : EIATTR_MERCURY_ISA_VERSION
	.align		4
        /*0160*/ 	.byte	0x03, 0x5f
        /*0162*/ 	.short	0x0000


	//----- nvinfo : EIATTR_EXIT_INSTR_OFFSETS
	.align		4
        /*0164*/ 	.byte	0x04, 0x1c
        /*0166*/ 	.short	(.L_3037 - .L_3036)


	//   ....[0]....
.L_3036:
        /*0168*/ 	.word	0x00000090


	//   ....[1]....
        /*016c*/ 	.word	0x000024d0


	//   ....[2]....
        /*0170*/ 	.word	0x00004550


	//----- nvinfo : EIATTR_MAX_THREADS
	.align		4
.L_3037:
        /*0174*/ 	.byte	0x04, 0x05
        /*0176*/ 	.short	(.L_3039 - .L_3038)
.L_3038:
        /*0178*/ 	.word	0x00000400
        /*017c*/ 	.word	0x00000001
        /*0180*/ 	.word	0x00000001


	//----- nvinfo : EIATTR_CRS_STACK_SIZE
	.align		4
.L_3039:
        /*0184*/ 	.byte	0x04, 0x1e
        /*0186*/ 	.short	(.L_3041 - .L_3040)
.L_3040:
        /*0188*/ 	.word	0x00000000
.L_3041:


//--------------------- .nv.info._ZN2at6native51_GLOBAL__N__2c613397_18_DepthwiseConv2d_cu_9959487031conv_depthwise2d_forward_kernelILi1EN3c108BFloat16EiEEvNS_27GenericPackedTensorAccessorIKT0_Lm4ENS_16DefaultPtrTraitsEiEENS5_IS6_Lm4ES8_iEES9_NS5_IS7_Lm1ES8_iEEbT1_iiiiiiiiiiiiii --------------------------
	.section	.nv.info._ZN2at6native51_GLOBAL__N__2c613397_18_DepthwiseConv2d_cu_9959487031conv_depthwise2d_forward_kernelILi1EN3c108BFloat16EiEEvNS_27GenericPackedTensorAccessorIKT0_Lm4ENS_16DefaultPtrTraitsEiEENS5_IS6_Lm4ES8_iEES9_NS5_IS7_Lm1ES8_iEEbT1_iiiiiiiiiiiiii,"",@"SHT_CUDA_INFO"
	.sectionflags	@""
	.align	4


	//----- nvinfo : EIATTR_CUDA_API_VERSION
	.align		4
        /*0000*/ 	.byte	0x04, 0x37
        /*0002*/ 	.short	(.L_3043 - .L_3042)
.L_3042:
        /*0004*/ 	.word	0x00000082


	//----- nvinfo : EIATTR_SW2861232_WAR
	.align		4
.L_3043:
        /*0008*/ 	.byte	0x01, 0x35
	.zero		2


	//----- nvinfo : EIATTR_PARAM_CBANK
	.align		4
        /*000c*/ 	.byte	0x04, 0x0a
        /*000e*/ 	.short	(.L_3045 - .L_3044)
	.align		4
.L_3044:
        /*0010*/ 	.word	index@(.nv.constant0._ZN2at6native51_GLOBAL__N__2c613397_18_DepthwiseConv2d_cu_9959487031conv_depthwise2d_forward_kernelILi1EN3c108BFloat16EiEEvNS_27GenericPackedTensorAccessorIKT0_Lm4ENS_16DefaultPtrTraitsEiEENS5_IS6_Lm4ES8_iEES9_NS5_IS7_Lm1ES8_iEEbT1_iiiiiiiiiiiiii)
        /*0014*/ 	.short	0x0160
        /*0016*/ 	.short	0x00c8


	//----- nvinfo : EIATTR_CBANK_PARAM_SIZE
	.align		4
.L_3045:
        /*0018*/ 	.byte	0x03, 0x19
        /*001a*/ 	.short	0x00c8


	//----- nvinfo : EIATTR_KPARAM_INFO
	.align		4
        /*001c*/ 	.byte	0x04, 0x17
        /*001e*/ 	.short	(.L_3047 - .L_3046)
.L_3046:
        /*0020*/ 	.word	0x00000000
        /*0024*/ 	.short	0x0013
        /*0026*/ 	.short	0x00c4
        /*0028*/ 	.byte	0x00, 0xf0, 0x11, 0x00


	//----- nvinfo : EIATTR_KPARAM_INFO
	.align		4
.L_3047:
        /*002c*/ 	.byte	0x04, 0x17
        /*002e*/ 	.short	(.L_3049 - .L_3048)
.L_3048:
        /*0030*/ 	.word	0x00000000
        /*0034*/ 	.short	0x0012
        /*0036*/ 	.short	0x00c0
        /*0038*/ 	.byte	0x00, 0xf0, 0x11, 0x00


	//----- nvinfo : EIATTR_KPARAM_INFO
	.align		4
.L_3049:
        /*003c*/ 	.byte	0x04, 0x17
        /*003e*/ 	.short	(.L_3051 - .L_3050)
.L_3050:
        /*0040*/ 	.word	0x00000000
        /*0044*/ 	.short	0x0011
        /*0046*/ 	.short	0x00bc
        /*0048*/ 	.byte	0x00, 0xf0, 0x11, 0x00


	//----- nvinfo : EIATTR_KPARAM_INFO
	.align		4
.L_3051:
        /*004c*/ 	.byte	0x04, 0x17
        /*004e*/ 	.short	(.L_3053 - .L_3052)
.L_3052:
        /*0050*/ 	.word	0x00000000
        /*0054*/ 	.short	0x0010
        /*0056*/ 	.short	0x00b8
        /*0058*/ 	.byte	0x00, 0xf0, 0x11, 0x00


	//----- nvinfo : EIATTR_KPARAM_INFO
	.align		4
.L_3053:
        /*005c*/ 	.byte	0x04, 0x17
        /*005e*/ 	.short	(.L_3055 - .L_3054)
.L_3054:
        /*0060*/ 	.word	0x00000000
        /*0064*/ 	.short	0x000f
        /*0066*/ 	.short	0x00b4
        /*0068*/ 	.byte	0x00, 0xf0, 0x11, 0x00


	//----- nvinfo : EIATTR_KPARAM_INFO
	.align		4
.L_3055:
        /*006c*/ 	.byte	0x04, 0x17
        /*006e*/ 	.short	(.L_3057 - .L_3056)
.L_3056:
        /*0070*/ 	.word	0x00000000
        /*0074*/ 	.short	0x000e
        /*0076*/ 	.short	0x00b0
        /*0078*/ 	.byte	0x00, 0xf0, 0x11, 0x00


	//----- nvinfo : EIATTR_KPARAM_INFO
	.align		4
.L_3057:
        /*007c*/ 	.byte	0x04, 0x17
        /*007e*/ 	.short	(.L_3059 - .L_3058)
.L_3058:
        /*0080*/ 	.word	0x00000000
        /*0084*/ 	.short	0x000d
        /*0086*/ 	.short	0x00ac
        /*0088*/ 	.byte	0x00, 0xf0, 0x11, 0x00


	//----- nvinfo : EIATTR_KPARAM_INFO
	.align		4
.L_3059:
        /*008c*/ 	.byte	0x04, 0x17
        /*008e*/ 	.short	(.L_3061 - .L_3060)
.L_3060:
        /*0090*/ 	.word	0x00000000
        /*0094*/ 	.short	0x000c
        /*0096*/ 	.short	0x00a8
        /*0098*/ 	.byte	0x00, 0xf0, 0x11, 0x00


	//----- nvinfo : EIATTR_KPARAM_INFO
	.align		4
.L_3061:
        /*009c*/ 	.byte	0x04, 0x17
        /*009e*/ 	.short	(.L_3063 - .L_3062)
.L_3062:
        /*00a0*/ 	.word	0x00000000
        /*00a4*/ 	.short	0x000b
        /*00a6*/ 	.short	0x00a4
        /*00a8*/ 	.byte	0x00, 0xf0, 0x11, 0x00


	//----- nvinfo : EIATTR_KPARAM_INFO
	.align		4
.L_3063:
        /*00ac*/ 	.byte	0x04, 0x17
        /*00ae*/ 	.short	(.L_3065 - .L_3064)
.L_3064:
        /*00b0*/ 	.word	0x00000000
        /*00b4*/ 	.short	0x000a
        /*00b6*/ 	.short	0x00a0
        /*00b8*/ 	.byte	0x00, 0xf0, 0x11, 0x00


	//----- nvinfo : EIATTR_KPARAM_INFO
	.align		4
.L_3065:
        /*00bc*/ 	.byte	0x04, 0x17
        /*00be*/ 	.short	(.L_3067 - .L_3066)
.L_3066:
        /*00c0*/ 	.word	0x00000000
        /*00c4*/ 	.short	0x0009
        /*00c6*/ 	.short	0x009c
        /*00c8*/ 	.byte	0x00, 0xf0, 0x11, 0x00


	//----- nvinfo : EIATTR_KPARAM_INFO
	.align		4
.L_3067:
        /*00cc*/ 	.byte	0x04, 0x17
        /*00ce*/ 	.short	(.L_3069 - .L_3068)
.L_3068:
        /*00d0*/ 	.word	0x00000000
        /*00d4*/ 	.short	0x0008
        /*00d6*/ 	.short	0x0098
        /*00d8*/ 	.byte	0x00, 0xf0, 0x11, 0x00


	//----- nvinfo : EIATTR_KPARAM_INFO
	.align		4
.L_3069:
        /*00dc*/ 	.byte	0x04, 0x17
        /*00de*/ 	.short	(.L_3071 - .L_3070)
.L_3070:
        /*00e0*/ 	.word	0x00000000
        /*00e4*/ 	.short	0x0007
        /*00e6*/ 	.short	0x0094
        /*00e8*/ 	.byte	0x00, 0xf0, 0x11, 0x00


	//----- nvinfo : EIATTR_KPARAM_INFO
	.align		4
.L_3071:
        /*00ec*/ 	.byte	0x04, 0x17
        /*00ee*/ 	.short	(.L_3073 - .L_3072)
.L_3072:
        /*00f0*/ 	.word	0x00000000
        /*00f4*/ 	.short	0x0006
        /*00f6*/ 	.short	0x0090
        /*00f8*/ 	.byte	0x00, 0xf0, 0x11, 0x00


	//----- nvinfo : EIATTR_KPARAM_INFO
	.align		4
.L_3073:
        /*00fc*/ 	.byte	0x04, 0x17
        /*00fe*/ 	.short	(.L_3075 - .L_3074)
.L_3074:
        /*0100*/ 	.word	0x00000000
        /*0104*/ 	.short	0x0005
        /*0106*/ 	.short	0x008c
        /*0108*/ 	.byte	0x00, 0xf0, 0x11, 0x00


	//----- nvinfo : EIATTR_KPARAM_INFO
	.align		4
.L_3075:
        /*010c*/ 	.byte	0x04, 0x17
        /*010e*/ 	.short	(.L_3077 - .L_3076)
.L_3076:
        /*0110*/ 	.word	0x00000000
        /*0114*/ 	.short	0x0004
        /*0116*/ 	.short	0x0088
        /*0118*/ 	.byte	0x00, 0xf0, 0x05, 0x00


	//----- nvinfo : EIATTR_KPARAM_INFO
	.align		4
.L_3077:
        /*011c*/ 	.byte	0x04, 0x17
        /*011e*/ 	.short	(.L_3079 - .L_3078)
.L_3078:
        /*0120*/ 	.word	0x00000000
        /*0124*/ 	.short	0x0003
        /*0126*/ 	.short	0x0078
        /*0128*/ 	.byte	0x00, 0xf0, 0x41, 0x00


	//----- nvinfo : EIATTR_KPARAM_INFO
	.align		4
.L_3079:
        /*012c*/ 	.byte	0x04, 0x17
        /*012e*/ 	.short	(.L_3081 - .L_3080)
.L_3080:
        /*0130*/ 	.word	0x00000000
        /*0134*/ 	.short	0x0002
        /*0136*/ 	.short	0x0050
        /*0138*/ 	.byte	0x00, 0xf0, 0xa1, 0x00


	//----- nvinfo : EIATTR_KPARAM_INFO
	.align		4
.L_3081:
        /*013c*/ 	.byte	0x04, 0x17
        /*013e*/ 	.short	(.L_3083 - .L_3082)
.L_3082:
        /*0140*/ 	.word	0x00000000
        /*0144*/ 	.short	0x0001
        /*0146*/ 	.short	0x0028
        /*0148*/ 	.byte	0x00, 0xf0, 0xa1, 0x00


	//----- nvinfo : EIATTR_KPARAM_INFO
	.align		4
.L_3083:
        /*014c*/ 	.byte	0x04, 0x17
        /*014e*/ 	.short	(.L_3085 - .L_3084)
.L_3084:
        /*0150*/ 	.word	0x00000000
        /*0154*/ 	.short	0x0000
        /*0156*/ 	.short	0x0000
        /*0158*/ 	.byte	0x00, 0xf0, 0xa1, 0x00


	//----- nvinfo : EIATTR_MAXREG_COUNT
	.align		4
.L_3085:
        /*015c*/ 	.byte	0x03, 0x1b
        /*015e*/ 	.short	0x0040


	//----- nvinfo : EIATTR_MERCURY_ISA_VERSION
	.align		4
        /*0160*/ 	.byte	0x03, 0x5f
        /*0162*/ 	.short	0x0000


	//----- nvinfo : EIATTR_EXIT_INSTR_OFFSETS
	.align		4
        /*0164*/ 	.byte	0x04, 0x1c
        /*0166*/ 	.short	(.L_3087 - .L_3086)


	//   ....[0]....
.L_3086:
        /*0168*/ 	.word	0x00000090


	//   ....[1]....
        /*016c*/ 	.word	0x00000b80


	//   ....[2]....
        /*0170*/ 	.word	0x000012c0


	//----- nvinfo : EIATTR_MAX_THREADS
	.align		4
.L_3087:
        /*0174*/ 	.byte	0x04, 0x05
        /*0176*/ 	.short	(.L_3089 - .L_3088)
.L_3088:
        /*0178*/ 	.word	0x00000400
        /*017c*/ 	.word	0x00000001
        /*0180*/ 	.word	0x00000001


	//----- nvinfo : EIATTR_CRS_STACK_SIZE
	.align		4
.L_3089:
        /*0184*/ 	.byte	0x04, 0x1e
        /*0186*/ 	.short	(.L_3091 - .L_3090)
.L_3090:
        /*0188*/ 	.word	0x00000000
.L_3091:


//--------------------- .nv.info._ZN2at6native51_GLOBAL__N__2c613397_18_DepthwiseConv2d_cu_9959487031conv_depthwise2d_forward_kernelILi3EN3c108BFloat16EiEEvNS_27GenericPackedTensorAccessorIKT0_Lm4ENS_16DefaultPtrTraitsEiEENS5_IS6_Lm4ES8_iEES9_NS5_IS7_Lm1ES8_iEEbT1_iiiiiiiiiiiiii --------------------------
	.section	.nv.info._ZN2at6native51_GLOBAL__N__2c613397_18_DepthwiseConv2d_cu_9959487031conv_depthwise2d_forward_kernelILi3EN3c108BFloat16EiEEvNS_27GenericPackedTensorAccessorIKT0_Lm4ENS_16DefaultPtrTraitsEiEENS5_IS6_Lm4ES8_iEES9_NS5_IS7_Lm1ES8_iEEbT1_iiiiiiiiiiiiii,"",@"SHT_CUDA_INFO"
	.sectionflags	@""
	.align	4


	//----- nvinfo : EIATTR_CUDA_API_VERSION
	.align		4
        /*0000*/ 	.byte	0x04, 0x37
        /*0002*/ 	.short	(.L_3093 - .L_3092)
.L_3092:
        /*0004*/ 	.word	0x00000082


	//----- nvinfo : EIATTR_SW2861232_WAR
	.align		4
.L_3093:
        /*0008*/ 	.byte	0x01, 0x35
	.zero		2


	//----- nvinfo : EIATTR_PARAM_CBANK
	.align		4
        /*000c*/ 	.byte	0x04, 0x0a
        /*000e*/ 	.short	(.L_3095 - .L_3094)
	.align		4
.L_3094:
        /*0010*/ 	.word	index@(.nv.constant0._ZN2at6native51_GLOBAL__N__2c613397_18_DepthwiseConv2d_cu_9959487031conv_depthwise2d_forward_kernelILi3EN3c108BFloat16EiEEvNS_27GenericPackedTensorAccessorIKT0_Lm4ENS_16DefaultPtrTraitsEiEENS5_IS6_Lm4ES8_iEES9_NS5_IS7_Lm1ES8_iEEbT1_iiiiiiiiiiiiii)
        /*0014*/ 	.short	0x0160
        /*0016*/ 	.short	0x00c8


	//----- nvinfo : EIATTR_CBANK_PARAM_SIZE
	.align		4
.L_3095:
        /*0018*/ 	.byte	0x03, 0x19
        /*001a*/ 	.short	0x00c8


	//----- nvinfo : EIATTR_KPARAM_INFO
	.align		4
        /*001c*/ 	.byte	0x04, 0x17
        /*001e*/ 	.short	(.L_3097 - .L_3096)
.L_3096:
        /*0020*/ 	.word	0x00000000
        /*0024*/ 	.short	0x0013
        /*0026*/ 	.short	0x00c4
        /*0028*/ 	.byte	0x00, 0xf0, 0x11, 0x00


	//----- nvinfo : EIATTR_KPARAM_INFO
	.align		4
.L_3097:
        /*002c*/ 	.byte	0x04, 0x17
        /*002e*/ 	.short	(.L_3099 - .L_3098)
.L_3098:
        /*0030*/ 	.word	0x00000000
        /*0034*/ 	.short	0x0012
        /*0036*/ 	.short	0x00c0
        /*0038*/ 	.byte	0x00, 0xf0, 0x11, 0x00


	//----- nvinfo : EIATTR_KPARAM_INFO
	.align		4
.L_3099:
        /*003c*/ 	.byte	0x04, 0x17
        /*003e*/ 	.short	(.L_3101 - .L_3100)
.L_3100:
        /*0040*/ 	.word	0x00000000
        /*0044*/ 	.short	0x0011
        /*0046*/ 	.short	0x00bc
        /*0048*/ 	.byte	0x00, 0xf0, 0x11, 0x00


	//----- nvinfo : EIATTR_KPARAM_INFO
	.align		4
.L_3101:
        /*004c*/ 	.byte	0x04, 0x17
        /*004e*/ 	.short	(.L_3103 - .L_3102)
.L_3102:
        /*0050*/ 	.word	0x00000000
        /*0054*/ 	.short	0x0010
        /*0056*/ 	.short	0x00b8
        /*0058*/ 	.byte	0x00, 0xf0, 0x11, 0x00


	//----- nvinfo : EIATTR_KPARAM_INFO
	.align		4
.L_3103:
        /*005c*/ 	.byte	0x04, 0x17
        /*005e*/ 	.short	(.L_3105 - .L_3104)
.L_3104:
        /*0060*/ 	.word	0x00000000
        /*0064*/ 	.short	0x000f
        /*0066*/ 	.short	0x00b4
        /*0068*/ 	.byte	0x00, 0xf0, 0x11, 0x00


	//----- nvinfo : EIATTR_KPARAM_INFO
	.align		4
.L_3105:
        /*006c*/ 	.byte	0x04, 0x17
        /*006e*/ 	.short	(.L_3107 - .L_3106)
.L_3106:
        /*0070*/ 	.word	0x00000000
        /*0074*/ 	.short	0x000e
        /*0076*/ 	.short	0x00b0
        /*0078*/ 	.byte	0x00, 0xf0, 0x11, 0x00


	//----- nvinfo : EIATTR_KPARAM_INFO
	.align		4
.L_3107:
        /*007c*/ 	.byte	0x04, 0x17
        /*007e*/ 	.short	(.L_3109 - .L_3108)
.L_3108:
        /*0080*/ 	.word	0x00000000
        /*0084*/ 	.short	0x000d
        /*0086*/ 	.short	0x00ac
        /*0088*/ 	.byte	0x00, 0xf0, 0x11, 0x00


	//----- nvinfo : EIATTR_KPARAM_INFO
	.align		4
.L_3109:
        /*008c*/ 	.byte	0x04, 0x17
        /*008e*/ 	.short	(.L_3111 - .L_3110)
.L_3110:
        /*0090*/ 	.word	0x00000000
        /*0094*/ 	.short	0x000c
        /*0096*/ 	.short	0x00a8
        /*0098*/ 	.byte	0x00, 0xf0, 0x11, 0x00


	//----- nvinfo : EIATTR_KPARAM_INFO
	.align		4
.L_3111:
        /*009c*/ 	.byte	0x04, 0x17
        /*009e*/ 	.short	(.L_3113 - .L_3112)
.L_3112:
        /*00a0*/ 	.word	0x00000000
        /*00a4*/ 	.short	0x000b
        /*00a6*/ 	.short	0x00a4
        /*00a8*/ 	.byte	0x00, 0xf0, 0x11, 0x00


	//----- nvinfo : EIATTR_KPARAM_INFO
	.align		4
.L_3113:
        /*00ac*/ 	.byte	0x04, 0x17
        /*00ae*/ 	.short	(.L_3115 - .L_3114)
.L_3114:
        /*00b0*/ 	.word	0x00000000
        /*00b4*/ 	.short	0x000a
        /*00b6*/ 	.short	0x00a0
        /*00b8*/ 	.byte	0x00, 0xf0, 0x11, 0x00


	//----- nvinfo : EIATTR_KPARAM_INFO
	.align		4
.L_3115:
        /*00bc*/ 	.byte	0x04, 0x17
        /*00be*/ 	.short	(.L_3117 - .L_3116)
.L_3116:
        /*00c0*/ 	.word	0x00000000
        /*00c4*/ 	.short	0x0009
        /*00c6*/ 	.short	0x009c
        /*00c8*/ 	.byte	0x00, 0xf0, 0x11, 0x00


	//----- nvinfo : EIATTR_KPARAM_INFO
	.align		4
.L_3117:
        /*00cc*/ 	.byte	0x04, 0x17
        /*00ce*/ 	.short	(.L_3119 - .L_3118)
.L_3118:
        /*00d0*/ 	.word	0x00000000
        /*00d4*/ 	.short	0x0008
        /*00d6*/ 	.short	0x0098
        /*00d8*/ 	.byte	0x00, 0xf0, 0x11, 0x00


	//----- nvinfo : EIATTR_KPARAM_INFO
	.align		4
.L_3119:
        /*00dc*/ 	.byte	0x04, 0x17
        /*00de*/ 	.short	(.L_3121 - .L_3120)
.L_3120:
        /*00e0*/ 	.word	0x00000000
        /*00e4*/ 	.short	0x0007
        /*00e6*/ 	.short	0x0094
        /*00e8*/ 	.byte	0x00, 0xf0, 0x11, 0x00


	//----- nvinfo : EIATTR_KPARAM_INFO
	.align		4
.L_3121:
        /*00ec*/ 	.byte	0x04, 0x17
        /*00ee*/ 	.short	(.L_3123 - .L_3122)
.L_3122:
        /*00f0*/ 	.word	0x00000000
        /*00f4*/ 	.short	0x0006
        /*00f6*/ 	.short	0x0090
        /*00f8*/ 	.byte	0x00, 0xf0, 0x11, 0x00


	//----- nvinfo : EIATTR_KPARAM_INFO
	.align		4
.L_3123:
        /*00fc*/ 	.byte	0x04, 0x17
        /*00fe*/ 	.short	(.L_3125 - .L_3124)
.L_3124:
        /*0100*/ 	.word	0x00000000
        /*0104*/ 	.short	0x0005
        /*0106*/ 	.short	0x008c
        /*0108*/ 	.byte	0x00, 0xf0, 0x11, 0x00


	//----- nvinfo : EIATTR_KPARAM_INFO
	.align		4
.L_3125:
        /*010c*/ 	.byte	0x04, 0x17
        /*010e*/ 	.short	(.L_3127 - .L_3126)
.L_3126:
        /*0110*/ 	.word	0x00000000
        /*0114*/ 	.short	0x0004
        /*0116*/ 	.short	0x0088
        /*0118*/ 	.byte	0x00, 0xf0, 0x05, 0x00


	//----- nvinfo : EIATTR_KPARAM_INFO
	.align		4
.L_3127:
        /*011c*/ 	.byte	0x04, 0x17
        /*011e*/ 	.short	(.L_3129 - .L_3128)
.L_3128:
        /*0120*/ 	.word	0x00000000
        /*0124*/ 	.short	0x0003
        /*0126*/ 	.short	0x0078
        /*0128*/ 	.byte	0x00, 0xf0, 0x41, 0x00


	//----- nvinfo : EIATTR_KPARAM_INFO
	.align		4
.L_3129:
        /*012c*/ 	.byte	0x04, 0x17
        /*012e*/ 	.short	(.L_3131 - .L_3130)
.L_3130:
        /*0130*/ 	.word	0x00000000
        /*0134*/ 	.short	0x0002
        /*0136*/ 	.short	0x0050
        /*0138*/ 	.byte	0x00, 0xf0, 0xa1, 0x00


	//----- nvinfo : EIATTR_KPARAM_INFO
	.align		4
.L_3131:
        /*013c*/ 	.byte	0x04, 0x17
        /*013e*/ 	.short	(.L_3133 - .L_3132)
.L_3132:
        /*0140*/ 	.word	0x00000000
        /*0144*/ 	.short	0x0001
        /*0146*/ 	.short	0x0028
        /*0148*/ 	.byte	0x00, 0xf0, 0xa1, 0x00


	//----- nvinfo : EIATTR_KPARAM_INFO
	.align		4
.L_3133:
        /*014c*/ 	.byte	0x04, 0x17
        /*014e*/ 	.short	(.L_3135 - .L_3134)
.L_3134:
        /*0150*/ 	.word	0x00000000
        /*0154*/ 	.short	0x0000
        /*0156*/ 	.short	0x0000
        /*0158*/ 	.byte	0x00, 0xf0, 0xa1, 0x00


	//----- nvinfo : EIATTR_MAXREG_COUNT
	.align		4
.L_3135:
        /*015c*/ 	.byte	0x03, 0x1b
        /*015e*/ 	.short	0x0040


	//----- nvinfo : EIATTR_MERCURY_ISA_VERSION
	.align		4
        /*0160*/ 	.byte	0x03, 0x5f
        /*0162*/ 	.short	0x0000


	//----- nvinfo : EIATTR_EXIT_INSTR_OFFSETS
	.align		4
        /*0164*/ 	.byte	0x04, 0x1c
        /*0166*/ 	.short	(.L_3137 - .L_3136)


	//   ....[0]....
.L_3136:
        /*0168*/ 	.word	0x00000090


	//   ....[1]....
        /*016c*/ 	.word	0x000010d0


	//   ....[2]....
        /*0170*/ 	.word	0x00001d40


	//----- nvinfo : EIATTR_MAX_THREADS
	.align		4
.L_3137:
        /*0174*/ 	.byte	0x04, 0x05
        /*0176*/ 	.short	(.L_3139 - .L_3138)
.L_3138:
        /*0178*/ 	.word	0x00000400
        /*017c*/ 	.word	0x00000001
        /*0180*/ 	.word	0x00000001


	//----- nvinfo : EIATTR_CRS_STACK_SIZE
	.align		4
.L_3139:
        /*0184*/ 	.byte	0x04, 0x1e
        /*0186*/ 	.short	(.L_3141 - .L_3140)
.L_3140:
        /*0188*/ 	.word	0x00000000
.L_3141:


//--------------------- .nv.info._ZN2at6native51_GLOBAL__N__2c613397_18_DepthwiseConv2d_cu_9959487031conv_depthwise2d_forward_kernelILi5EN3c108BFloat16EiEEvNS_27GenericPackedTensorAccessorIKT0_Lm4ENS_16DefaultPtrTraitsEiEENS5_IS6_Lm4ES8_iEES9_NS5_IS7_Lm1ES8_iEEbT1_iiiiiiiiiiiiii --------------------------
	.section	.nv.info._ZN2at6native51_GLOBAL__N__2c613397_18_DepthwiseConv2d_cu_9959487031conv_depthwise2d_forward_kernelILi5EN3c108BFloat16EiEEvNS_27GenericPackedTensorAccessorIKT0_Lm4ENS_16DefaultPtrTraitsEiEENS5_IS6_Lm4ES8_iEES9_NS5_IS7_Lm1ES8_iEEbT1_iiiiiiiiiiiiii,"",@"SHT_CUDA_INFO"
	.sectionflags	@""
	.align	4


	//----- nvinfo : EIATTR_CUDA_API_VERSION
	.align		4
        /*0000*/ 	.byte	0x04, 0x37
        /*0002*/ 	.short	(.L_3143 - .L_3142)
.L_3142:
        /*0004*/ 	.word	0x00000082


	//----- nvinfo : EIATTR_SW2861232_WAR
	.align		4
.L_3143:
        /*0008*/ 	.byte	0x01, 0x35
	.zero		2


	//----- nvinfo : EIATTR_PARAM_CBANK
	.align		4
        /*000c*/ 	.byte	0x04, 0x0a
        /*000e*/ 	.short	(.L_3145 - .L_3144)
	.align		4
.L_3144:
        /*0010*/ 	.word	index@(.nv.constant0._ZN2at6native51_GLOBAL__N__2c613397_18_DepthwiseConv2d_cu_9959487031conv_depthwise2d_forward_kernelILi5EN3c108BFloat16EiEEvNS_27GenericPackedTensorAccessorIKT0_Lm4ENS_16DefaultPtrTraitsEiEENS5_IS6_Lm4ES8_iEES9_NS5_IS7_Lm1ES8_iEEbT1_iiiiiiiiiiiiii)
        /*0014*/ 	.short	0x0160
        /*0016*/ 	.short	0x00c8


	//----- nvinfo : EIATTR_CBANK_PARAM_SIZE
	.align		4
.L_3145:
        /*0018*/ 	.byte	0x03, 0x19
        /*001a*/ 	.short	0x00c8


	//----- nvinfo : EIATTR_KPARAM_INFO
	.align		4
        /*001c*/ 	.byte	0x04, 0x17
        /*001e*/ 	.short	(.L_3147 - .L_3146)
.L_3146:
        /*0020*/ 	.word	0x00000000
        /*0024*/ 	.short	0x0013
        /*0026*/ 	.short	0x00c4
        /*0028*/ 	.byte	0x00, 0xf0, 0x11, 0x00


	//----- nvinfo : EIATTR_KPARAM_INFO
	.align		4
.L_3147:
        /*002c*/ 	.byte	0x04, 0x17
        /*002e*/ 	.short	(.L_3149 - .L_3148)
.L_3148:
        /*0030*/ 	.word	0x00000000
        /*0034*/ 	.short	0x0012
        /*0036*/ 	.short	0x00c0
        /*0038*/ 	.byte	0x00, 0xf0, 0x11, 0x00


	//----- nvinfo : EIATTR_KPARAM_INFO
	.align		4
.L_3149:
        /*003c*/ 	.byte	0x04, 0x17
        /*003e*/ 	.short	(.L_3151 - .L_3150)
.L_3150:
        /*0040*/ 	.word	0x00000000
        /*0044*/ 	.short	0x0011
        /*0046*/ 	.short	0x00bc
        /*0048*/ 	.byte	0x00, 0xf0, 0x11, 0x00


	//----- nvinfo : EIATTR_KPARAM_INFO
	.align		4
.L_3151:
        /*004c*/ 	.byte	0x04, 0x17
        /*004e*/ 	.short	(.L_3153 - .L_3152)
.L_3152:
        /*0050*/ 	.word	0x00000000
        /*0054*/ 	.short	0x0010
        /*0056*/ 	.short	0x00b8
        /*0058*/ 	.byte	0x00, 0xf0, 0x11, 0x00


	//----- nvinfo : EIATTR_KPARAM_INFO
	.align		4
.L_3153:
        /*005c*/ 	.byte	0x04, 0x17
        /*005e*/ 	.short	(.L_3155 - .L_3154)
.L_3154:
        /*0060*/ 	.word	0x00000000
        /*0064*/ 	.short	0x000f
        /*0066*/ 	.short	0x00b4
        /*0068*/ 	.byte	0x00, 0xf0, 0x11, 0x00


	//----- nvinfo : EIATTR_KPARAM_INFO
	.align		4
.L_3155:
        /*006c*/ 	.byte	0x04, 0x17
        /*006e*/ 	.short	(.L_3157 - .L_3156)
.L_3156:
        /*0070*/ 	.word	0x00000000
        /*0074*/ 	.short	0x000e
        /*0076*/ 	.short	0x00b0
        /*0078*/ 	.byte	0x00, 0xf0, 0x11, 0x00


	//----- nvinfo : EIATTR_KPARAM_INFO
	.align		4
.L_3157:
        /*007c*/ 	.byte	0x04, 0x17
        /*007e*/ 	.short	(.L_3159 - .L_3158)
.L_3158:
        /*0080*/ 	.word	0x00000000
        /*0084*/ 	.short	0x000d
        /*0086*/ 	.short	0x00ac
        /*0088*/ 	.byte	0x00, 0xf0, 0x11, 0x00


	//----- nvinfo : EIATTR_KPARAM_INFO
	.align		4
.L_3159:
        /*008c*/ 	.byte	0x04, 0x17
        /*008e*/ 	.short	(.L_3161 - .L_3160)
.L_3160:
        /*0090*/ 	.word	0x00000000
        /*0094*/ 	.short	0x000c
        /*0096*/ 	.short	0x00a8
        /*0098*/ 	.byte	0x00, 0xf0, 0x11, 0x00


	//----- nvinfo : EIATTR_KPARAM_INFO
	.align		4
.L_3161:
        /*009c*/ 	.byte	0x04, 0x17
        /*009e*/ 	.short	(.L_3163 - .L_3162)
.L_3162:
        /*00a0*/ 	.word	0x00000000
        /*00a4*/ 	.short	0x000b
        /*00a6*/ 	.short	0x00a4
        /*00a8*/ 	.byte	0x00, 0xf0, 0x11, 0x00


	//----- nvinfo : EIATTR_KPARAM_INFO
	.align		4
.L_3163:
        /*00ac*/ 	.byte	0x04, 0x17
        /*00ae*/ 	.short	(.L_3165 - .L_3164)
.L_3164:
        /*00b0*/ 	.word	0x00000000
        /*00b4*/ 	.short	0x000a
        /*00b6*/ 	.short	0x00a0
        /*00b8*/ 	.byte	0x00, 0xf0, 0x11, 0x00


	//----- nvinfo : EIATTR_KPARAM_INFO
	.align		4
.L_3165:
        /*00bc*/ 	.byte	0x04, 0x17
        /*00be*/ 	.short	(.L_3167 - .L_3166)
.L_3166:
        /*00c0*/ 	.word	0x00000000
        /*00c4*/ 	.short	0x0009
        /*00c6*/ 	.short	0x009c
        /*00c8*/ 	.byte	0x00, 0xf0, 0x11, 0x00


	//----- nvinfo : EIATTR_KPARAM_INFO
	.align		4
.L_3167:
        /*00cc*/ 	.byte	0x04, 0x17
        /*00ce*/ 	.short	(.L_3169 - .L_3168)
.L_3168:
        /*00d0*/ 	.word	0x00000000
        /*00d4*/ 	.short	0x0008
        /*00d6*/ 	.short	0x0098
        /*00d8*/ 	.byte	0x00, 0xf0, 0x11, 0x00


	//----- nvinfo : EIATTR_KPARAM_INFO
	.align		4
.L_3169:
        /*00dc*/ 	.byte	0x04, 0x17
        /*00de*/ 	.short	(.L_3171 - .L_3170)
.L_3170:
        /*00e0*/ 	.word	0x00000000
        /*00e4*/ 	.short	0x0007
        /*00e6*/ 	.short	0x0094
        /*00e8*/ 	.byte	0x00, 0xf0, 0x11, 0x00


	//----- nvinfo : EIATTR_KPARAM_INFO
	.align		4
.L_3171:
        /*00ec*/ 	.byte	0x04, 0x17
        /*00ee*/ 	.short	(.L_3173 - .L_3172)
.L_3172:
        /*00f0*/ 	.word	0x00000000
        /*00f4*/ 	.short	0x0006
        /*00f6*/ 	.short	0x0090
        /*00f8*/ 	.byte	0x00, 0xf0, 0x11, 0x00


	//----- nvinfo : EIATTR_KPARAM_INFO
	.align		4
.L_3173:
        /*00fc*/ 	.byte	0x04, 0x17
        /*00fe*/ 	.short	(.L_3175 - .L_3174)
.L_3174:
        /*0100*/ 	.word	0x00000000
        /*0104*/ 	.short	0x0005
        /*0106*/ 	.short	0x008c
        /*0108*/ 	.byte	0x00, 0xf0, 0x11, 0x00


	//----- nvinfo : EIATTR_KPARAM_INFO
	.align		4
.L_3175:
        /*010c*/ 	.byte	0x04, 0x17
        /*010e*/ 	.short	(.L_3177 - .L_3176)
.L_3176:
        /*0110*/ 	.word	0x00000000
        /*0114*/ 	.short	0x0004
        /*0116*/ 	.short	0x0088
        /*0118*/ 	.byte	0x00, 0xf0, 0x05, 0x00


	//----- nvinfo : EIATTR_KPARAM_INFO
	.align		4
.L_3177:
        /*011c*/ 	.byte	0x04, 0x17
        /*011e*/ 	.short	(.L_3179 - .L_3178)
.L_3178:
        /*0120*/ 	.word	0x00000000
        /*0124*/ 	.short	0x0003
        /*0126*/ 	.short	0x0078
        /*0128*/ 	.byte	0x00, 0xf0, 0x41, 0x00


	//----- nvinfo : EIATTR_KPARAM_INFO
	.align		4
.L_3179:
        /*012c*/ 	.byte	0x04, 0x17
        /*012e*/ 	.short	(.L_3181 - .L_3180)
.L_3180:
        /*0130*/ 	.word	0x00000000
        /*0134*/ 	.short	0x0002
        /*0136*/ 	.short	0x0050
        /*0138*/ 	.byte	0x00, 0xf0, 0xa1, 0x00


	//----- nvinfo : EIATTR_KPARAM_INFO
	.align		4
.L_3181:
        /*013c*/ 	.byte	0x04, 0x17
        /*013e*/ 	.short	(.L_3183 - .L_3182)
.L_3182:
        /*0140*/ 	.word	0x00000000
        /*0144*/ 	.short	0x0001
        /*0146*/ 	.short	0x0028
        /*0148*/ 	.byte	0x00, 0xf0, 0xa1, 0x00


	//----- nvinfo : EIATTR_KPARAM_INFO
	.align		4
.L_3183:
        /*014c*/ 	.byte	0x04, 0x17
        /*014e*/ 	.short	(.L_3185 - .L_3184)
.L_3184:
        /*0150*/ 	.word	0x00000000
        /*0154*/ 	.short	0x0000
        /*0156*/ 	.short	0x0000
        /*0158*/ 	.byte	0x00, 0xf0, 0xa1, 0x00


	//----- nvinfo : EIATTR_MAXREG_COUNT
	.align		4
.L_3185:
        /*015c*/ 	.byte	0x03, 0x1b
        /*015e*/ 	.short	0x0040


	//----- nvinfo : EIATTR_MERCURY_ISA_VERSION
	.align		4
        /*0160*/ 	.byte	0x03, 0x5f
        /*0162*/ 	.short	0x0000


	//----- nvinfo : EIATTR_EXIT_INSTR_OFFSETS
	.align		4
        /*0164*/ 	.byte	0x04, 0x1c
        /*0166*/ 	.short	(.L_3187 - .L_3186)


	//   ....[0]....
.L_3186:
        /*0168*/ 	.word	0x00000090


	//   ....[1]....
        /*016c*/ 	.word	0x00001b80


	//   ....[2]....
        /*0170*/ 	.word	0x00003280


	//----- nvinfo : EIATTR_MAX_THREADS
	.align		4
.L_3187:
        /*0174*/ 	.byte	0x04, 0x05
        /*0176*/ 	.short	(.L_3189 - .L_3188)
.L_3188:
        /*0178*/ 	.word	0x00000400
        /*017c*/ 	.word	0x00000001
        /*0180*/ 	.word	0x00000001


	//----- nvinfo : EIATTR_CRS_STACK_SIZE
	.align		4
.L_3189:
        /*0184*/ 	.byte	0x04, 0x1e
        /*0186*/ 	.short	(.L_3191 - .L_3190)
.L_3190:
        /*0188*/ 	.word	0x00000000
.L_3191:


//--------------------- .nv.info._ZN2at6native51_GLOBAL__N__2c613397_18_DepthwiseConv2d_cu_9959487039conv_depthwise2d_forward_kernel_genericIN3c104HalfEiEEvNS_27GenericPackedTensorAccessorIKT_Lm4ENS_16DefaultPtrTraitsEiEENS5_IS6_Lm4ES8_iEES9_NS5_IS7_Lm1ES8_iEEbT0_iiiiiiiiiiiiii --------------------------
	.section	.nv.info._ZN2at6native51_GLOBAL__N__2c613397_18_DepthwiseConv2d_cu_9959487039conv_depthwise2d_forward_kernel_genericIN3c104HalfEiEEvNS_27GenericPackedTensorAccessorIKT_Lm4ENS_16DefaultPtrTraitsEiEENS5_IS6_Lm4ES8_iEES9_NS5_IS7_Lm1ES8_iEEbT0_iiiiiiiiiiiiii,"",@"SHT_CUDA_INFO"
	.sectionflags	@""
	.align	4


	//----- nvinfo : EIATTR_CUDA_API_VERSION
	.align		4
        /*0000*/ 	.byte	0x04, 0x37
        /*0002*/ 	.short	(.L_3193 - .L_3192)
.L_3192:
        /*0004*/ 	.word	0x00000082


	//----- nvinfo : EIATTR_SW2861232_WAR
	.align		4
.L_3193:
        /*0008*/ 	.byte	0x01, 0x35
	.zero		2


	//----- nvinfo : EIATTR_PARAM_CBANK
	.align		4
        /*000c*/ 	.byte	0x04, 0x0a
        /*000e*/ 	.short	(.L_3195 - .L_3194)
	.align		4
.L_3194:
        /*0010*/ 	.word	index@(.nv.constant0._ZN2at6native51_GLOBAL__N__2c613397_18_DepthwiseConv2d_cu_9959487039conv_depthwise2d_forward_kernel_genericIN3c104HalfEiEEvNS_27GenericPackedTensorAccessorIKT_Lm4ENS_16DefaultPtrTraitsEiEENS5_IS6_Lm4ES8_iEES9_NS5_IS7_Lm1ES8_iEEbT0_iiiiiiiiiiiiii)
        /*0014*/ 	.short	0x0160
        /*0016*/ 	.short	0x00c8


	//----- nvinfo : EIATTR_CBANK_PARAM_SIZE
	.align		4
.L_3195:
        /*0018*/ 	.byte	0x03, 0x19
        /*001a*/ 	.short	0x00c8


	//----- nvinfo : EIATTR_KPARAM_INFO
	.align		4
        /*001c*/ 	.byte	0x04, 0x17
        /*001e*/ 	.short	(.L_3197 - .L_3196)
.L_3196:
        /*0020*/ 	.word	0x00000000
        /*0024*/ 	.short	0x0013
        /*0026*/ 	.short	0x00c4
        /*0028*/ 	.byte	0x00, 0xf0, 0x11, 0x00


	//----- nvinfo : EIATTR_KPARAM_INFO
	.align		4
.L_3197:
        /*002c*/ 	.byte	0x04, 0x17
        /*002e*/ 	.short	(.L_3199 - .L_3198)
.L_3198:
        /*0030*/ 	.word	0x00000000
        /*0034*/ 	.short	0x0012
        /*0036*/ 	.short	0x00c0
        /*0038*/ 	.byte	0x00, 0xf0, 0x11, 0x00


	//----- nvinfo : EIATTR_KPARAM_INFO
	.align		4
.L_3199:
        /*003c*/ 	.byte	0x04, 0x17
        /*003e*/ 	.short	(.L_3201 - .L_3200)
.L_3200:
        /*0040*/ 	.word	0x00000000
        /*0044*/ 	.short	0x0011
        /*0046*/ 	.short	0x00bc
        /*0048*/ 	.byte	0x00, 0xf0, 0x11, 0x00


	//----- nvinfo : EIATTR_KPARAM_INFO
	.align		4
.L_3201:
        /*004c*/ 	.byte	0x04, 0x17
        /*004e*/ 	.short	(.L_3203 - .L_3202)
.L_3202:
        /*0050*/ 	.word	0x00000000
        /*0054*/ 	.short	0x0010
        /*0056*/ 	.short	0x00b8
        /*0058*/ 	.byte	0x00, 0xf0, 0x11, 0x00


	//----- nvinfo : EIATTR_KPARAM_INFO
	.align		4
.L_3203:
        /*005c*/ 	.byte	0x04, 0x17
        /*005e*/ 	.short	(.L_3205 - .L_3204)
.L_3204:
        /*0060*/ 	.word	0x00000000
        /*0064*/ 	.short	0x000f
        /*0066*/ 	.short	0x00b4
        /*0068*/ 	.byte	0x00, 0xf0, 0x11, 0x00


	//----- nvinfo : EIATTR_KPARAM_INFO
	.align		4
.L_3205:
        /*006c*/ 	.byte	0x04, 0x17
        /*006e*/ 	.short	(.L_3207 - .L_3206)
.L_3206:
        /*0070*/ 	.word	0x00000000
        /*0074*/ 	.short	0x000e
        /*0076*/ 	.short	0x00b0
        /*0078*/ 	.byte	0x00, 0xf0, 0x11, 0x00


	//----- nvinfo : EIATTR_KPARAM_INFO
	.align		4
.L_3207:
        /*007c*/ 	.byte	0x04, 0x17
        /*007e*/ 	.short	(.L_3209 - .L_3208)
.L_3208:
        /*0080*/ 	.word	0x00000000
        /*0084*/ 	.short	0x000d
        /*0086*/ 	.short	0x00ac
        /*0088*/ 	.byte	0x00, 0xf0, 0x11, 0x00


	//----- nvinfo : EIATTR_KPARAM_INFO
	.align		4
.L_3209:
        /*008c*/ 	.byte	0x04, 0x17
        /*008e*/ 	.short	(.L_3211 - .L_3210)
.L_3210:
        /*0090*/ 	.word	0x00000000
        /*0094*/ 	.short	0x000c
        /*0096*/ 	.short	0x00a8
        /*0098*/ 	.byte	0x00, 0xf0, 0x11, 0x00


	//----- nvinfo : EIATTR_KPARAM_INFO
	.align		4
.L_3211:
        /*009c*/ 	.byte	0x04, 0x17
        /*009e*/ 	.short	(.L_3213 - .L_3212)
.L_3212:
        /*00a0*/ 	.word	0x00000000
        /*00a4*/ 	.short	0x000b
        /*00a6*/ 	.short	0x00a4
        /*00a8*/ 	.byte	0x00, 0xf0, 0x11, 0x00


	//----- nvinfo : EIATTR_KPARAM_INFO
	.align		4
.L_3213:
        /*00ac*/ 	.byte	0x04, 0x17
        /*00ae*/ 	.short	(.L_3215 - .L_3214)
.L_3214:
        /*00b0*/ 	.word	0x00000000
        /*00b4*/ 	.short	0x000a
        /*00b6*/ 	.short	0x00a0
        /*00b8*/ 	.byte	0x00, 0xf0, 0x11, 0x00


	//----- nvinfo : EIATTR_KPARAM_INFO
	.align		4
.L_3215:
        /*00bc*/ 	.byte	0x04, 0x17
        /*00be*/ 	.short	(.L_3217 - .L_3216)
.L_3216:
        /*00c0*/ 	.word	0x00000000
        /*00c4*/ 	.short	0x0009
        /*00c6*/ 	.short	0x009c
        /*00c8*/ 	.byte	0x00, 0xf0, 0x11, 0x00


	//----- nvinfo : EIATTR_KPARAM_INFO
	.align		4
.L_3217:
        /*00cc*/ 	.byte	0x04, 0x17
        /*00ce*/ 	.short	(.L_3219 - .L_3218)
.L_3218:
        /*00d0*/ 	.word	0x00000000
        /*00d4*/ 	.short	0x0008
        /*00d6*/ 	.short	0x0098
        /*00d8*/ 	.byte	0x00, 0xf0, 0x11, 0x00


	//----- nvinfo : EIATTR_KPARAM_INFO
	.align		4
.L_3219:
        /*00dc*/ 	.byte	0x04, 0x17
        /*00de*/ 	.short	(.L_3221 - .L_3220)
.L_3220:
        /*00e0*/ 	.word	0x00000000
        /*00e4*/ 	.short	0x0007
        /*00e6*/ 	.short	0x0094
        /*00e8*/ 	.byte	0x00, 0xf0, 0x11, 0x00


	//----- nvinfo : EIATTR_KPARAM_INFO
	.align		4
.L_3221:
        /*00ec*/ 	.byte	0x04, 0x17
        /*00ee*/ 	.short	(.L_3223 - .L_3222)
.L_3222:
        /*00f0*/ 	.word	0x00000000
        /*00f4*/ 	.short	0x0006
        /*00f6*/ 	.short	0x0090
        /*00f8*/ 	.byte	0x00, 0xf0, 0x11, 0x00


	//----- nvinfo : EIATTR_KPARAM_INFO
	.align		4
.L_3223:
        /*00fc*/ 	.byte	0x04, 0x17
        /*00fe*/ 	.short	(.L_3225 - .L_3224)
.L_3224:
        /*0100*/ 	.word	0x00000000
        /*0104*/ 	.short	0x0005
        /*0106*/ 	.short	0x008c
        /*0108*/ 	.byte	0x00, 0xf0, 0x11, 0x00


	//----- nvinfo : EIATTR_KPARAM_INFO
	.align		4
.L_3225:
        /*010c*/ 	.byte	0x04, 0x17
        /*010e*/ 	.short	(.L_3227 - .L_3226)
.L_3226:
        /*0110*/ 	.word	0x00000000
        /*0114*/ 	.short	0x0004
        /*0116*/ 	.short	0x0088
        /*0118*/ 	.byte	0x00, 0xf0, 0x05, 0x00


	//----- nvinfo : EIATTR_KPARAM_INFO
	.align		4
.L_3227:
        /*011c*/ 	.byte	0x04, 0x17
        /*011e*/ 	.short	(.L_3229 - .L_3228)
.L_3228:
        /*0120*/ 	.word	0x00000000
        /*0124*/ 	.short	0x0003
        /*0126*/ 	.short	0x0078
        /*0128*/ 	.byte	0x00, 0xf0, 0x41, 0x00


	//----- nvinfo : EIATTR_KPARAM_INFO
	.align		4
.L_3229:
        /*012c*/ 	.byte	0x04, 0x17
        /*012e*/ 	.short	(.L_3231 - .L_3230)
.L_3230:
        /*0130*/ 	.word	0x00000000
        /*0134*/ 	.short	0x0002
        /*0136*/ 	.short	0x0050
        /*0138*/ 	.byte	0x00, 0xf0, 0xa1, 0x00


	//----- nvinfo : EIATTR_KPARAM_INFO
	.align		4
.L_3231:
        /*013c*/ 	.byte	0x04, 0x17
        /*013e*/ 	.short	(.L_3233 - .L_3232)
.L_3232:
        /*0140*/ 	.word	0x00000000
        /*0144*/ 	.short	0x0001
        /*0146*/ 	.short	0x0028
        /*0148*/ 	.byte	0x00, 0xf0, 0xa1, 0x00


	//----- nvinfo : EIATTR_KPARAM_INFO
	.align		4
.L_3233:
        /*014c*/ 	.byte	0x04, 0x17
        /*014e*/ 	.short	(.L_3235 - .L_3234)
.L_3234:
        /*0150*/ 	.word	0x00000000
        /*0154*/ 	.short	0x0000
        /*0156*/ 	.short	0x0000
        /*0158*/ 	.byte	0x00, 0xf0, 0xa1, 0x00


	//----- nvinfo : EIATTR_MAXREG_COUNT
	.align		4
.L_3235:
        /*015c*/ 	.byte	0x03, 0x1b
        /*015e*/ 	.short	0x0040


	//----- nvinfo : EIATTR_MERCURY_ISA_VERSION
	.align		4
        /*0160*/ 	.byte	0x03, 0x5f
        /*0162*/ 	.short	0x0000


	//----- nvinfo : EIATTR_EXIT_INSTR_OFFSETS
	.align		4
        /*0164*/ 	.byte	0x04, 0x1c
        /*0166*/ 	.short	(.L_3237 - .L_3236)


	//   ....[0]....
.L_3236:
        /*0168*/ 	.word	0x00000090


	//   ....[1]....
        /*016c*/ 	.word	0x000024d0


	//   ....[2]....
        /*0170*/ 	.word	0x00004520


	//----- nvinfo : EIATTR_MAX_THREADS
	.align		4
.L_3237:
        /*0174*/ 	.byte	0x04, 0x05
        /*0176*/ 	.short	(.L_3239 - .L_3238)
.L_3238:
        /*0178*/ 	.word	0x00000400
        /*017c*/ 	.word	0x00000001
        /*0180*/ 	.word	0x00000001


	//----- nvinfo : EIATTR_CRS_STACK_SIZE
	.align		4
.L_3239:
        /*0184*/ 	.byte	0x04, 0x1e
        /*0186*/ 	.short	(.L_3241 - .L_3240)
.L_3240:
        /*0188*/ 	.word	0x00000000
.L_3241:


//--------------------- .nv.info._ZN2at6native51_GLOBAL__N__2c613397_18_DepthwiseConv2d_cu_9959487031conv_depthwise2d_forward_kernelILi1EN3c104HalfEiEEvNS_27GenericPackedTensorAccessorIKT0_Lm4ENS_16DefaultPtrTraitsEiEENS5_IS6_Lm4ES8_iEES9_NS5_IS7_Lm1ES8_iEEbT1_iiiiiiiiiiiiii --------------------------
	.section	.nv.info._ZN2at6native51_GLOBAL__N__2c613397_18_DepthwiseConv2d_cu_9959487031conv_depthwise2d_forward_kernelILi1EN3c104HalfEiEEvNS_27GenericPackedTensorAccessorIKT0_Lm4ENS_16DefaultPtrTraitsEiEENS5_IS6_Lm4ES8_iEES9_NS5_IS7_Lm1ES8_iEEbT1_iiiiiiiiiiiiii,"",@"SHT_CUDA_INFO"
	.sectionflags	@""
	.align	4


	//----- nvinfo : EIATTR_CUDA_API_VERSION
	.align		4
        /*0000*/ 	.byte	0x04, 0x37
        /*0002*/ 	.short	(.L_3243 - .L_3242)
.L_3242:
        /*0004*/ 	.word	0x00000082


	//----- nvinfo : EIATTR_SW2861232_WAR
	.align		4
.L_3243:
        /*0008*/ 	.byte	0x01, 0x35
	.zero		2


	//----- nvinfo : EIATTR_PARAM_CBANK
	.align		4
        /*000c*/ 	.byte	0x04, 0x0a
        /*000e*/ 	.short	(.L_3245 - .L_3244)
	.align		4
.L_3244:
        /*0010*/ 	.word	index@(.nv.constant0._ZN2at6native51_GLOBAL__N__2c613397_18_DepthwiseConv2d_cu_9959487031conv_depthwise2d_forward_kernelILi1EN3c104HalfEiEEvNS_27GenericPackedTensorAccessorIKT0_Lm4ENS_16DefaultPtrTraitsEiEENS5_IS6_Lm4ES8_iEES9_NS5_IS7_Lm1ES8_iEEbT1_iiiiiiiiiiiiii)
        /*0014*/ 	.short	0x0160
        /*0016*/ 	.short	0x00c8


	//----- nvinfo : EIATTR_CBANK_PARAM_SIZE
	.align		4
.L_3245:
        /*0018*/ 	.byte	0x03, 0x19
        /*001a*/ 	.short	0x00c8


	//----- nvinfo : EIATTR_KPARAM_INFO
	.align		4
        /*001c*/ 	.byte	0x04, 0x17
        /*001e*/ 	.short	(.L_3247 - .L_3246)
.L_3246:
        /*0020*/ 	.word	0x00000000
        /*0024*/ 	.short	0x0013
        /*0026*/ 	.short	0x00c4
        /*0028*/ 	.byte	0x00, 0xf0, 0x11, 0x00


	//----- nvinfo : EIATTR_KPARAM_INFO
	.align		4
.L_3247:
        /*002c*/ 	.byte	0x04, 0x17
        /*002e*/ 	.short	(.L_3249 - .L_3248)
.L_3248:
        /*0030*/ 	.word	0x00000000
        /*0034*/ 	.short	0x0012
        /*0036*/ 	.short	0x00c0
        /*0038*/ 	.byte	0x00, 0xf0, 0x11, 0x00


	//----- nvinfo : EIATTR_KPARAM_INFO
	.align		4
.L_3249:
        /*003c*/ 	.byte	0x04, 0x17
        /*003e*/ 	.short	(.L_3251 - .L_3250)
.L_3250:
        /*0040*/ 	.word	0x00000000
        /*0044*/ 	.short	0x0011
        /*0046*/ 	.short	0x00bc
        /*0048*/ 	.byte	0x00, 0xf0, 0x11, 0x00


	//----- nvinfo : EIATTR_KPARAM_INFO
	.align		4
.L_3251:
        /*004c*/ 	.byte	0x04, 0x17
        /*004e*/ 	.short	(.L_3253 - .L_3252)
.L_3252:
        /*0050*/ 	.word	0x00000000
        /*0054*/ 	.short	0x0010
        /*0056*/ 	.short	0x00b8
        /*0058*/ 	.byte	0x00, 0xf0, 0x11, 0x00


	//----- nvinfo : EIATTR_KPARAM_INFO
	.align		4
.L_3253:
        /*005c*/ 	.byte	0x04, 0x17
        /*005e*/ 	.short	(.L_3255 - .L_3254)
.L_3254:
        /*0060*/ 	.word	0x00000000
        /*0064*/ 	.short	0x000f
        /*0066*/ 	.short	0x00b4
        /*0068*/ 	.byte	0x00, 0xf0, 0x11, 0x00


	//----- nvinfo : EIATTR_KPARAM_INFO
	.align		4
.L_3255:
        /*006c*/ 	.byte	0x04, 0x17
        /*006e*/ 	.short	(.L_3257 - .L_3256)
.L_3256:
        /*0070*/ 	.word	0x00000000
        /*0074*/ 	.short	0x000e
        /*0076*/ 	.short	0x00b0
        /*0078*/ 	.byte	0x00, 0xf0, 0x11, 0x00


	//----- nvinfo : EIATTR_KPARAM_INFO
	.align		4
.L_3257:
        /*007c*/ 	.byte	0x04, 0x17
        /*007e*/ 	.short	(.L_3259 - .L_3258)
.L_3258:
        /*0080*/ 	.word	0x00000000
        /*0084*/ 	.short	0x000d
        /*0086*/ 	.short	0x00ac
        /*0088*/ 	.byte	0x00, 0xf0, 0x11, 0x00


	//----- nvinfo : EIATTR_KPARAM_INFO
	.align		4
.L_3259:
        /*008c*/ 	.byte	0x04, 0x17
        /*008e*/ 	.short	(.L_3261 - .L_3260)
.L_3260:
        /*0090*/ 	.word	0x00000000
        /*0094*/ 	.short	0x000c
        /*0096*/ 	.short	0x00a8
        /*0098*/ 	.byte	0x00, 0xf0, 0x11, 0x00


	//----- nvinfo : EIATTR_KPARAM_INFO
	.align		4
.L_3261:
        /*009c*/ 	.byte	0x04, 0x17
        /*009e*/ 	.short	(.L_3263 - .L_3262)
.L_3262:
        /*00a0*/ 	.word	0x00000000
        /*00a4*/ 	.short	0x000b
        /*00a6*/ 	.short	0x00a4
        /*00a8*/ 	.byte	0x00, 0xf0, 0x11, 0x00


	//----- nvinfo : EIATTR_KPARAM_INFO
	.align		4
.L_3263:
        /*00ac*/ 	.byte	0x04, 0x17
        /*00ae*/ 	.short	(.L_3265 - .L_3264)
.L_3264:
        /*00b0*/ 	.word	0x00000000
        /*00b4*/ 	.short	0x000a
        /*00b6*/ 	.short	0x00a0
        /*00b8*/ 	.byte	0x00, 0xf0, 0x11, 0x00


	//----- nvinfo : EIATTR_KPARAM_INFO
	.align		4
.L_3265:
        /*00bc*/ 	.byte	0x04, 0x17
        /*00be*/ 	.short	(.L_3267 - .L_3266)
.L_3266:
        /*00c0*/ 	.word	0x00000000
        /*00c4*/ 	.short	0x0009
        /*00c6*/ 	.short	0x009c
        /*00c8*/ 	.byte	0x00, 0xf0, 0x11, 0x00


	//----- nvinfo : EIATTR_KPARAM_INFO
	.align		4
.L_3267:
        /*00cc*/ 	.byte	0x04, 0x17
        /*00ce*/ 	.short	(.L_3269 - .L_3268)
.L_3268:
        /*00d0*/ 	.word	0x00000000
        /*00d4*/ 	.short	0x0008
        /*00d6*/ 	.short	0x0098
        /*00d8*/ 	.byte	0x00, 0xf0, 0x11, 0x00


	//----- nvinfo : EIATTR_KPARAM_INFO
	.align		4
.L_3269:
        /*00dc*/ 	.byte	0x04, 0x17
        /*00de*/ 	.short	(.L_3271 - .L_3270)
.L_3270:
        /*00e0*/ 	.word	0x00000000
        /*00e4*/ 	.short	0x0007
        /*00e6*/ 	.short	0x0094
        /*00e8*/ 	.byte	0x00, 0xf0, 0x11, 0x00


	//----- nvinfo : EIATTR_KPARAM_INFO
	.align		4
.L_3271:
        /*00ec*/ 	.byte	0x04, 0x17
        /*00ee*/ 	.short	(.L_3273 - .L_3272)
.L_3272:
        /*00f0*/ 	.word	0x00000000
        /*00f4*/ 	.short	0x0006
        /*00f6*/ 	.short	0x0090
        /*00f8*/ 	.byte	0x00, 0xf0, 0x11, 0x00


	//----- nvinfo : EIATTR_KPARAM_INFO
	.align		4
.L_3273:
        /*00fc*/ 	.byte	0x04, 0x17
        /*00fe*/ 	.short	(.L_3275 - .L_3274)
.L_3274:
        /*0100*/ 	.word	0x00000000
        /*0104*/ 	.short	0x0005
        /*0106*/ 	.short	0x008c
        /*0108*/ 	.byte	0x00, 0xf0, 0x11, 0x00


	//----- nvinfo : EIATTR_KPARAM_INFO
	.align		4
.L_3275:
        /*010c*/ 	.byte	0x04, 0x17
        /*010e*/ 	.short	(.L_3277 - .L_3276)
.L_3276:
        /*0110*/ 	.word	0x00000000
        /*0114*/ 	.short	0x0004
        /*0116*/ 	.short	0x0088
        /*0118*/ 	.byte	0x00, 0xf0, 0x05, 0x00


	//----- nvinfo : EIATTR_KPARAM_INFO
	.align		4
.L_3277:
        /*011c*/ 	.byte	0x04, 0x17
        /*011e*/ 	.short	(.L_3279 - .L_3278)
.L_3278:
        /*0120*/ 	.word	0x00000000
        /*0124*/ 	.short	0x0003
        /*0126*/ 	.short	0x0078
        /*0128*/ 	.byte	0x00, 0xf0, 0x41, 0x00


	//----- nvinfo : EIATTR_KPARAM_INFO
	.align		4
.L_3279:
        /*012c*/ 	.byte	0x04, 0x17
        /*012e*/ 	.short	(.L_3281 - .L_3280)
.L_3280:
        /*0130*/ 	.word	0x00000000
        /*0134*/ 	.short	0x0002
        /*0136*/ 	.short	0x0050
        /*0138*/ 	.byte	0x00, 0xf0, 0xa1, 0x00


	//----- nvinfo : EIATTR_KPARAM_INFO
	.align		4
.L_3281:
        /*013c*/ 	.byte	0x04, 0x17
        /*013e*/ 	.short	(.L_3283 - .L_3282)
.L_3282:
        /*0140*/ 	.word	0x00000000
        /*0144*/ 	.short	0x0001
        /*0146*/ 	.short	0x0028
        /*0148*/ 	.byte	0x00, 0xf0, 0xa1, 0x00


	//----- nvinfo : EIATTR_KPARAM_INFO
	.align		4
.L_3283:
        /*014c*/ 	.byte	0x04, 0x17
        /*014e*/ 	.short	(.L_3285 - .L_3284)
.L_3284:
        /*0150*/ 	.word	0x00000000
        /*0154*/ 	.short	0x0000
        /*0156*/ 	.short	0x0000
        /*0158*/ 	.byte	0x00, 0xf0, 0xa1, 0x00


	//----- nvinfo : EIATTR_MAXREG_COUNT
	.align		4
.L_3285:
        /*015c*/ 	.byte	0x03, 0x1b
        /*015e*/ 	.short	0x0040


	//----- nvinfo : EIATTR_MERCURY_ISA_VERSION
	.align		4
        /*0160*/ 	.byte	0x03, 0x5f
        /*0162*/ 	.short	0x0000


	//----- nvinfo : EIATTR_EXIT_INSTR_OFFSETS
	.align		4
        /*0164*/ 	.byte	0x04, 0x1c
        /*0166*/ 	.short	(.L_3287 - .L_3286)


	//   ....[0]....
.L_3286:
        /*0168*/ 	.word	0x00000090


	//   ....[1]....
        /*016c*/ 	.word	0x00000b80


	//   ....[2]....
        /*0170*/ 	.word	0x000012d0


	//----- nvinfo : EIATTR_MAX_THREADS
	.align		4
.L_3287:
        /*0174*/ 	.byte	0x04, 0x05
        /*0176*/ 	.short	(.L_3289 - .L_3288)
.L_3288:
        /*0178*/ 	.word	0x00000400
        /*017c*/ 	.word	0x00000001
        /*0180*/ 	.word	0x00000001


	//----- nvinfo : EIATTR_CRS_STACK_SIZE
	.align		4
.L_3289:
        /*0184*/ 	.byte	0x04, 0x1e
        /*0186*/ 	.short	(.L_3291 - .L_3290)
.L_3290:
        /*0188*/ 	.word	0x00000000
.L_3291:


//--------------------- .nv.info._ZN2at6native51_GLOBAL__N__2c613397_18_DepthwiseConv2d_cu_9959487031conv_depthwise2d_forward_kernelILi3EN3c104HalfEiEEvNS_27GenericPackedTensorAccessorIKT0_Lm4ENS_16DefaultPtrTraitsEiEENS5_IS6_Lm4ES8_iEES9_NS5_IS7_Lm1ES8_iEEbT1_iiiiiiiiiiiiii --------------------------
	.section	.nv.info._ZN2at6native51_GLOBAL__N__2c613397_18_DepthwiseConv2d_cu_9959487031conv_depthwise2d_forward_kernelILi3EN3c104HalfEiEEvNS_27GenericPackedTensorAccessorIKT0_Lm4ENS_16DefaultPtrTraitsEiEENS5_IS6_Lm4ES8_iEES9_NS5_IS7_Lm1ES8_iEEbT1_iiiiiiiiiiiiii,"",@"SHT_CUDA_INFO"
	.sectionflags	@""
	.align	4


	//----- nvinfo : EIATTR_CUDA_API_VERSION
	.align		4
        /*0000*/ 	.byte	0x04, 0x37
        /*0002*/ 	.short	(.L_3293 - .L_3292)
.L_3292:
        /*0004*/ 	.word	0x00000082


	//----- nvinfo : EIATTR_SW2861232_WAR
	.align		4
.L_3293:
        /*0008*/ 	.byte	0x01, 0x35
	.zero		2


	//----- nvinfo : EIATTR_PARAM_CBANK
	.align		4
        /*000c*/ 	.byte	0x04, 0x0a
        /*000e*/ 	.short	(.L_3295 - .L_3294)
	.align		4
.L_3294:
        /*0010*/ 	.word	index@(.nv.constant0._ZN2at6native51_GLOBAL__N__2c613397_18_DepthwiseConv2d_cu_9959487031conv_depthwise2d_forward_kernelILi3EN3c104HalfEiEEvNS_27GenericPackedTensorAccessorIKT0_Lm4ENS_16DefaultPtrTraitsEiEENS5_IS6_Lm4ES8_iEES9_NS5_IS7_Lm1ES8_iEEbT1_iiiiiiiiiiiiii)
        /*0014*/ 	.short	0x0160
        /*0016*/ 	.short	0x00c8


	//----- nvinfo : EIATTR_CBANK_PARAM_SIZE
	.align		4
.L_3295:
        /*0018*/ 	.byte	0x03, 0x19
        /*001a*/ 	.short	0x00c8


	//----- nvinfo : EIATTR_KPARAM_INFO
	.align		4
        /*001c*/ 	.byte	0x04, 0x17
        /*001e*/ 	.short	(.L_3297 - .L_3296)
.L_3296:
        /*0020*/ 	.word	0x00000000
        /*0024*/ 	.short	0x0013
        /*0026*/ 	.short	0x00c4
        /*0028*/ 	.byte	0x00, 0xf0, 0x11, 0x00


	//----- nvinfo : EIATTR_KPARAM_INFO
	.align		4
.L_3297:
        /*002c*/ 	.byte	0x04, 0x17
        /*002e*/ 	.short	(.L_3299 - .L_3298)
.L_3298:
        /*0030*/ 	.word	0x00000000
        /*0034*/ 	.short	0x0012
        /*0036*/ 	.short	0x00c0
        /*0038*/ 	.byte	0x00, 0xf0, 0x11, 0x00


	//----- nvinfo : EIATTR_KPARAM_INFO
	.align		4
.L_3299:
        /*003c*/ 	.byte	0x04, 0x17
        /*003e*/ 	.short	(.L_3301 - .L_3300)
.L_3300:
        /*0040*/ 	.word	0x00000000
        /*0044*/ 	.short	0x0011
        /*0046*/ 	.short	0x00bc
        /*0048*/ 	.byte	0x00, 0xf0, 0x11, 0x00


	//----- nvinfo : EIATTR_KPARAM_INFO
	.align		4
.L_3301:
        /*004c*/ 	.byte	0x04, 0x17
        /*004e*/ 	.short	(.L_3303 - .L_3302)
.L_3302:
        /*0050*/ 	.word	0x00000000
        /*0054*/ 	.short	0x0010
        /*0056*/ 	.short	0x00b8
        /*0058*/ 	.byte	0x00, 0xf0, 0x11, 0x00


	//----- nvinfo : EIATTR_KPARAM_INFO
	.align		4
.L_3303:
        /*005c*/ 	.byte	0x04, 0x17
        /*005e*/ 	.short	(.L_3305 - .L_3304)
.L_3304:
        /*0060*/ 	.word	0x00000000
        /*0064*/ 	.short	0x000f
        /*0066*/ 	.short	0x00b4
        /*0068*/ 	.byte	0x00, 0xf0, 0x11, 0x00


	//----- nvinfo : EIATTR_KPARAM_INFO
	.align		4
.L_3305:
        /*006c*/ 	.byte	0x04, 0x17
        /*006e*/ 	.short	(.L_3307 - .L_3306)
.L_3306:
        /*0070*/ 	.word	0x00000000
        /*0074*/ 	.short	0x000e
        /*0076*/ 	.short	0x00b0
        /*0078*/ 	.byte	0x00, 0xf0, 0x11, 0x00


	//----- nvinfo : EIATTR_KPARAM_INFO
	.align		4
.L_3307:
        /*007c*/ 	.byte	0x04, 0x17
        /*007e*/ 	.short	(.L_3309 - .L_3308)
.L_3308:
        /*0080*/ 	.word	0x00000000
        /*0084*/ 	.short	0x000d
        /*0086*/ 	.short	0x00ac
        /*0088*/ 	.byte	0x00, 0xf0, 0x11, 0x00


	//----- nvinfo : EIATTR_KPARAM_INFO
	.align		4
.L_3309:
        /*008c*/ 	.byte	0x04, 0x17
        /*008e*/ 	.short	(.L_3311 - .L_3310)
.L_3310:
        /*0090*/ 	.word	0x00000000
        /*0094*/ 	.short	0x000c
        /*0096*/ 	.short	0x00a8
        /*0098*/ 	.byte	0x00, 0xf0, 0x11, 0x00


	//----- nvinfo : EIATTR_KPARAM_INFO
	.align		4
.L_3311:
        /*009c*/ 	.byte	0x04, 0x17
        /*009e*/ 	.short	(.L_3313 - .L_3312)
.L_3312:
        /*00a0*/ 	.word	0x00000000
        /*00a4*/ 	.short	0x000b
        /*00a6*/ 	.short	0x00a4
        /*00a8*/ 	.byte	0x00, 0xf0, 0x11, 0x00


	//----- nvinfo : EIATTR_KPARAM_INFO
	.align		4
.L_3313:
        /*00ac*/ 	.byte	0x04, 0x17
        /*00ae*/ 	.short	(.L_3315 - .L_3314)
.L_3314:
        /*00b0*/ 	.word	0x00000000
        /*00b4*/ 	.short	0x000a
        /*00b6*/ 	.short	0x00a0
        /*00b8*/ 	.byte	0x00, 0xf0, 0x11, 0x00


	//----- nvinfo : EIATTR_KPARAM_INFO
	.align		4
.L_3315:
        /*00bc*/ 	.byte	0x04, 0x17
        /*00be*/ 	.short	(.L_3317 - .L_3316)
.L_3316:
        /*00c0*/ 	.word	0x00000000
        /*00c4*/ 	.short	0x0009
        /*00c6*/ 	.short	0x009c
        /*00c8*/ 	.byte	0x00, 0xf0, 0x11, 0x00


	//----- nvinfo : EIATTR_KPARAM_INFO
	.align		4
.L_3317:
        /*00cc*/ 	.byte	0x04, 0x17
        /*00ce*/ 	.short	(.L_3319 - .L_3318)
.L_3318:
        /*00d0*/ 	.word	0x00000000
        /*00d4*/ 	.short	0x0008
        /*00d6*/ 	.short	0x0098
        /*00d8*/ 	.byte	0x00, 0xf0, 0x11, 0x00


	//----- nvinfo : EIATTR_KPARAM_INFO
	.align		4
.L_3319:
        /*00dc*/ 	.byte	0x04, 0x17
        /*00de*/ 	.short	(.L_3321 - .L_3320)
.L_3320:
        /*00e0*/ 	.word	0x00000000
        /*00e4*/ 	.short	0x0007
        /*00e6*/ 	.short	0x0094
        /*00e8*/ 	.byte	0x00, 0xf0, 0x11, 0x00


	//----- nvinfo : EIATTR_KPARAM_INFO
	.align		4
.L_3321:
        /*00ec*/ 	.byte	0x04, 0x17
        /*00ee*/ 	.short	(.L_3323 - .L_3322)
.L_3322:
        /*00f0*/ 	.word	0x00000000
        /*00f4*/ 	.short	0x0006
        /*00f6*/ 	.short	0x0090
        /*00f8*/ 	.byte	0x00, 0xf0, 0x11, 0x00


	//----- nvinfo : EIATTR_KPARAM_INFO
	.align		4
.L_3323:
        /*00fc*/ 	.byte	0x04, 0x17
        /*00fe*/ 	.short	(.L_3325 - .L_3324)
.L_3324:
        /*0100*/ 	.word	0x00000000
        /*0104*/ 	.short	0x0005
        /*0106*/ 	.short	0x008c
        /*0108*/ 	.byte	0x00, 0xf0, 0x11, 0x00


	//----- nvinfo : EIATTR_KPARAM_INFO
	.align		4
.L_3325:
        /*010c*/ 	.byte	0x04, 0x17
        /*010e*/ 	.short	(.L_3327 - .L_3326)
.L_3326:
        /*0110*/ 	.word	0x00000000
        /*0114*/ 	.short	0x0004
        /*0116*/ 	.short	0x0088
        /*0118*/ 	.byte	0x00, 0xf0, 0x05, 0x00


	//----- nvinfo : EIATTR_KPARAM_INFO
	.align		4
.L_3327:
        /*011c*/ 	.byte	0x04, 0x17
        /*011e*/ 	.short	(.L_3329 - .L_3328)
.L_3328:
        /*0120*/ 	.word	0x00000000
        /*0124*/ 	.short	0x0003
        /*0126*/ 	.short	0x0078
        /*0128*/ 	.byte	0x00, 0xf0, 0x41, 0x00


	//----- nvinfo : EIATTR_KPARAM_INFO
	.align		4
.L_3329:
        /*012c*/ 	.byte	0x04, 0x17
        /*012e*/ 	.short	(.L_3331 - .L_3330)
.L_3330:
        /*0130*/ 	.word	0x00000000
        /*0134*/ 	.short	0x0002
        /*0136*/ 	.short	0x0050
        /*0138*/ 	.byte	0x00, 0xf0, 0xa1, 0x00


	//----- nvinfo : EIATTR_KPARAM_INFO
	.align		4
.L_3331:
        /*013c*/ 	.byte	0x04, 0x17
        /*013e*/ 	.short	(.L_3333 - .L_3332)
.L_3332:
        /*0140*/ 	.word	0x00000000
        /*0144*/ 	.short	0x0001
        /*0146*/ 	.short	0x0028
        /*0148*/ 	.byte	0x00, 0xf0, 0xa1, 0x00


	//----- nvinfo : EIATTR_KPARAM_INFO
	.align		4
.L_3333:
        /*014c*/ 	.byte	0x04, 0x17
        /*014e*/ 	.short	(.L_3335 - .L_3334)
.L_3334:
        /*0150*/ 	.word	0x00000000
        /*0154*/ 	.short	0x0000
        /*0156*/ 	.short	0x0000
        /*0158*/ 	.byte	0x00, 0xf0, 0xa1, 0x00


	//----- nvinfo : EIATTR_MAXREG_COUNT
	.align		4
.L_3335:
        /*015c*/ 	.byte	0x03, 0x1b
        /*015e*/ 	.short	0x0040


	//----- nvinfo : EIATTR_MERCURY_ISA_VERSION
	.align		4
        /*0160*/ 	.byte	0x03, 0x5f
        /*0162*/ 	.short	0x0000


	//----- nvinfo : EIATTR_EXIT_INSTR_OFFSETS
	.align		4
        /*0164*/ 	.byte	0x04, 0x1c
        /*0166*/ 	.short	(.L_3337 - .L_3336)


	//   ....[0]....
.L_3336:
        /*0168*/ 	.word	0x00000090


	//   ....[1]....
        /*016c*/ 	.word	0x000010d0


	//   ....[2]....
        /*0170*/ 	.word	0x00001d40


	//----- nvinfo : EIATTR_MAX_THREADS
	.align		4
.L_3337:
        /*0174*/ 	.byte	0x04, 0x05
        /*0176*/ 	.short	(.L_3339 - .L_3338)
.L_3338:
        /*0178*/ 	.word	0x00000400
        /*017c*/ 	.word	0x00000001
        /*0180*/ 	.word	0x00000001


	//----- nvinfo : EIATTR_CRS_STACK_SIZE
	.align		4
.L_3339:
        /*0184*/ 	.byte	0x04, 0x1e
        /*0186*/ 	.short	(.L_3341 - .L_3340)
.L_3340:
        /*0188*/ 	.word	0x00000000
.L_3341:


//--------------------- .nv.info._ZN2at6native51_GLOBAL__N__2c613397_18_DepthwiseConv2d_cu_9959487031conv_depthwise2d_forward_kernelILi5EN3c104HalfEiEEvNS_27GenericPackedTensorAccessorIKT0_Lm4ENS_16DefaultPtrTraitsEiEENS5_IS6_Lm4ES8_iEES9_NS5_IS7_Lm1ES8_iEEbT1_iiiiiiiiiiiiii --------------------------
	.section	.nv.info._ZN2at6native51_GLOBAL__N__2c613397_18_DepthwiseConv2d_cu_9959487031conv_depthwise2d_forward_kernelILi5EN3c104HalfEiEEvNS_27GenericPackedTensorAccessorIKT0_Lm4ENS_16DefaultPtrTraitsEiEENS5_IS6_Lm4ES8_iEES9_NS5_IS7_Lm1ES8_iEEbT1_iiiiiiiiiiiiii,"",@"SHT_CUDA_INFO"
	.sectionflags	@""
	.align	4


	//----- nvinfo : EIATTR_CUDA_API_VERSION
	.align		4
        /*0000*/ 	.byte	0x04, 0x37
        /*0002*/ 	.short	(.L_3343 - .L_3342)
.L_3342:
        /*0004*/ 	.word	0x00000082


	//----- nvinfo : EIATTR_SW2861232_WAR
	.align		4
.L_3343:
        /*0008*/ 	.byte	0x01, 0x35
	.zero		2


	//----- nvinfo : EIATTR_PARAM_CBANK
	.align		4
        /*000c*/ 	.byte	0x04, 0x0a
        /*000e*/ 	.short	(.L_3345 - .L_3344)
	.align		4
.L_3344:
        /*0010*/ 	.word	index@(.nv.constant0._ZN2at6native51_GLOBAL__N__2c613397_18_DepthwiseConv2d_cu_9959487031conv_depthwise2d_forward_kernelILi5EN3c104HalfEiEEvNS_27GenericPackedTensorAccessorIKT0_Lm4ENS_16DefaultPtrTraitsEiEENS5_IS6_Lm4ES8_iEES9_NS5_IS7_Lm1ES8_iEEbT1_iiiiiiiiiiiiii)
        /*0014*/ 	.short	0x0160
        /*0016*/ 	.short	0x00c8


	//----- nvinfo : EIATTR_CBANK_PARAM_SIZE
	.align		4
.L_3345:
        /*0018*/ 	.byte	0x03, 0x19
        /*001a*/ 	.short	0x00c8


	//----- nvinfo : EIATTR_KPARAM_INFO
	.align		4
        /*001c*/ 	.byte	0x04, 0x17
        /*001e*/ 	.short	(.L_3347 - .L_3346)
.L_3346:
        /*0020*/ 	.word	0x00000000
        /*0024*/ 	.short	0x0013
        /*0026*/ 	.short	0x00c4
        /*0028*/ 	.byte	0x00, 0xf0, 0x11, 0x00


	//----- nvinfo : EIATTR_KPARAM_INFO
	.align		4
.L_3347:
        /*002c*/ 	.byte	0x04, 0x17
        /*002e*/ 	.short	(.L_3349 - .L_3348)
.L_3348:
        /*0030*/ 	.word	0x00000000
        /*0034*/ 	.short	0x0012
        /*0036*/ 	.short	0x00c0
        /*0038*/ 	.byte	0x00, 0xf0, 0x11, 0x00


	//----- nvinfo : EIATTR_KPARAM_INFO
	.align		4
.L_3349:
        /*003c*/ 	.byte	0x04, 0x17
        /*003e*/ 	.short	(.L_3351 - .L_3350)
.L_3350:
        /*0040*/ 	.word	0x00000000
        /*0044*/ 	.short	0x0011
        /*0046*/ 	.short	0x00bc
        /*0048*/ 	.byte	0x00, 0xf0, 0x11, 0x00


	//----- nvinfo : EIATTR_KPARAM_INFO
	.align		4
.L_3351:
        /*004c*/ 	.byte	0x04, 0x17
        /*004e*/ 	.short	(.L_3353 - .L_3352)
.L_3352:
        /*0050*/ 	.word	0x00000000
        /*0054*/ 	.short	0x0010
        /*0056*/ 	.short	0x00b8
        /*0058*/ 	.byte	0x00, 0xf0, 0x11, 0x00


	//----- nvinfo : EIATTR_KPARAM_INFO
	.align		4
.L_3353:
        /*005c*/ 	.byte	0x04, 0x17
        /*005e*/ 	.short	(.L_3355 - .L_3354)
.L_3354:
        /*0060*/ 	.word	0x00000000
        /*0064*/ 	.short	0x000f
        /*0066*/ 	.short	0x00b4
        /*0068*/ 	.byte	0x00, 0xf0, 0x11, 0x00


	//----- nvinfo : EIATTR_KPARAM_INFO
	.align		4
.L_3355:
        /*006c*/ 	.byte	0x04, 0x17
        /*006e*/ 	.short	(.L_3357 - .L_3356)
.L_3356:
        /*0070*/ 	.word	0x00000000
        /*0074*/ 	.short	0x000e
        /*0076*/ 	.short	0x00b0
        /*0078*/ 	.byte	0x00, 0xf0, 0x11, 0x00


	//----- nvinfo : EIATTR_KPARAM_INFO
	.align		4
.L_3357:
        /*007c*/ 	.byte	0x04, 0x17
        /*007e*/ 	.short	(.L_3359 - .L_3358)
.L_3358:
        /*0080*/ 	.word	0x00000000
        /*0084*/ 	.short	0x000d
        /*0086*/ 	.short	0x00ac
        /*0088*/ 	.byte	0x00, 0xf0, 0x11, 0x00


	//----- nvinfo : EIATTR_KPARAM_INFO
	.align		4
.L_3359:
        /*008c*/ 	.byte	0x04, 0x17
        /*008e*/ 	.short	(.L_3361 - .L_3360)
.L_3360:
        /*0090*/ 	.word	0x00000000
        /*0094*/ 	.short	0x000c
        /*0096*/ 	.short	0x00a8
        /*0098*/ 	.byte	0x00, 0xf0, 0x11, 0x00


	//----- nvinfo : EIATTR_KPARAM_INFO
	.align		4
.L_3361:
        /*009c*/ 	.byte	0x04, 0x17
        /*009e*/ 	.short	(.L_3363 - .L_3362)
.L_3362:
        /*00a0*/ 	.word	0x00000000
        /*00a4*/ 	.short	0x000b
        /*00a6*/ 	.short	0x00a4
        /*00a8*/ 	.byte	0x00, 0xf0, 0x11, 0x00


	//----- nvinfo : EIATTR_KPARAM_INFO
	.align		4
.L_3363:
        /*00ac*/ 	.byte	0x04, 0x17
        /*00ae*/ 	.short	(.L_3365 - .L_3364)
.L_3364:
        /*00b0*/ 	.word	0x00000000
        /*00b4*/ 	.short	0x000a
        /*00b6*/ 	.short	0x00a0
        /*00b8*/ 	.byte	0x00, 0xf0, 0x11, 0x00


	//----- nvinfo : EIATTR_KPARAM_INFO
	.align		4
.L_3365:
        /*00bc*/ 	.byte	0x04, 0x17
        /*00be*/ 	.short	(.L_3367 - .L_3366)
.L_3366:
        /*00c0*/ 	.word	0x00000000
        /*00c4*/ 	.short	0x0009
        /*00c6*/ 	.short	0x009c
        /*00c8*/ 	.byte	0x00, 0xf0, 0x11, 0x00


	//----- nvinfo : EIATTR_KPARAM_INFO
	.align		4
.L_3367:
        /*00cc*/ 	.byte	0x04, 0x17
        /*00ce*/ 	.short	(.L_3369 - .L_3368)
.L_3368:
        /*00d0*/ 	.word	0x00000000
        /*00d4*/ 	.short	0x0008
        /*00d6*/ 	.short	0x0098
        /*00d8*/ 	.byte	0x00, 0xf0, 0x11, 0x00


	//----- nvinfo : EIATTR_KPARAM_INFO
	.align		4
.L_3369:
        /*00dc*/ 	.byte	0x04, 0x17
        /*00de*/ 	.short	(.L_3371 - .L_3370)
.L_3370:
        /*00e0*/ 	.word	0x00000000
        /*00e4*/ 	.short	0x0007
        /*00e6*/ 	.short	0x0094
        /*00e8*/ 	.byte	0x00, 0xf0, 0x11, 0x00


	//----- nvinfo : EIATTR_KPARAM_INFO
	.align		4
.L_3371:
        /*00ec*/ 	.byte	0x04, 0x17
        /*00ee*/ 	.short	(.L_3373 - .L_3372)
.L_3372:
        /*00f0*/ 	.word	0x00000000
        /*00f4*/ 	.short	0x0006
        /*00f6*/ 	.short	0x0090
        /*00f8*/ 	.byte	0x00, 0xf0, 0x11, 0x00


	//----- nvinfo : EIATTR_KPARAM_INFO
	.align		4
.L_3373:
        /*00fc*/ 	.byte	0x04, 0x17
        /*00fe*/ 	.short	(.L_3375 - .L_3374)
.L_3374:
        /*0100*/ 	.word	0x00000000
        /*0104*/ 	.short	0x0005
        /*0106*/ 	.short	0x008c
        /*0108*/ 	.byte	0x00, 0xf0, 0x11, 0x00


	//----- nvinfo : EIATTR_KPARAM_INFO
	.align		4
.L_3375:
        /*010c*/ 	.byte	0x04, 0x17
        /*010e*/ 	.short	(.L_3377 - .L_3376)
.L_3376:
        /*0110*/ 	.word	0x00000000
        /*0114*/ 	.short	0x0004
        /*0116*/ 	.short	0x0088
        /*0118*/ 	.byte	0x00, 0xf0, 0x05, 0x00


	//----- nvinfo : EIATTR_KPARAM_INFO
	.align		4
.L_3377:
        /*011c*/ 	.byte	0x04, 0x17
        /*011e*/ 	.short	(.L_3379 - .L_3378)
.L_3378:
        /*0120*/ 	.word	0x00000000
        /*0124*/ 	.short	0x0003
        /*0126*/ 	.short	0x0078
        /*0128*/ 	.byte	0x00, 0xf0, 0x41, 0x00


	//----- nvinfo : EIATTR_KPARAM_INFO
	.align		4
.L_3379:
        /*012c*/ 	.byte	0x04, 0x17
        /*012e*/ 	.short	(.L_3381 - .L_3380)
.L_3380:
        /*0130*/ 	.word	0x00000000
        /*0134*/ 	.short	0x0002
        /*0136*/ 	.short	0x0050
        /*0138*/ 	.byte	0x00, 0xf0, 0xa1, 0x00


	//----- nvinfo : EIATTR_KPARAM_INFO
	.align		4
.L_3381:
        /*013c*/ 	.byte	0x04, 0x17
        /*013e*/ 	.short	(.L_3383 - .L_3382)
.L_3382:
        /*0140*/ 	.word	0x00000000
        /*0144*/ 	.short	0x0001
        /*0146*/ 	.short	0x0028
        /*0148*/ 	.byte	0x00, 0xf0, 0xa1, 0x00


	//----- nvinfo : EIATTR_KPARAM_INFO
	.align		4
.L_3383:
        /*014c*/ 	.byte	0x04, 0x17
        /*014e*/ 	.short	(.L_3385 - .L_3384)
.L_3384:
        /*0150*/ 	.word	0x00000000
        /*0154*/ 	.short	0x0000
        /*0156*/ 	.short	0x0000
        /*0158*/ 	.byte	0x00, 0xf0, 0xa1, 0x00


	//----- nvinfo : EIATTR_MAXREG_COUNT
	.align		4
.L_3385:
        /*015c*/ 	.byte	0x03, 0x1b
        /*015e*/ 	.short	0x0040


	//----- nvinfo : EIATTR_MERCURY_ISA_VERSION
	.align		4
        /*0160*/ 	.byte	0x03, 0x5f
        /*0162*/ 	.short	0x0000


	//----- nvinfo : EIATTR_EXIT_INSTR_OFFSETS
	.align		4
        /*0164*/ 	.byte	0x04, 0x1c
        /*0166*/ 	.short	(.L_3387 - .L_3386)


	//   ....[0]....
.L_3386:
        /*0168*/ 	.word	0x00000090


	//   ....[1]....
        /*016c*/ 	.word	0x00001b80


	//   ....[2]....
        /*0170*/ 	.word	0x00003290


	//----- nvinfo : EIATTR_MAX_THREADS
	.align		4
.L_3387:
        /*0174*/ 	.byte	0x04, 0x05
        /*0176*/ 	.short	(.L_3389 - .L_3388)
.L_3388:
        /*0178*/ 	.word	0x00000400
        /*017c*/ 	.word	0x00000001
        /*0180*/ 	.word	0x00000001


	//----- nvinfo : EIATTR_CRS_STACK_SIZE
	.align		4
.L_3389:
        /*0184*/ 	.byte	0x04, 0x1e
        /*0186*/ 	.short	(.L_3391 - .L_3390)
.L_3390:
        /*0188*/ 	.word	0x00000000
.L_3391:


//--------------------- .nv.info._ZN2at6native51_GLOBAL__N__2c613397_18_DepthwiseConv2d_cu_9959487039conv_depthwise2d_forward_kernel_genericIfiEEvNS_27GenericPackedTensorAccessorIKT_Lm4ENS_16DefaultPtrTraitsEiEENS3_IS4_Lm4ES6_iEES7_NS3_IS5_Lm1ES6_iEEbT0_iiiiiiiiiiiiii --------------------------
	.section	.nv.info._ZN2at6native51_GLOBAL__N__2c613397_18_DepthwiseConv2d_cu_9959487039conv_depthwise2d_forward_kernel_genericIfiEEvNS_27GenericPackedTensorAccessorIKT_Lm4ENS_16DefaultPtrTraitsEiEENS3_IS4_Lm4ES6_iEES7_NS3_IS5_Lm1ES6_iEEbT0_iiiiiiiiiiiiii,"",@"SHT_CUDA_INFO"
	.sectionflags	@""
	.align	4


	//----- nvinfo : EIATTR_CUDA_API_VERSION
	.align		4
        /*0000*/ 	.byte	0x04, 0x37
        /*0002*/ 	.short	(.L_3393 - .L_3392)
.L_3392:
        /*0004*/ 	.word	0x00000082


	//----- nvinfo : EIATTR_SW2861232_WAR
	.align		4
.L_3393:
        /*0008*/ 	.byte	0x01, 0x35
	.zero		2


	//----- nvinfo : EIATTR_PARAM_CBANK
	.align		4
        /*000c*/ 	.byte	0x04, 0x0a
        /*000e*/ 	.short	(.L_3395 - .L_3394)
	.align		4
.L_3394:
        /*0010*/ 	.word	index@(.nv.constant0._ZN2at6native51_GLOBAL__N__2c613397_18_DepthwiseConv2d_cu_9959487039conv_depthwise2d_forward_kernel_genericIfiEEvNS_27GenericPackedTensorAccessorIKT_Lm4ENS_16DefaultPtrTraitsEiEENS3_IS4_Lm4ES6_iEES7_NS3_IS5_Lm1ES6_iEEbT0_iiiiiiiiiiiiii)
        /*0014*/ 	.short	0x0160
        /*0016*/ 	.short	0x00c8


	//----- nvinfo : EIATTR_CBANK_PARAM_SIZE
	.align		4
.L_3395:
        /*0018*/ 	.byte	0x03, 0x19
        /*001a*/ 	.short	0x00c8


	//----- nvinfo : EIATTR_KPARAM_INFO
	.align		4
        /*001c*/ 	.byte	0x04, 0x17
        /*001e*/ 	.short	(.L_3397 - .L_3396)
.L_3396:
        /*0020*/ 	.word	0x00000000
        /*0024*/ 	.short	0x0013
        /*0026*/ 	.short	0x00c4
        /*0028*/ 	.byte	0x00, 0xf0, 0x11, 0x00


	//----- nvinfo : EIATTR_KPARAM_INFO
	.align		4
.L_3397:
        /*002c*/ 	.byte	0x04, 0x17
        /*002e*/ 	.short	(.L_3399 - .L_3398)
.L_3398:
        /*0030*/ 	.word	0x00000000
        /*0034*/ 	.short	0x0012
        /*0036*/ 	.short	0x00c0
        /*0038*/ 	.byte	0x00, 0xf0, 0x11, 0x00


	//----- nvinfo : EIATTR_KPARAM_INFO
	.align		4
.L_3399:
        /*003c*/ 	.byte	0x04, 0x17
        /*003e*/ 	.short	(.L_3401 - .L_3400)
.L_3400:
        /*0040*/ 	.word	0x00000000
        /*0044*/ 	.short	0x0011
        /*0046*/ 	.short	0x00bc
        /*0048*/ 	.byte	0x00, 0xf0, 0x11, 0x00


	//----- nvinfo : EIATTR_KPARAM_INFO
	.align		4
.L_3401:
        /*004c*/ 	.byte	0x04, 0x17
        /*004e*/ 	.short	(.L_3403 - .L_3402)
.L_3402:
        /*0050*/ 	.word	0x00000000
        /*0054*/ 	.short	0x0010
        /*0056*/ 	.short	0x00b8
        /*0058*/ 	.byte	0x00, 0xf0, 0x11, 0x00


	//----- nvinfo : EIATTR_KPARAM_INFO
	.align		4
.L_3403:
        /*005c*/ 	.byte	0x04, 0x17
        /*005e*/ 	.short	(.L_3405 - .L_3404)
.L_3404:
        /*0060*/ 	.word	0x00000000
        /*0064*/ 	.short	0x000f
        /*0066*/ 	.short	0x00b4
        /*0068*/ 	.byte	0x00, 0xf0, 0x11, 0x00


	//----- nvinfo : EIATTR_KPARAM_INFO
	.align		4
.L_3405:
        /*006c*/ 	.byte	0x04, 0x17
        /*006e*/ 	.short	(.L_3407 - .L_3406)
.L_3406:
        /*0070*/ 	.word	0x00000000
        /*0074*/ 	.short	0x000e
        /*0076*/ 	.short	0x00b0
        /*0078*/ 	.byte	0x00, 0xf0, 0x11, 0x00


	//----- nvinfo : EIATTR_KPARAM_INFO
	.align		4
.L_3407:
        /*007c*/ 	.byte	0x04, 0x17
        /*007e*/ 	.short	(.L_3409 - .L_3408)
.L_3408:
        /*0080*/ 	.word	0x00000000
        /*0084*/ 	.short	0x000d
        /*0086*/ 	.short	0x00ac
        /*0088*/ 	.byte	0x00, 0xf0, 0x11, 0x00


	//----- nvinfo : EIATTR_KPARAM_INFO
	.align		4
.L_3409:
        /*008c*/ 	.byte	0x04, 0x17
        /*008e*/ 	.short	(.L_3411 - .L_3410)
.L_3410:
        /*0090*/ 	.word	0x00000000
        /*0094*/ 	.short	0x000c
        /*0096*/ 	.short	0x00a8
        /*0098*/ 	.byte	0x00, 0xf0, 0x11, 0x00


	//----- nvinfo : EIATTR_KPARAM_INFO
	.align		4
.L_3411:
        /*009c*/ 	.byte	0x04, 0x17
        /*009e*/ 	.short	(.L_3413 - .L_3412)
.L_3412:
        /*00a0*/ 	.word	0x00000000
        /*00a4*/ 	.short	0x000b
        /*00a6*/ 	.short	0x00a4
        /*00a8*/ 	.byte	0x00, 0xf0, 0x11, 0x00


	//----- nvinfo : EIATTR_KPARAM_INFO
	.align		4
.L_3413:
        /*00ac*/ 	.byte	0x04, 0x17
        /*00ae*/ 	.short	(.L_3415 - .L_3414)
.L_3414:
        /*00b0*/ 	.word	0x00000000
        /*00b4*/ 	.short	0x000a
        /*00b6*/ 	.short	0x00a0
        /*00b8*/ 	.byte	0x00, 0xf0, 0x11, 0x00


	//----- nvinfo : EIATTR_KPARAM_INFO
	.align		4
.L_3415:
        /*00bc*/ 	.byte	0x04, 0x17
        /*00be*/ 	.short	(.L_3417 - .L_3416)
.L_3416:
        /*00c0*/ 	.word	0x00000000
        /*00c4*/ 	.short	0x0009
        /*00c6*/ 	.short	0x009c
        /*00c8*/ 	.byte	0x00, 0xf0, 0x11, 0x00


	//----- nvinfo : EIATTR_KPARAM_INFO
	.align		4
.L_3417:
        /*00cc*/ 	.byte	0x04, 0x17
        /*00ce*/ 	.short	(.L_3419 - .L_3418)
.L_3418:
        /*00d0*/ 	.word	0x00000000
        /*00d4*/ 	.short	0x0008
        /*00d6*/ 	.short	0x0098
        /*00d8*/ 	.byte	0x00, 0xf0, 0x11, 0x00


	//----- nvinfo : EIATTR_KPARAM_INFO
	.align		4
.L_3419:
        /*00dc*/ 	.byte	0x04, 0x17
        /*00de*/ 	.short	(.L_3421 - .L_3420)
.L_3420:
        /*00e0*/ 	.word	0x00000000
        /*00e4*/ 	.short	0x0007
        /*00e6*/ 	.short	0x0094
        /*00e8*/ 	.byte	0x00, 0xf0, 0x11, 0x00


	//----- nvinfo : EIATTR_KPARAM_INFO
	.align		4
.L_3421:
        /*00ec*/ 	.byte	0x04, 0x17
        /*00ee*/ 	.short	(.L_3423 - .L_3422)
.L_3422:
        /*00f0*/ 	.word	0x00000000
        /*00f4*/ 	.short	0x0006
        /*00f6*/ 	.short	0x0090
        /*00f8*/ 	.byte	0x00, 0xf0, 0x11, 0x00


	//----- nvinfo : EIATTR_KPARAM_INFO
	.align		4
.L_3423:
        /*00fc*/ 	.byte	0x04, 0x17
        /*00fe*/ 	.short	(.L_3425 - .L_3424)
.L_3424:
        /*0100*/ 	.word	0x00000000
        /*0104*/ 	.short	0x0005
        /*0106*/ 	.short	0x008c
        /*0108*/ 	.byte	0x00, 0xf0, 0x11, 0x00


	//----- nvinfo : EIATTR_KPARAM_INFO
	.align		4
.L_3425:
        /*010c*/ 	.byte	0x04, 0x17
        /*010e*/ 	.short	(.L_3427 - .L_3426)
.L_3426:
        /*0110*/ 	.word	0x00000000
        /*0114*/ 	.short	0x0004
        /*0116*/ 	.short	0x0088
        /*0118*/ 	.byte	0x00, 0xf0, 0x05, 0x00


	//----- nvinfo : EIATTR_KPARAM_INFO
	.align		4
.L_3427:
        /*011c*/ 	.byte	0x04, 0x17
        /*011e*/ 	.short	(.L_3429 - .L_3428)
.L_3428:
        /*0120*/ 	.word	0x00000000
        /*0124*/ 	.short	0x0003
        /*0126*/ 	.short	0x0078
        /*0128*/ 	.byte	0x00, 0xf0, 0x41, 0x00


	//----- nvinfo : EIATTR_KPARAM_INFO
	.align		4
.L_3429:
        /*012c*/ 	.byte	0x04, 0x17
        /*012e*/ 	.short	(.L_3431 - .L_3430)
.L_3430:
        /*0130*/ 	.word	0x00000000
        /*0134*/ 	.short	0x0002
        /*0136*/ 	.short	0x0050
        /*0138*/ 	.byte	0x00, 0xf0, 0xa1, 0x00


	//----- nvinfo : EIATTR_KPARAM_INFO
	.align		4
.L_3431:
        /*013c*/ 	.byte	0x04, 0x17
        /*013e*/ 	.short	(.L_3433 - .L_3432)
.L_3432:
        /*0140*/ 	.word	0x00000000
        /*0144*/ 	.short	0x0001
        /*0146*/ 	.short	0x0028
        /*0148*/ 	.byte	0x00, 0xf0, 0xa1, 0x00


	//----- nvinfo : EIATTR_KPARAM_INFO
	.align		4
.L_3433:
        /*014c*/ 	.byte	0x04, 0x17
        /*014e*/ 	.short	(.L_3435 - .L_3434)
.L_3434:
        /*0150*/ 	.word	0x00000000
        /*0154*/ 	.short	0x0000
        /*0156*/ 	.short	0x0000
        /*0158*/ 	.byte	0x00, 0xf0, 0xa1, 0x00


	//----- nvinfo : EIATTR_MAXREG_COUNT
	.align		4
.L_3435:
        /*015c*/ 	.byte	0x03, 0x1b
        /*015e*/ 	.short	0x0040


	//----- nvinfo : EIATTR_MERCURY_ISA_VERSION
	.align		4
        /*0160*/ 	.byte	0x03, 0x5f
        /*0162*/ 	.short	0x0000


	//----- nvinfo : EIATTR_EXIT_INSTR_OFFSETS
	.align		4
        /*0164*/ 	.byte	0x04, 0x1c
        /*0166*/ 	.short	(.L_3437 - .L_3436)


	//   ....[0]....
.L_3436:
        /*0168*/ 	.word	0x00000090


	//   ....[1]....
        /*016c*/ 	.word	0x000020b0


	//   ....[2]....
        /*0170*/ 	.word	0x00003cf0


	//----- nvinfo : EIATTR_MAX_THREADS
	.align		4
.L_3437:
        /*0174*/ 	.byte	0x04, 0x05
        /*0176*/ 	.short	(.L_3439 - .L_3438)
.L_3438:
        /*0178*/ 	.word	0x00000400
        /*017c*/ 	.word	0x00000001
        /*0180*/ 	.word	0x00000001


	//----- nvinfo : EIATTR_CRS_STACK_SIZE
	.align		4
.L_3439:
        /*0184*/ 	.byte	0x04, 0x1e
        /*0186*/ 	.short	(.L_3441 - .L_3440)
.L_3440:
        /*0188*/ 	.word	0x00000000
.L_3441:


//--------------------- .nv.info._ZN2at6native51_GLOBAL__N__2c613397_18_DepthwiseConv2d_cu_9959487031conv_depthwise2d_forward_kernelILi1EfiEEvNS_27GenericPackedTensorAccessorIKT0_Lm4ENS_16DefaultPtrTraitsEiEENS3_IS4_Lm4ES6_iEES7_NS3_IS5_Lm1ES6_iEEbT1_iiiiiiiiiiiiii --------------------------
	.section	.nv.info._ZN2at6native51_GLOBAL__N__2c613397_18_DepthwiseConv2d_cu_9959487031conv_depthwise2d_forward_kernelILi1EfiEEvNS_27GenericPackedTensorAccessorIKT0_Lm4ENS_16DefaultPtrTraitsEiEENS3_IS4_Lm4ES6_iEES7_NS3_IS5_Lm1ES6_iEEbT1_iiiiiiiiiiiiii,"",@"SHT_CUDA_INFO"
	.sectionflags	@""
	.align	4


	//----- nvinfo : EIATTR_CUDA_API_VERSION
	.align		4
        /*0000*/ 	.byte	0x04, 0x37
        /*0002*/ 	.short	(.L_3443 - .L_3442)
.L_3442:
        /*0004*/ 	.word	0x00000082


	//----- nvinfo : EIATTR_SW2861232_WAR
	.align		4
.L_3443:
        /*0008*/ 	.byte	0x01, 0x35
	.zero		2


	//----- nvinfo : EIATTR_PARAM_CBANK
	.align		4
        /*000c*/ 	.byte	0x04, 0x0a
        /*000e*/ 	.short	(.L_3445 - .L_3444)
	.align		4
.L_3444:
        /*0010*/ 	.word	index@(.nv.constant0._ZN2at6native51_GLOBAL__N__2c613397_18_DepthwiseConv2d_cu_9959487031conv_depthwise2d_forward_kernelILi1EfiEEvNS_27GenericPackedTensorAccessorIKT0_Lm4ENS_16DefaultPtrTraitsEiEENS3_IS4_Lm4ES6_iEES7_NS3_IS5_Lm1ES6_iEEbT1_iiiiiiiiiiiiii)
        /*0014*/ 	.short	0x0160
        /*0016*/ 	.short	0x00c8


	//----- nvinfo : EIATTR_CBANK_PARAM_SIZE
	.align		4
.L_3445:
        /*0018*/ 	.byte	0x03, 0x19
        /*001a*/ 	.short	0x00c8


	//----- nvinfo : EIATTR_KPARAM_INFO
	.align		4
        /*001c*/ 	.byte	0x04, 0x17
        /*001e*/ 	.short	(.L_3447 - .L_3446)
.L_3446:
        /*0020*/ 	.word	0x00000000
        /*0024*/ 	.short	0x0013
        /*0026*/ 	.short	0x00c4
        /*0028*/ 	.byte	0x00, 0xf0, 0x11, 0x00


	//----- nvinfo : EIATTR_KPARAM_INFO
	.align		4
.L_3447:
        /*002c*/ 	.byte	0x04, 0x17
        /*002e*/ 	.short	(.L_3449 - .L_3448)
.L_3448:
        /*0030*/ 	.word	0x00000000
        /*0034*/ 	.short	0x0012
        /*0036*/ 	.short	0x00c0
        /*0038*/ 	.byte	0x00, 0xf0, 0x11, 0x00


	//----- nvinfo : EIATTR_KPARAM_INFO
	.align		4
.L_3449:
        /*003c*/ 	.byte	0x04, 0x17
        /*003e*/ 	.short	(.L_3451 - .L_3450)
.L_3450:
        /*0040*/ 	.word	0x00000000
        /*0044*/ 	.short	0x0011
        /*0046*/ 	.short	0x00bc
        /*0048*/ 	.byte	0x00, 0xf0, 0x11, 0x00


	//----- nvinfo : EIATTR_KPARAM_INFO
	.align		4
.L_3451:
        /*004c*/ 	.byte	0x04, 0x17
        /*004e*/ 	.short	(.L_3453 - .L_3452)
.L_3452:
        /*0050*/ 	.word	0x00000000
        /*0054*/ 	.short	0x0010
        /*0056*/ 	.short	0x00b8
        /*0058*/ 	.byte	0x00, 0xf0, 0x11, 0x00


	//----- nvinfo : EIATTR_KPARAM_INFO
	.align		4
.L_3453:
        /*005c*/ 	.byte	0x04, 0x17
        /*005e*/ 	.short	(.L_3455 - .L_3454)
.L_3454:
        /*0060*/ 	.word	0x00000000
        /*0064*/ 	.short	0x000f
        /*0066*/ 	.short	0x00b4
        /*0068*/ 	.byte	0x00, 0xf0, 0x11, 0x00


	//----- nvinfo : EIATTR_KPARAM_INFO
	.align		4
.L_3455:
        /*006c*/ 	.byte	0x04, 0x17
        /*006e*/ 	.short	(.L_3457 - .L_3456)
.L_3456:
        /*0070*/ 	.word	0x00000000
        /*0074*/ 	.short	0x000e
        /*0076*/ 	.short	0x00b0
        /*0078*/ 	.byte	0x00, 0xf0, 0x11, 0x00


	//----- nvinfo : EIATTR_KPARAM_INFO
	.align		4
.L_3457:
        /*007c*/ 	.byte	0x04, 0x17
        /*007e*/ 	.short	(.L_3459 - .L_3458)
.L_3458:
        /*0080*/ 	.word	0x00000000
        /*0084*/ 	.short	0x000d
        /*0086*/ 	.short	0x00ac
        /*0088*/ 	.byte	0x00, 0xf0, 0x11, 0x00


	//----- nvinfo : EIATTR_KPARAM_INFO
	.align		4
.L_3459:
        /*008c*/ 	.byte	0x04, 0x17
        /*008e*/ 	.short	(.L_3461 - .L_3460)
.L_3460:
        /*0090*/ 	.word	0x00000000
        /*0094*/ 	.short	0x000c
        /*0096*/ 	.short	0x00a8
        /*0098*/ 	.byte	0x00, 0xf0, 0x11, 0x00


	//----- nvinfo : EIATTR_KPARAM_INFO
	.align		4
.L_3461:
        /*009c*/ 	.byte	0x04, 0x17
        /*009e*/ 	.short	(.L_3463 - .L_3462)
.L_3462:
        /*00a0*/ 	.word	0x00000000
        /*00a4*/ 	.short	0x000b
        /*00a6*/ 	.short	0x00a4
        /*00a8*/ 	.byte	0x00, 0xf0, 0x11, 0x00


	//----- nvinfo : EIATTR_KPARAM_INFO
	.align		4
.L_3463:
        /*00ac*/ 	.byte	0x04, 0x17
        /*00ae*/ 	.short	(.L_3465 - .L_3464)
.L_3464:
        /*00b0*/ 	.word	0x00000000
        /*00b4*/ 	.short	0x000a
        /*00b6*/ 	.short	0x00a0
        /*00b8*/ 	.byte	0x00, 0xf0, 0x11, 0x00


	//----- nvinfo : EIATTR_KPARAM_INFO
	.align		4
.L_3465:
        /*00bc*/ 	.byte	0x04, 0x17
        /*00be*/ 	.short	(.L_3467 - .L_3466)
.L_3466:
        /*00c0*/ 	.word	0x00000000
        /*00c4*/ 	.short	0x0009
        /*00c6*/ 	.short	0x009c
        /*00c8*/ 	.byte	0x00, 0xf0, 0x11, 0x00


	//----- nvinfo : EIATTR_KPARAM_INFO
	.align		4
.L_3467:
        /*00cc*/ 	.byte	0x04, 0x17
        /*00ce*/ 	.short	(.L_3469 - .L_3468)
.L_3468:
        /*00d0*/ 	.word	0x00000000
        /*00d4*/ 	.short	0x0008
        /*00d6*/ 	.short	0x0098
        /*00d8*/ 	.byte	0x00, 0xf0, 0x11, 0x00


	//----- nvinfo : EIATTR_KPARAM_INFO
	.align		4
.L_3469:
        /*00dc*/ 	.byte	0x04, 0x17
        /*00de*/ 	.short	(.L_3471 - .L_3470)
.L_3470:
        /*00e0*/ 	.word	0x00000000
        /*00e4*/ 	.short	0x0007
        /*00e6*/ 	.short	0x0094
        /*00e8*/ 	.byte	0x00, 0xf0, 0x11, 0x00


	//----- nvinfo : EIATTR_KPARAM_INFO
	.align		4
.L_3471:
        /*00ec*/ 	.byte	0x04, 0x17
        /*00ee*/ 	.short	(.L_3473 - .L_3472)
.L_3472:
        /*00f0*/ 	.word	0x00000000
        /*00f4*/ 	.short	0x0006
        /*00f6*/ 	.short	0x0090
        /*00f8*/ 	.byte	0x00, 0xf0, 0x11, 0x00


	//----- nvinfo : EIATTR_KPARAM_INFO
	.align		4
.L_3473:
        /*00fc*/ 	.byte	0x04, 0x17
        /*00fe*/ 	.short	(.L_3475 - .L_3474)
.L_3474:
        /*0100*/ 	.word	0x00000000
        /*0104*/ 	.short	0x0005
        /*0106*/ 	.short	0x008c
        /*0108*/ 	.byte	0x00, 0xf0, 0x11, 0x00


	//----- nvinfo : EIATTR_KPARAM_INFO
	.align		4
.L_3475:
        /*010c*/ 	.byte	0x04, 0x17
        /*010e*/ 	.short	(.L_3477 - .L_3476)
.L_3476:
        /*0110*/ 	.word	0x00000000
        /*0114*/ 	.short	0x0004
        /*0116*/ 	.short	0x0088
        /*0118*/ 	.byte	0x00, 0xf0, 0x05, 0x00


	//----- nvinfo : EIATTR_KPARAM_INFO
	.align		4
.L_3477:
        /*011c*/ 	.byte	0x04, 0x17
        /*011e*/ 	.short	(.L_3479 - .L_3478)
.L_3478:
        /*0120*/ 	.word	0x00000000
        /*0124*/ 	.short	0x0003
        /*0126*/ 	.short	0x0078
        /*0128*/ 	.byte	0x00, 0xf0, 0x41, 0x00


	//----- nvinfo : EIATTR_KPARAM_INFO
	.align		4
.L_3479:
        /*012c*/ 	.byte	0x04, 0x17
        /*012e*/ 	.short	(.L_3481 - .L_3480)
.L_3480:
        /*0130*/ 	.word	0x00000000
        /*0134*/ 	.short	0x0002
        /*0136*/ 	.short	0x0050
        /*0138*/ 	.byte	0x00, 0xf0, 0xa1, 0x00


	//----- nvinfo : EIATTR_KPARAM_INFO
	.align		4
.L_3481:
        /*013c*/ 	.byte	0x04, 0x17
        /*013e*/ 	.short	(.L_3483 - .L_3482)
.L_3482:
        /*0140*/ 	.word	0x00000000
        /*0144*/ 	.short	0x0001
        /*0146*/ 	.short	0x0028
        /*0148*/ 	.byte	0x00, 0xf0, 0xa1, 0x00


	//----- nvinfo : EIATTR_KPARAM_INFO
	.align		4
.L_3483:
        /*014c*/ 	.byte	0x04, 0x17
        /*014e*/ 	.short	(.L_3485 - .L_3484)
.L_3484:
        /*0150*/ 	.word	0x00000000
        /*0154*/ 	.short	0x0000
        /*0156*/ 	.short	0x0000
        /*0158*/ 	.byte	0x00, 0xf0, 0xa1, 0x00


	//----- nvinfo : EIATTR_MAXREG_COUNT
	.align		4
.L_3485:
        /*015c*/ 	.byte	0x03, 0x1b
        /*015e*/ 	.short	0x0040


	//----- nvinfo : EIATTR_MERCURY_ISA_VERSION
	.align		4
        /*0160*/ 	.byte	0x03, 0x5f
        /*0162*/ 	.short	0x0000


	//----- nvinfo : EIATTR_EXIT_INSTR_OFFSETS
	.align		4
        /*0164*/ 	.byte	0x04, 0x1c
        /*0166*/ 	.short	(.L_3487 - .L_3486)


	//   ....[0]....
.L_3486:
        /*0168*/ 	.word	0x00000090


	//   ....[1]....
        /*016c*/ 	.word	0x00000e20


	//   ....[2]....
        /*0170*/ 	.word	0x00001fa0


	//   ....[3]....
        /*0174*/ 	.word	0x00002740


	//   ....[4]....
        /*0178*/ 	.word	0x000032d0


	//----- nvinfo : EIATTR_MAX_THREADS
	.align		4
.L_3487:
        /*017c*/ 	.byte	0x04, 0x05
        /*017e*/ 	.short	(.L_3489 - .L_3488)
.L_3488:
        /*0180*/ 	.word	0x00000400
        /*0184*/ 	.word	0x00000001
        /*0188*/ 	.word	0x00000001


	//----- nvinfo : EIATTR_CRS_STACK_SIZE
	.align		4
.L_3489:
        /*018c*/ 	.byte	0x04, 0x1e
        /*018e*/ 	.short	(.L_3491 - .L_3490)
.L_3490:
        /*0190*/ 	.word	0x00000000
.L_3491:


//--------------------- .nv.info._ZN2at6native51_GLOBAL__N__2c613397_18_DepthwiseConv2d_cu_9959487031conv_depthwise2d_forward_kernelILi3EfiEEvNS_27GenericPackedTensorAccessorIKT0_Lm4ENS_16DefaultPtrTraitsEiEENS3_IS4_Lm4ES6_iEES7_NS3_IS5_Lm1ES6_iEEbT1_iiiiiiiiiiiiii --------------------------
	.section	.nv.info._ZN2at6native51_GLOBAL__N__2c613397_18_DepthwiseConv2d_cu_9959487031conv_depthwise2d_forward_kernelILi3EfiEEvNS_27GenericPackedTensorAccessorIKT0_Lm4ENS_16DefaultPtrTraitsEiEENS3_IS4_Lm4ES6_iEES7_NS3_IS5_Lm1ES6_iEEbT1_iiiiiiiiiiiiii,"",@"SHT_CUDA_INFO"
	.sectionflags	@""
	.align	4


	//----- nvinfo : EIATTR_CUDA_API_VERSION
	.align		4
        /*0000*/ 	.byte	0x04, 0x37
        /*0002*/ 	.short	(.L_3493 - .L_3492)
.L_3492:
        /*0004*/ 	.word	0x00000082


	//----- nvinfo : EIATTR_SW2861232_WAR
	.align		4
.L_3493:
        /*0008*/ 	.byte	0x01, 0x35
	.zero		2


	//----- nvinfo : EIATTR_PARAM_CBANK
	.align		4
        /*000c*/ 	.byte	0x04, 0x0a
        /*000e*/ 	.short	(.L_3495 - .L_3494)
	.align		4
.L_3494:
        /*0010*/ 	.word	index@(.nv.constant0._ZN2at6native51_GLOBAL__N__2c613397_18_DepthwiseConv2d_cu_9959487031conv_depthwise2d_forward_kernelILi3EfiEEvNS_27GenericPackedTensorAccessorIKT0_Lm4ENS_16DefaultPtrTraitsEiEENS3_IS4_Lm4ES6_iEES7_NS3_IS5_Lm1ES6_iEEbT1_iiiiiiiiiiiiii)
        /*0014*/ 	.short	0x0160
        /*0016*/ 	.short	0x00c8


	//----- nvinfo : EIATTR_CBANK_PARAM_SIZE
	.align		4
.L_3495:
        /*0018*/ 	.byte	0x03, 0x19
        /*001a*/ 	.short	0x00c8


	//----- nvinfo : EIATTR_KPARAM_INFO
	.align		4
        /*001c*/ 	.byte	0x04, 0x17
        /*001e*/ 	.short	(.L_3497 - .L_3496)
.L_3496:
        /*0020*/ 	.word	0x00000000
        /*0024*/ 	.short	0x0013
        /*0026*/ 	.short	0x00c4
        /*0028*/ 	.byte	0x00, 0xf0, 0x11, 0x00


	//----- nvinfo : EIATTR_KPARAM_INFO
	.align		4
.L_3497:
        /*002c*/ 	.byte	0x04, 0x17
        /*002e*/ 	.short	(.L_3499 - .L_3498)
.L_3498:
        /*0030*/ 	.word	0x00000000
        /*0034*/ 	.short	0x0012
        /*0036*/ 	.short	0x00c0
        /*0038*/ 	.byte	0x00, 0xf0, 0x11, 0x00


	//----- nvinfo : EIATTR_KPARAM_INFO
	.align		4
.L_3499:
        /*003c*/ 	.byte	0x04, 0x17
        /*003e*/ 	.short	(.L_3501 - .L_3500)
.L_3500:
        /*0040*/ 	.word	0x00000000
        /*0044*/ 	.short	0x0011
        /*0046*/ 	.short	0x00bc
        /*0048*/ 	.byte	0x00, 0xf0, 0x11, 0x00


	//----- nvinfo : EIATTR_KPARAM_INFO
	.align		4
.L_3501:
        /*004c*/ 	.byte	0x04, 0x17
        /*004e*/ 	.short	(.L_3503 - .L_3502)
.L_3502:
        /*0050*/ 	.word	0x00000000
        /*0054*/ 	.short	0x0010
        /*0056*/ 	.short	0x00b8
        /*0058*/ 	.byte	0x00, 0xf0, 0x11, 0x00


	//----- nvinfo : EIATTR_KPARAM_INFO
	.align		4
.L_3503:
        /*005c*/ 	.byte	0x04, 0x17
        /*005e*/ 	.short	(.L_3505 - .L_3504)
.L_3504:
        /*0060*/ 	.word	0x00000000
        /*0064*/ 	.short	0x000f
        /*0066*/ 	.short	0x00b4
        /*0068*/ 	.byte	0x00, 0xf0, 0x11, 0x00


	//----- nvinfo : EIATTR_KPARAM_INFO
	.align		4
.L_3505:
        /*006c*/ 	.byte	0x04, 0x17
        /*006e*/ 	.short	(.L_3507 - .L_3506)
.L_3506:
        /*0070*/ 	.word	0x00000000
        /*0074*/ 	.short	0x000e
        /*0076*/ 	.short	0x00b0
        /*0078*/ 	.byte	0x00, 0xf0, 0x11, 0x00


	//----- nvinfo : EIATTR_KPARAM_INFO
	.align		4
.L_3507:
        /*007c*/ 	.byte	0x04, 0x17
        /*007e*/ 	.short	(.L_3509 - .L_3508)
.L_3508:
        /*0080*/ 	.word	0x00000000
        /*0084*/ 	.short	0x000d
        /*0086*/ 	.short	0x00ac
        /*0088*/ 	.byte	0x00, 0xf0, 0x11, 0x00


	//----- nvinfo : EIATTR_KPARAM_INFO
	.align		4
.L_3509:
        /*008c*/ 	.byte	0x04, 0x17
        /*008e*/ 	.short	(.L_3511 - .L_3510)
.L_3510:
        /*0090*/ 	.word	0x00000000
        /*0094*/ 	.short	0x000c
        /*0096*/ 	.short	0x00a8
        /*0098*/ 	.byte	0x00, 0xf0, 0x11, 0x00


	//----- nvinfo : EIATTR_KPARAM_INFO
	.align		4
.L_3511:
        /*009c*/ 	.byte	0x04, 0x17
        /*009e*/ 	.short	(.L_3513 - .L_3512)
.L_3512:
        /*00a0*/ 	.word	0x00000000
        /*00a4*/ 	.short	0x000b
        /*00a6*/ 	.short	0x00a4
        /*00a8*/ 	.byte	0x00, 0xf0, 0x11, 0x00


	//----- nvinfo : EIATTR_KPARAM_INFO
	.align		4
.L_3513:
        /*00ac*/ 	.byte	0x04, 0x17
        /*00ae*/ 	.short	(.L_3515 - .L_3514)
.L_3514:
        /*00b0*/ 	.word	0x00000000
        /*00b4*/ 	.short	0x000a
        /*00b6*/ 	.short	0x00a0
        /*00b8*/ 	.byte	0x00, 0xf0, 0x11, 0x00


	//----- nvinfo : EIATTR_KPARAM_INFO
	.align		4
.L_3515:
        /*00bc*/ 	.byte	0x04, 0x17
        /*00be*/ 	.short	(.L_3517 - .L_3516)
.L_3516:
        /*00c0*/ 	.word	0x00000000
        /*00c4*/ 	.short	0x0009
        /*00c6*/ 	.short	0x009c
        /*00c8*/ 	.byte	0x00, 0xf0, 0x11, 0x00


	//----- nvinfo : EIATTR_KPARAM_INFO
	.align		4
.L_3517:
        /*00cc*/ 	.byte	0x04, 0x17
        /*00ce*/ 	.short	(.L_3519 - .L_3518)
.L_3518:
        /*00d0*/ 	.word	0x00000000
        /*00d4*/ 	.short	0x0008
        /*00d6*/ 	.short	0x0098
        /*00d8*/ 	.byte	0x00, 0xf0, 0x11, 0x00


	//----- nvinfo : EIATTR_KPARAM_INFO
	.align		4
.L_3519:
        /*00dc*/ 	.byte	0x04, 0x17
        /*00de*/ 	.short	(.L_3521 - .L_3520)
.L_3520:
        /*00e0*/ 	.word	0x00000000
        /*00e4*/ 	.short	0x0007
        /*00e6*/ 	.short	0x0094
        /*00e8*/ 	.byte	0x00, 0xf0, 0x11, 0x00


	//----- nvinfo : EIATTR_KPARAM_INFO
	.align		4
.L_3521:
        /*00ec*/ 	.byte	0x04, 0x17
        /*00ee*/ 	.short	(.L_3523 - .L_3522)
.L_3522:
        /*00f0*/ 	.word	0x00000000
        /*00f4*/ 	.short	0x0006
        /*00f6*/ 	.short	0x0090
        /*00f8*/ 	.byte	0x00, 0xf0, 0x11, 0x00


	//----- nvinfo : EIATTR_KPARAM_INFO
	.align		4
.L_3523:
        /*00fc*/ 	.byte	0x04, 0x17
        /*00fe*/ 	.short	(.L_3525 - .L_3524)
.L_3524:
        /*0100*/ 	.word	0x00000000
        /*0104*/ 	.short	0x0005
        /*0106*/ 	.short	0x008c
        /*0108*/ 	.byte	0x00, 0xf0, 0x11, 0x00


	//----- nvinfo : EIATTR_KPARAM_INFO
	.align		4
.L_3525:
        /*010c*/ 	.byte	0x04, 0x17
        /*010e*/ 	.short	(.L_3527 - .L_3526)
.L_3526:
        /*0110*/ 	.word	0x00000000
        /*0114*/ 	.short	0x0004
        /*0116*/ 	.short	0x0088
        /*0118*/ 	.byte	0x00, 0xf0, 0x05, 0x00


	//----- nvinfo : EIATTR_KPARAM_INFO
	.align		4
.L_3527:
        /*011c*/ 	.byte	0x04, 0x17
        /*011e*/ 	.short	(.L_3529 - .L_3528)
.L_3528:
        /*0120*/ 	.word	0x00000000
        /*0124*/ 	.short	0x0003
        /*0126*/ 	.short	0x0078
        /*0128*/ 	.byte	0x00, 0xf0, 0x41, 0x00


	//----- nvinfo : EIATTR_KPARAM_INFO
	.align		4
.L_3529:
        /*012c*/ 	.byte	0x04, 0x17
        /*012e*/ 	.short	(.L_3531 - .L_3530)
.L_3530:
        /*0130*/ 	.word	0x00000000
        /*0134*/ 	.short	0x0002
        /*0136*/ 	.short	0x0050
        /*0138*/ 	.byte	0x00, 0xf0, 0xa1, 0x00


	//----- nvinfo : EIATTR_KPARAM_INFO
	.align		4
.L_3531:
        /*013c*/ 	.byte	0x04, 0x17
        /*013e*/ 	.short	(.L_3533 - .L_3532)
.L_3532:
        /*0140*/ 	.word	0x00000000
        /*0144*/ 	.short	0x0001
        /*0146*/ 	.short	0x0028
        /*0148*/ 	.byte	0x00, 0xf0, 0xa1, 0x00


	//----- nvinfo : EIATTR_KPARAM_INFO
	.align		4
.L_3533:
        /*014c*/ 	.byte	0x04, 0x17
        /*014e*/ 	.short	(.L_3535 - .L_3534)
.L_3534:
        /*0150*/ 	.word	0x00000000
        /*0154*/ 	.short	0x0000
        /*0156*/ 	.short	0x0000
        /*0158*/ 	.byte	0x00, 0xf0, 0xa1, 0x00


	//----- nvinfo : EIATTR_MAXREG_COUNT
	.align		4
.L_3535:
        /*015c*/ 	.byte	0x03, 0x1b
        /*015e*/ 	.short	0x0040


	//----- nvinfo : EIATTR_MERCURY_ISA_VERSION
	.align		4
        /*0160*/ 	.byte	0x03, 0x5f
        /*0162*/ 	.short	0x0000


	//----- nvinfo : EIATTR_EXIT_INSTR_OFFSETS
	.align		4
        /*0164*/ 	.byte	0x04, 0x1c
        /*0166*/ 	.short	(.L_3537 - .L_3536)


	//   ....[0]....
.L_3536:
        /*0168*/ 	.word	0x00000090


	//   ....[1]....
        /*016c*/ 	.word	0x00001010


	//   ....[2]....
        /*0170*/ 	.word	0x00001bd0


	//----- nvinfo : EIATTR_MAX_THREADS
	.align		4
.L_3537:
        /*0174*/ 	.byte	0x04, 0x05
        /*0176*/ 	.short	(.L_3539 - .L_3538)
.L_3538:
        /*0178*/ 	.word	0x00000400
        /*017c*/ 	.word	0x00000001
        /*0180*/ 	.word	0x00000001


	//----- nvinfo : EIATTR_CRS_STACK_SIZE
	.align		4
.L_3539:
        /*0184*/ 	.byte	0x04, 0x1e
        /*0186*/ 	.short	(.L_3541 - .L_3540)
.L_3540:
        /*0188*/ 	.word	0x00000000
.L_3541:


//--------------------- .nv.info._ZN2at6native51_GLOBAL__N__2c613397_18_DepthwiseConv2d_cu_9959487031conv_depthwise2d_forward_kernelILi5EfiEEvNS_27GenericPackedTensorAccessorIKT0_Lm4ENS_16DefaultPtrTraitsEiEENS3_IS4_Lm4ES6_iEES7_NS3_IS5_Lm1ES6_iEEbT1_iiiiiiiiiiiiii --------------------------
	.section	.nv.info._ZN2at6native51_GLOBAL__N__2c613397_18_DepthwiseConv2d_cu_9959487031conv_depthwise2d_forward_kernelILi5EfiEEvNS_27GenericPackedTensorAccessorIKT0_Lm4ENS_16DefaultPtrTraitsEiEENS3_IS4_Lm4ES6_iEES7_NS3_IS5_Lm1ES6_iEEbT1_iiiiiiiiiiiiii,"",@"SHT_CUDA_INFO"
	.sectionflags	@""
	.align	4


	//----- nvinfo : EIATTR_CUDA_API_VERSION
	.align		4
        /*0000*/ 	.byte	0x04, 0x37
        /*0002*/ 	.short	(.L_3543 - .L_3542)
.L_3542:
        /*0004*/ 	.word	0x00000082


	//----- nvinfo : EIATTR_SW2861232_WAR
	.align		4
.L_3543:
        /*0008*/ 	.byte	0x01, 0x35
	.zero		2


	//----- nvinfo : EIATTR_PARAM_CBANK
	.align		4
        /*000c*/ 	.byte	0x04, 0x0a
        /*000e*/ 	.short	(.L_3545 - .L_3544)
	.align		4
.L_3544:
        /*0010*/ 	.word	index@(.nv.constant0._ZN2at6native51_GLOBAL__N__2c613397_18_DepthwiseConv2d_cu_9959487031conv_depthwise2d_forward_kernelILi5EfiEEvNS_27GenericPackedTensorAccessorIKT0_Lm4ENS_16DefaultPtrTraitsEiEENS3_IS4_Lm4ES6_iEES7_NS3_IS5_Lm1ES6_iEEbT1_iiiiiiiiiiiiii)
        /*0014*/ 	.short	0x0160
        /*0016*/ 	.short	0x00c8


	//----- nvinfo : EIATTR_CBANK_PARAM_SIZE
	.align		4
.L_3545:
        /*0018*/ 	.byte	0x03, 0x19
        /*001a*/ 	.short	0x00c8


	//----- nvinfo : EIATTR_KPARAM_INFO
	.align		4
        /*001c*/ 	.byte	0x04, 0x17
        /*001e*/ 	.short	(.L_3547 - .L_3546)
.L_3546:
        /*0020*/ 	.word	0x00000000
        /*0024*/ 	.short	0x0013
        /*0026*/ 	.short	0x00c4
        /*0028*/ 	.byte	0x00, 0xf0, 0x11, 0x00


	//----- nvinfo : EIATTR_KPARAM_INFO
	.align		4
.L_3547:
        /*002c*/ 	.byte	0x04, 0x17
        /*002e*/ 	.short	(.L_3549 - .L_3548)
.L_3548:
        /*0030*/ 	.word	0x00000000
        /*0034*/ 	.short	0x0012
        /*0036*/ 	.short	0x00c0
        /*0038*/ 	.byte	0x00, 0xf0, 0x11, 0x00


	//----- nvinfo : EIATTR_KPARAM_INFO
	.align		4
.L_3549:
        /*003c*/ 	.byte	0x04, 0x17
        /*003e*/ 	.short	(.L_3551 - .L_3550)
.L_3550:
        /*0040*/ 	.word	0x00000000
        /*0044*/ 	.short	0x0011
        /*0046*/ 	.short	0x00bc
        /*0048*/ 	.byte	0x00, 0xf0, 0x11, 0x00


	//----- nvinfo : EIATTR_KPARAM_INFO
	.align		4
.L_3551:
        /*004c*/ 	.byte	0x04, 0x17
        /*004e*/ 	.short	(.L_3553 - .L_3552)
.L_3552:
        /*0050*/ 	.word	0x00000000
        /*0054*/ 	.short	0x0010
        /*0056*/ 	.short	0x00b8
        /*0058*/ 	.byte	0x00, 0xf0, 0x11, 0x00


	//----- nvinfo : EIATTR_KPARAM_INFO
	.align		4
.L_3553:
        /*005c*/ 	.byte	0x04, 0x17
        /*005e*/ 	.short	(.L_3555 - .L_3554)
.L_3554:
        /*0060*/ 	.word	0x00000000
        /*0064*/ 	.short	0x000f
        /*0066*/ 	.short	0x00b4
        /*0068*/ 	.byte	0x00, 0xf0, 0x11, 0x00


	//----- nvinfo : EIATTR_KPARAM_INFO
	.align		4
.L_3555:
        /*006c*/ 	.byte	0x04, 0x17
        /*006e*/ 	.short	(.L_3557 - .L_3556)
.L_3556:
        /*0070*/ 	.word	0x00000000
        /*0074*/ 	.short	0x000e
        /*0076*/ 	.short	0x00b0
        /*0078*/ 	.byte	0x00, 0xf0, 0x11, 0x00


	//----- nvinfo : EIATTR_KPARAM_INFO
	.align		4
.L_3557:
        /*007c*/ 	.byte	0x04, 0x17
        /*007e*/ 	.short	(.L_3559 - .L_3558)
.L_3558:
        /*0080*/ 	.word	0x00000000
        /*0084*/ 	.short	0x000d
        /*0086*/ 	.short	0x00ac
        /*0088*/ 	.byte	0x00, 0xf0, 0x11, 0x00


	//----- nvinfo : EIATTR_KPARAM_INFO
	.align		4
.L_3559:
        /*008c*/ 	.byte	0x04, 0x17
        /*008e*/ 	.short	(.L_3561 - .L_3560)
.L_3560:
        /*0090*/ 	.word	0x00000000
        /*0094*/ 	.short	0x000c
        /*0096*/ 	.short	0x00a8
        /*0098*/ 	.byte	0x00, 0xf0, 0x11, 0x00


	//----- nvinfo : EIATTR_KPARAM_INFO
	.align		4
.L_3561:
        /*009c*/ 	.byte	0x04, 0x17
        /*009e*/ 	.short	(.L_3563 - .L_3562)
.L_3562:
        /*00a0*/ 	.word	0x00000000
        /*00a4*/ 	.short	0x000b
        /*00a6*/ 	.short	0x00a4
        /*00a8*/ 	.byte	0x00, 0xf0, 0x11, 0x00


	//----- nvinfo : EIATTR_KPARAM_INFO
	.align		4
.L_3563:
        /*00ac*/ 	.byte	0x04, 0x17
        /*00ae*/ 	.short	(.L_3565 - .L_3564)
.L_3564:
        /*00b0*/ 	.word	0x00000000
        /*00b4*/ 	.short	0x000a
        /*00b6*/ 	.short	0x00a0
        /*00b8*/ 	.byte	0x00, 0xf0, 0x11, 0x00


	//----- nvinfo : EIATTR_KPARAM_INFO
	.align		4
.L_3565:
        /*00bc*/ 	.byte	0x04, 0x17
        /*00be*/ 	.short	(.L_3567 - .L_3566)
.L_3566:
        /*00c0*/ 	.word	0x00000000
        /*00c4*/ 	.short	0x0009
        /*00c6*/ 	.short	0x009c
        /*00c8*/ 	.byte	0x00, 0xf0, 0x11, 0x00


	//----- nvinfo : EIATTR_KPARAM_INFO
	.align		4
.L_3567:
        /*00cc*/ 	.byte	0x04, 0x17
        /*00ce*/ 	.short	(.L_3569 - .L_3568)
.L_3568:
        /*00d0*/ 	.word	0x00000000
        /*00d4*/ 	.short	0x0008
        /*00d6*/ 	.short	0x0098
        /*00d8*/ 	.byte	0x00, 0xf0, 0x11, 0x00


	//----- nvinfo : EIATTR_KPARAM_INFO
	.align		4
.L_3569:
        /*00dc*/ 	.byte	0x04, 0x17
        /*00de*/ 	.short	(.L_3571 - .L_3570)
.L_3570:
        /*00e0*/ 	.word	0x00000000
        /*00e4*/ 	.short	0x0007
        /*00e6*/ 	.short	0x0094
        /*00e8*/ 	.byte	0x00, 0xf0, 0x11, 0x00


	//----- nvinfo : EIATTR_KPARAM_INFO
	.align		4
.L_3571:
        /*00ec*/ 	.byte	0x04, 0x17
        /*00ee*/ 	.short	(.L_3573 - .L_3572)
.L_3572:
        /*00f0*/ 	.word	0x00000000
        /*00f4*/ 	.short	0x0006
        /*00f6*/ 	.short	0x0090
        /*00f8*/ 	.byte	0x00, 0xf0, 0x11, 0x00


	//----- nvinfo : EIATTR_KPARAM_INFO
	.align		4
.L_3573:
        /*00fc*/ 	.byte	0x04, 0x17
        /*00fe*/ 	.short	(.L_3575 - .L_3574)
.L_3574:
        /*0100*/ 	.word	0x00000000
        /*0104*/ 	.short	0x0005
        /*0106*/ 	.short	0x008c
        /*0108*/ 	.byte	0x00, 0xf0, 0x11, 0x00


	//----- nvinfo : EIATTR_KPARAM_INFO
	.align		4
.L_3575:
        /*010c*/ 	.byte	0x04, 0x17
        /*010e*/ 	.short	(.L_3577 - .L_3576)
.L_3576:
        /*0110*/ 	.word	0x00000000
        /*0114*/ 	.short	0x0004
        /*0116*/ 	.short	0x0088
        /*0118*/ 	.byte	0x00, 0xf0, 0x05, 0x00


	//----- nvinfo : EIATTR_KPARAM_INFO
	.align		4
.L_3577:
        /*011c*/ 	.byte	0x04, 0x17
        /*011e*/ 	.short	(.L_3579 - .L_3578)
.L_3578:
        /*0120*/ 	.word	0x00000000
        /*0124*/ 	.short	0x0003
        /*0126*/ 	.short	0x0078
        /*0128*/ 	.byte	0x00, 0xf0, 0x41, 0x00


	//----- nvinfo : EIATTR_KPARAM_INFO
	.align		4
.L_3579:
        /*012c*/ 	.byte	0x04, 0x17
        /*012e*/ 	.short	(.L_3581 - .L_3580)
.L_3580:
        /*0130*/ 	.word	0x00000000
        /*0134*/ 	.short	0x0002
        /*0136*/ 	.short	0x0050
        /*0138*/ 	.byte	0x00, 0xf0, 0xa1, 0x00


	//----- nvinfo : EIATTR_KPARAM_INFO
	.align		4
.L_3581:
        /*013c*/ 	.byte	0x04, 0x17
        /*013e*/ 	.short	(.L_3583 - .L_3582)
.L_3582:
        /*0140*/ 	.word	0x00000000
        /*0144*/ 	.short	0x0001
        /*0146*/ 	.short	0x0028
        /*0148*/ 	.byte	0x00, 0xf0, 0xa1, 0x00


	//----- nvinfo : EIATTR_KPARAM_INFO
	.align		4
.L_3583:
        /*014c*/ 	.byte	0x04, 0x17
        /*014e*/ 	.short	(.L_3585 - .L_3584)
.L_3584:
        /*0150*/ 	.word	0x00000000
        /*0154*/ 	.short	0x0000
        /*0156*/ 	.short	0x0000
        /*0158*/ 	.byte	0x00, 0xf0, 0xa1, 0x00


	//----- nvinfo : EIATTR_MAXREG_COUNT
	.align		4
.L_3585:
        /*015c*/ 	.byte	0x03, 0x1b
        /*015e*/ 	.short	0x0040


	//----- nvinfo : EIATTR_MERCURY_ISA_VERSION
	.align		4
        /*0160*/ 	.byte	0x03, 0x5f
        /*0162*/ 	.short	0x0000


	//----- nvinfo : EIATTR_EXIT_INSTR_OFFSETS
	.align		4
        /*0164*/ 	.byte	0x04, 0x1c
        /*0166*/ 	.short	(.L_3587 - .L_3586)


	//   ....[0]....
.L_3586:
        /*0168*/ 	.word	0x00000090


	//   ....[1]....
        /*016c*/ 	.word	0x00001880


	//   ....[2]....
        /*0170*/ 	.word	0x00002ca0


	//----- nvinfo : EIATTR_MAX_THREADS
	.align		4
.L_3587:
        /*0174*/ 	.byte	0x04, 0x05
        /*0176*/ 	.short	(.L_3589 - .L_3588)
.L_3588:
        /*0178*/ 	.word	0x00000400
        /*017c*/ 	.word	0x00000001
        /*0180*/ 	.word	0x00000001


	//----- nvinfo : EIATTR_CRS_STACK_SIZE
	.align		4
.L_3589:
        /*0184*/ 	.byte	0x04, 0x1e
        /*0186*/ 	.short	(.L_3591 - .L_3590)
.L_3590:
        /*0188*/ 	.word	0x00000000
.L_3591:


//--------------------- .nv.info._ZN2at6native51_GLOBAL__N__2c613397_18_DepthwiseConv2d_cu_9959487039conv_depthwise2d_forward_kernel_genericIdiEEvNS_27GenericPackedTensorAccessorIKT_Lm4ENS_16DefaultPtrTraitsEiEENS3_IS4_Lm4ES6_iEES7_NS3_IS5_Lm1ES6_iEEbT0_iiiiiiiiiiiiii --------------------------
	.section	.nv.info._ZN2at6native51_GLOBAL__N__2c613397_18_DepthwiseConv2d_cu_9959487039conv_depthwise2d_forward_kernel_genericIdiEEvNS_27GenericPackedTensorAccessorIKT_Lm4ENS_16DefaultPtrTraitsEiEENS3_IS4_Lm4ES6_iEES7_NS3_IS5_Lm1ES6_iEEbT0_iiiiiiiiiiiiii,"",@"SHT_CUDA_INFO"
	.sectionflags	@""
	.align	4


	//----- nvinfo : EIATTR_CUDA_API_VERSION
	.align		4
        /*0000*/ 	.byte	0x04, 0x37
        /*0002*/ 	.short	(.L_3593 - .L_3592)
.L_3592:
        /*0004*/ 	.word	0x00000082


	//----- nvinfo : EIATTR_SW2861232_WAR
	.align		4
.L_3593:
        /*0008*/ 	.byte	0x01, 0x35
	.zero		2


	//----- nvinfo : EIATTR_PARAM_CBANK
	.align		4
        /*000c*/ 	.byte	0x04, 0x0a
        /*000e*/ 	.short	(.L_3595 - .L_3594)
	.align		4
.L_3594:
        /*0010*/ 	.word	index@(.nv.constant0._ZN2at6native51_GLOBAL__N__2c613397_18_DepthwiseConv2d_cu_9959487039conv_depthwise2d_forward_kernel_genericIdiEEvNS_27GenericPackedTensorAccessorIKT_Lm4ENS_16DefaultPtrTraitsEiEENS3_IS4_Lm4ES6_iEES7_NS3_IS5_Lm1ES6_iEEbT0_iiiiiiiiiiiiii)
        /*0014*/ 	.short	0x0160
        /*0016*/ 	.short	0x00c8


	//----- nvinfo : EIATTR_CBANK_PARAM_SIZE
	.align		4
.L_3595:
        /*0018*/ 	.byte	0x03, 0x19
        /*001a*/ 	.short	0x00c8


	//----- nvinfo : EIATTR_KPARAM_INFO
	.align		4
        /*001c*/ 	.byte	0x04, 0x17
        /*001e*/ 	.short	(.L_3597 - .L_3596)
.L_3596:
        /*0020*/ 	.word	0x00000000
        /*0024*/ 	.short	0x0013
        /*0026*/ 	.short	0x00c4
        /*0028*/ 	.byte	0x00, 0xf0, 0x11, 0x00


	//----- nvinfo : EIATTR_KPARAM_INFO
	.align		4
.L_3597:
        /*002c*/ 	.byte	0x04, 0x17
        /*002e*/ 	.short	(.L_3599 - .L_3598)
.L_3598:
        /*0030*/ 	.word	0x00000000
        /*0034*/ 	.short	0x0012
        /*0036*/ 	.short	0x00c0
        /*0038*/ 	.byte	0x00, 0xf0, 0x11, 0x00


	//----- nvinfo : EIATTR_KPARAM_INFO
	.align		4
.L_3599:
        /*003c*/ 	.byte	0x04, 0x17
        /*003e*/ 	.short	(.L_3601 - .L_3600)
.L_3600:
        /*0040*/ 	.word	0x00000000
        /*0044*/ 	.short	0x0011
        /*0046*/ 	.short	0x00bc
        /*0048*/ 	.byte	0x00, 0xf0, 0x11, 0x00


	//----- nvinfo : EIATTR_KPARAM_INFO
	.align		4
.L_3601:
        /*004c*/ 	.byte	0x04, 0x17
        /*004e*/ 	.short	(.L_3603 - .L_3602)
.L_3602:
        /*0050*/ 	.word	0x00000000
        /*0054*/ 	.short	0x0010
        /*0056*/ 	.short	0x00b8
        /*0058*/ 	.byte	0x00, 0xf0, 0x11, 0x00


	//----- nvinfo : EIATTR_KPARAM_INFO
	.align		4
.L_3603:
        /*005c*/ 	.byte	0x04, 0x17
        /*005e*/ 	.short	(.L_3605 - .L_3604)
.L_3604:
        /*0060*/ 	.word	0x00000000
        /*0064*/ 	.short	0x000f
        /*0066*/ 	.short	0x00b4
        /*0068*/ 	.byte	0x00, 0xf0, 0x11, 0x00


	//----- nvinfo : EIATTR_KPARAM_INFO
	.align		4
.L_3605:
        /*006c*/ 	.byte	0x04, 0x17
        /*006e*/ 	.short	(.L_3607 - .L_3606)
.L_3606:
        /*0070*/ 	.word	0x00000000
        /*0074*/ 	.short	0x000e
        /*0076*/ 	.short	0x00b0
        /*0078*/ 	.byte	0x00, 0xf0, 0x11, 0x00


	//----- nvinfo : EIATTR_KPARAM_INFO
	.align		4
.L_3607:
        /*007c*/ 	.byte	0x04, 0x17
        /*007e*/ 	.short	(.L_3609 - .L_3608)
.L_3608:
        /*0080*/ 	.word	0x00000000
        /*0084*/ 	.short	0x000d
        /*0086*/ 	.short	0x00ac
        /*0088*/ 	.byte	0x00, 0xf0, 0x11, 0x00


	//----- nvinfo : EIATTR_KPARAM_INFO
	.align		4
.L_3609:
        /*008c*/ 	.byte	0x04, 0x17
        /*008e*/ 	.short	(.L_3611 - .L_3610)
.L_3610:
        /*0090*/ 	.word	0x00000000
        /*0094*/ 	.short	0x000c
        /*0096*/ 	.short	0x00a8
        /*0098*/ 	.byte	0x00, 0xf0, 0x11, 0x00


	//----- nvinfo : EIATTR_KPARAM_INFO
	.align		4
.L_3611:
        /*009c*/ 	.byte	0x04, 0x17
        /*009e*/ 	.short	(.L_3613 - .L_3612)
.L_3612:
        /*00a0*/ 	.word	0x00000000
        /*00a4*/ 	.short	0x000b
        /*00a6*/ 	.short	0x00a4
        /*00a8*/ 	.byte	0x00, 0xf0, 0x11, 0x00


	//----- nvinfo : EIATTR_KPARAM_INFO
	.align		4
.L_3613:
        /*00ac*/ 	.byte	0x04, 0x17
        /*00ae*/ 	.short	(.L_3615 - .L_3614)
.L_3614:
        /*00b0*/ 	.word	0x00000000
        /*00b4*/ 	.short	0x000a
        /*00b6*/ 	.short	0x00a0
        /*00b8*/ 	.byte	0x00, 0xf0, 0x11, 0x00


	//----- nvinfo : EIATTR_KPARAM_INFO
	.align		4
.L_3615:
        /*00bc*/ 	.byte	0x04, 0x17
        /*00be*/ 	.short	(.L_3617 - .L_3616)
.L_3616:
        /*00c0*/ 	.word	0x00000000
        /*00c4*/ 	.short	0x0009
        /*00c6*/ 	.short	0x009c
        /*00c8*/ 	.byte	0x00, 0xf0, 0x11, 0x00


	//----- nvinfo : EIATTR_KPARAM_INFO
	.align		4
.L_3617:
        /*00cc*/ 	.byte	0x04, 0x17
        /*00ce*/ 	.short	(.L_3619 - .L_3618)
.L_3618:
        /*00d0*/ 	.word	0x00000000
        /*00d4*/ 	.short	0x0008
        /*00d6*/ 	.short	0x0098
        /*00d8*/ 	.byte	0x00, 0xf0, 0x11, 0x00


	//----- nvinfo : EIATTR_KPARAM_INFO
	.align		4
.L_3619:
        /*00dc*/ 	.byte	0x04, 0x17
        /*00de*/ 	.short	(.L_3621 - .L_3620)
.L_3620:
        /*00e0*/ 	.word	0x00000000
        /*00e4*/ 	.short	0x0007
        /*00e6*/ 	.short	0x0094
        /*00e8*/ 	.byte	0x00, 0xf0, 0x11, 0x00


	//----- nvinfo : EIATTR_KPARAM_INFO
	.align		4
.L_3621:
        /*00ec*/ 	.byte	0x04, 0x17
        /*00ee*/ 	.short	(.L_3623 - .L_3622)
.L_3622:
        /*00f0*/ 	.word	0x00000000
        /*00f4*/ 	.short	0x0006
        /*00f6*/ 	.short	0x0090
        /*00f8*/ 	.byte	0x00, 0xf0, 0x11, 0x00


	//----- nvinfo : EIATTR_KPARAM_INFO
	.align		4
.L_3623:
        /*00fc*/ 	.byte	0x04, 0x17
        /*00fe*/ 	.short	(.L_3625 - .L_3624)
.L_3624:
        /*0100*/ 	.word	0x00000000
        /*0104*/ 	.short	0x0005
        /*0106*/ 	.short	0x008c
        /*0108*/ 	.byte	0x00, 0xf0, 0x11, 0x00


	//----- nvinfo : EIATTR_KPARAM_INFO
	.align		4
.L_3625:
        /*010c*/ 	.byte	0x04, 0x17
        /*010e*/ 	.short	(.L_3627 - .L_3626)
.L_3626:
        /*0110*/ 	.word	0x00000000
        /*0114*/ 	.short	0x0004
        /*0116*/ 	.short	0x0088
        /*0118*/ 	.byte	0x00, 0xf0, 0x05, 0x00


	//----- nvinfo : EIATTR_KPARAM_INFO
	.align		4
.L_3627:
        /*011c*/ 	.byte	0x04, 0x17
        /*011e*/ 	.short	(.L_3629 - .L_3628)
.L_3628:
        /*0120*/ 	.word	0x00000000
        /*0124*/ 	.short	0x0003
        /*0126*/ 	.short	0x0078
        /*0128*/ 	.byte	0x00, 0xf0, 0x41, 0x00


	//----- nvinfo : EIATTR_KPARAM_INFO
	.align		4
.L_3629:
        /*012c*/ 	.byte	0x04, 0x17
        /*012e*/ 	.short	(.L_3631 - .L_3630)
.L_3630:
        /*0130*/ 	.word	0x00000000
        /*0134*/ 	.short	0x0002
        /*0136*/ 	.short	0x0050
        /*0138*/ 	.byte	0x00, 0xf0, 0xa1, 0x00


	//----- nvinfo : EIATTR_KPARAM_INFO
	.align		4
.L_3631:
        /*013c*/ 	.byte	0x04, 0x17
        /*013e*/ 	.short	(.L_3633 - .L_3632)
.L_3632:
        /*0140*/ 	.word	0x00000000
        /*0144*/ 	.short	0x0001
        /*0146*/ 	.short	0x0028
        /*0148*/ 	.byte	0x00, 0xf0, 0xa1, 0x00


	//----- nvinfo : EIATTR_KPARAM_INFO
	.align		4
.L_3633:
        /*014c*/ 	.byte	0x04, 0x17
        /*014e*/ 	.short	(.L_3635 - .L_3634)
.L_3634:
        /*0150*/ 	.word	0x00000000
        /*0154*/ 	.short	0x0000
        /*0156*/ 	.short	0x0000
        /*0158*/ 	.byte	0x00, 0xf0, 0xa1, 0x00


	//----- nvinfo : EIATTR_MAXREG_COUNT
	.align		4
.L_3635:
        /*015c*/ 	.byte	0x03, 0x1b
        /*015e*/ 	.short	0x0040


	//----- nvinfo : EIATTR_MERCURY_ISA_VERSION
	.align		4
        /*0160*/ 	.byte	0x03, 0x5f
        /*0162*/ 	.short	0x0000


	//----- nvinfo : EIATTR_EXIT_INSTR_OFFSETS
	.align		4
        /*0164*/ 	.byte	0x04, 0x1c
        /*0166*/ 	.short	(.L_3637 - .L_3636)


	//   ....[0]....
.L_3636:
        /*0168*/ 	.word	0x00000090


	//   ....[1]....
        /*016c*/ 	.word	0x000020b0


	//   ....[2]....
        /*0170*/ 	.word	0x00003d10


	//----- nvinfo : EIATTR_MAX_THREADS
	.align		4
.L_3637:
        /*0174*/ 	.byte	0x04, 0x05
        /*0176*/ 	.short	(.L_3639 - .L_3638)
.L_3638:
        /*0178*/ 	.word	0x00000400
        /*017c*/ 	.word	0x00000001
        /*0180*/ 	.word	0x00000001


	//----- nvinfo : EIATTR_CRS_STACK_SIZE
	.align		4
.L_3639:
        /*0184*/ 	.byte	0x04, 0x1e
        /*0186*/ 	.short	(.L_3641 - .L_3640)
.L_3640:
        /*0188*/ 	.word	0x00000000
.L_3641:


//--------------------- .nv.info._ZN2at6native51_GLOBAL__N__2c613397_18_DepthwiseConv2d_cu_9959487031conv_depthwise2d_forward_kernelILi1EdiEEvNS_27GenericPackedTensorAccessorIKT0_Lm4ENS_16DefaultPtrTraitsEiEENS3_IS4_Lm4ES6_iEES7_NS3_IS5_Lm1ES6_iEEbT1_iiiiiiiiiiiiii --------------------------
	.section	.nv.info._ZN2at6native51_GLOBAL__N__2c613397_18_DepthwiseConv2d_cu_9959487031conv_depthwise2d_forward_kernelILi1EdiEEvNS_27GenericPackedTensorAccessorIKT0_Lm4ENS_16DefaultPtrTraitsEiEENS3_IS4_Lm4ES6_iEES7_NS3_IS5_Lm1ES6_iEEbT1_iiiiiiiiiiiiii,"",@"SHT_CUDA_INFO"
	.sectionflags	@""
	.align	4


	//----- nvinfo : EIATTR_CUDA_API_VERSION
	.align		4
        /*0000*/ 	.byte	0x04, 0x37
        /*0002*/ 	.short	(.L_3643 - .L_3642)
.L_3642:
        /*0004*/ 	.word	0x00000082


	//----- nvinfo : EIATTR_SW2861232_WAR
	.align		4
.L_3643:
        /*0008*/ 	.byte	0x01, 0x35
	.zero		2


	//----- nvinfo : EIATTR_PARAM_CBANK
	.align		4
        /*000c*/ 	.byte	0x04, 0x0a
        /*000e*/ 	.short	(.L_3645 - .L_3644)
	.align		4
.L_3644:
        /*0010*/ 	.word	index@(.nv.constant0._ZN2at6native51_GLOBAL__N__2c613397_18_DepthwiseConv2d_cu_9959487031conv_depthwise2d_forward_kernelILi1EdiEEvNS_27GenericPackedTensorAccessorIKT0_Lm4ENS_16DefaultPtrTraitsEiEENS3_IS4_Lm4ES6_iEES7_NS3_IS5_Lm1ES6_iEEbT1_iiiiiiiiiiiiii)
        /*0014*/ 	.short	0x0160
        /*0016*/ 	.short	0x00c8


	//----- nvinfo : EIATTR_CBANK_PARAM_SIZE
	.align		4
.L_3645:
        /*0018*/ 	.byte	0x03, 0x19
        /*001a*/ 	.short	0x00c8


	//----- nvinfo : EIATTR_KPARAM_INFO
	.align		4
        /*001c*/ 	.byte	0x04, 0x17
        /*001e*/ 	.short	(.L_3647 - .L_3646)
.L_3646:
        /*0020*/ 	.word	0x00000000
        /*0024*/ 	.short	0x0013
        /*0026*/ 	.short	0x00c4
        /*0028*/ 	.byte	0x00, 0xf0, 0x11, 0x00


	//----- nvinfo : EIATTR_KPARAM_INFO
	.align		4
.L_3647:
        /*002c*/ 	.byte	0x04, 0x17
        /*002e*/ 	.short	(.L_3649 - .L_3648)
.L_3648:
        /*0030*/ 	.word	0x00000000
        /*0034*/ 	.short	0x0012
        /*0036*/ 	.short	0x00c0
        /*0038*/ 	.byte	0x00, 0xf0, 0x11, 0x00


	//----- nvinfo : EIATTR_KPARAM_INFO
	.align		4
.L_3649:
        /*003c*/ 	.byte	0x04, 0x17
        /*003e*/ 	.short	(.L_3651 - .L_3650)
.L_3650:
        /*0040*/ 	.word	0x00000000
        /*0044*/ 	.short	0x0011
        /*0046*/ 	.short	0x00bc
        /*0048*/ 	.byte	0x00, 0xf0, 0x11, 0x00


	//----- nvinfo : EIATTR_KPARAM_INFO
	.align		4
.L_3651:
        /*004c*/ 	.byte	0x04, 0x17
        /*004e*/ 	.short	(.L_3653 - .L_3652)
.L_3652:
        /*0050*/ 	.word	0x00000000
        /*0054*/ 	.short	0x0010
        /*0056*/ 	.short	0x00b8
        /*0058*/ 	.byte	0x00, 0xf0, 0x11, 0x00


	//----- nvinfo : EIATTR_KPARAM_INFO
	.align		4
.L_3653:
        /*005c*/ 	.byte	0x04, 0x17
        /*005e*/ 	.short	(.L_3655 - .L_3654)
.L_3654:
        /*0060*/ 	.word	0x00000000
        /*0064*/ 	.short	0x000f
        /*0066*/ 	.short	0x00b4
        /*0068*/ 	.byte	0x00, 0xf0, 0x11, 0x00


	//----- nvinfo : EIATTR_KPARAM_INFO
	.align		4
.L_3655:
        /*006c*/ 	.byte	0x04, 0x17
        /*006e*/ 	.short	(.L_3657 - .L_3656)
.L_3656:
        /*0070*/ 	.word	0x00000000
        /*0074*/ 	.short	0x000e
        /*0076*/ 	.short	0x00b0
        /*0078*/ 	.byte	0x00, 0xf0, 0x11, 0x00


	//----- nvinfo : EIATTR_KPARAM_INFO
	.align		4
.L_3657:
        /*007c*/ 	.byte	0x04, 0x17
        /*007e*/ 	.short	(.L_3659 - .L_3658)
.L_3658:
        /*0080*/ 	.word	0x00000000
        /*0084*/ 	.short	0x000d
        /*0086*/ 	.short	0x00ac
        /*0088*/ 	.byte	0x00, 0xf0, 0x11, 0x00


	//----- nvinfo : EIATTR_KPARAM_INFO
	.align		4
.L_3659:
        /*008c*/ 	.byte	0x04, 0x17
        /*008e*/ 	.short	(.L_3661 - .L_3660)
.L_3660:
        /*0090*/ 	.word	0x00000000
        /*0094*/ 	.short	0x000c
        /*0096*/ 	.short	0x00a8
        /*0098*/ 	.byte	0x00, 0xf0, 0x11, 0x00


	//----- nvinfo : EIATTR_KPARAM_INFO
	.align		4
.L_3661:
        /*009c*/ 	.byte	0x04, 0x17
        /*009e*/ 	.short	(.L_3663 - .L_3662)
.L_3662:
        /*00a0*/ 	.word	0x00000000
        /*00a4*/ 	.short	0x000b
        /*00a6*/ 	.short	0x00a4
        /*00a8*/ 	.byte	0x00, 0xf0, 0x11, 0x00


	//----- nvinfo : EIATTR_KPARAM_INFO
	.align		4
.L_3663:
        /*00ac*/ 	.byte	0x04, 0x17
        /*00ae*/ 	.short	(.L_3665 - .L_3664)
.L_3664:
        /*00b0*/ 	.word	0x00000000
        /*00b4*/ 	.short	0x000a
        /*00b6*/ 	.short	0x00a0
        /*00b8*/ 	.byte	0x00, 0xf0, 0x11, 0x00


	//----- nvinfo : EIATTR_KPARAM_INFO
	.align		4
.L_3665:
        /*00bc*/ 	.byte	0x04, 0x17
        /*00be*/ 	.short	(.L_3667 - .L_3666)
.L_3666:
        /*00c0*/ 	.word	0x00000000
        /*00c4*/ 	.short	0x0009
        /*00c6*/ 	.short	0x009c
        /*00c8*/ 	.byte	0x00, 0xf0, 0x11, 0x00


	//----- nvinfo : EIATTR_KPARAM_INFO
	.align		4
.L_3667:
        /*00cc*/ 	.byte	0x04, 0x17
        /*00ce*/ 	.short	(.L_3669 - .L_3668)
.L_3668:
        /*00d0*/ 	.word	0x00000000
        /*00d4*/ 	.short	0x0008
        /*00d6*/ 	.short	0x0098
        /*00d8*/ 	.byte	0x00, 0xf0, 0x11, 0x00


	//----- nvinfo : EIATTR_KPARAM_INFO
	.align		4
.L_3669:
        /*00dc*/ 	.byte	0x04, 0x17
        /*00de*/ 	.short	(.L_3671 - .L_3670)
.L_3670:
        /*00e0*/ 	.word	0x00000000
        /*00e4*/ 	.short	0x0007
        /*00e6*/ 	.short	0x0094
        /*00e8*/ 	.byte	0x00, 0xf0, 0x11, 0x00


	//----- nvinfo : EIATTR_KPARAM_INFO
	.align		4
.L_3671:
        /*00ec*/ 	.byte	0x04, 0x17
        /*00ee*/ 	.short	(.L_3673 - .L_3672)
.L_3672:
        /*00f0*/ 	.word	0x00000000
        /*00f4*/ 	.short	0x0006
        /*00f6*/ 	.short	0x0090
        /*00f8*/ 	.byte	0x00, 0xf0, 0x11, 0x00


	//----- nvinfo : EIATTR_KPARAM_INFO
	.align		4
.L_3673:
        /*00fc*/ 	.byte	0x04, 0x17
        /*00fe*/ 	.short	(.L_3675 - .L_3674)
.L_3674:
        /*0100*/ 	.word	0x00000000
        /*0104*/ 	.short	0x0005
        /*0106*/ 	.short	0x008c
        /*0108*/ 	.byte	0x00, 0xf0, 0x11, 0x00


	//----- nvinfo : EIATTR_KPARAM_INFO
	.align		4
.L_3675:
        /*010c*/ 	.byte	0x04, 0x17
        /*010e*/ 	.short	(.L_3677 - .L_3676)
.L_3676:
        /*0110*/ 	.word	0x00000000
        /*0114*/ 	.short	0x0004
        /*0116*/ 	.short	0x0088
        /*0118*/ 	.byte	0x00, 0xf0, 0x05, 0x00


	//----- nvinfo : EIATTR_KPARAM_INFO
	.align		4
.L_3677:
        /*011c*/ 	.byte	0x04, 0x17
        /*011e*/ 	.short	(.L_3679 - .L_3678)
.L_3678:
        /*0120*/ 	.word	0x00000000
        /*0124*/ 	.short	0x0003
        /*0126*/ 	.short	0x0078
        /*0128*/ 	.byte	0x00, 0xf0, 0x41, 0x00


	//----- nvinfo : EIATTR_KPARAM_INFO
	.align		4
.L_3679:
        /*012c*/ 	.byte	0x04, 0x17
        /*012e*/ 	.short	(.L_3681 - .L_3680)
.L_3680:
        /*0130*/ 	.word	0x00000000
        /*0134*/ 	.short	0x0002
        /*0136*/ 	.short	0x0050
        /*0138*/ 	.byte	0x00, 0xf0, 0xa1, 0x00


	//----- nvinfo : EIATTR_KPARAM_INFO
	.align		4
.L_3681:
        /*013c*/ 	.byte	0x04, 0x17
        /*013e*/ 	.short	(.L_3683 - .L_3682)
.L_3682:
        /*0140*/ 	.word	0x00000000
        /*0144*/ 	.short	0x0001
        /*0146*/ 	.short	0x0028
        /*0148*/ 	.byte	0x00, 0xf0, 0xa1, 0x00


	//----- nvinfo : EIATTR_KPARAM_INFO
	.align		4
.L_3683:
        /*014c*/ 	.byte	0x04, 0x17
        /*014e*/ 	.short	(.L_3685 - .L_3684)
.L_3684:
        /*0150*/ 	.word	0x00000000
        /*0154*/ 	.short	0x0000
        /*0156*/ 	.short	0x0000
        /*0158*/ 	.byte	0x00, 0xf0, 0xa1, 0x00


	//----- nvinfo : EIATTR_MAXREG_COUNT
	.align		4
.L_3685:
        /*015c*/ 	.byte	0x03, 0x1b
        /*015e*/ 	.short	0x0040


	//----- nvinfo : EIATTR_MERCURY_ISA_VERSION
	.align		4
        /*0160*/ 	.byte	0x03, 0x5f
        /*0162*/ 	.short	0x0000


	//----- nvinfo : EIATTR_EXIT_INSTR_OFFSETS
	.align		4
        /*0164*/ 	.byte	0x04, 0x1c
        /*0166*/ 	.short	(.L_3687 - .L_3686)


	//   ....[0]....
.L_3686:
        /*0168*/ 	.word	0x00000090


	//   ....[1]....
        /*016c*/ 	.word	0x00000e30


	//   ....[2]....
        /*0170*/ 	.word	0x00001fa0


	//   ....[3]....
        /*0174*/ 	.word	0x00002750


	//   ....[4]....
        /*0178*/ 	.word	0x00003300


	//----- nvinfo : EIATTR_MAX_THREADS
	.align		4
.L_3687:
        /*017c*/ 	.byte	0x04, 0x05
        /*017e*/ 	.short	(.L_3689 - .L_3688)
.L_3688:
        /*0180*/ 	.word	0x00000400
        /*0184*/ 	.word	0x00000001
        /*0188*/ 	.word	0x00000001


	//----- nvinfo : EIATTR_CRS_STACK_SIZE
	.align		4
.L_3689:
        /*018c*/ 	.byte	0x04, 0x1e
        /*018e*/ 	.short	(.L_3691 - .L_3690)
.L_3690:
        /*0190*/ 	.word	0x00000000
.L_3691:


//--------------------- .nv.info._ZN2at6native51_GLOBAL__N__2c613397_18_DepthwiseConv2d_cu_9959487031conv_depthwise2d_forward_kernelILi3EdiEEvNS_27GenericPackedTensorAccessorIKT0_Lm4ENS_16DefaultPtrTraitsEiEENS3_IS4_Lm4ES6_iEES7_NS3_IS5_Lm1ES6_iEEbT1_iiiiiiiiiiiiii --------------------------
	.section	.nv.info._ZN2at6native51_GLOBAL__N__2c613397_18_DepthwiseConv2d_cu_9959487031conv_depthwise2d_forward_kernelILi3EdiEEvNS_27GenericPackedTensorAccessorIKT0_Lm4ENS_16DefaultPtrTraitsEiEENS3_IS4_Lm4ES6_iEES7_NS3_IS5_Lm1ES6_iEEbT1_iiiiiiiiiiiiii,"",@"SHT_CUDA_INFO"
	.sectionflags	@""
	.align	4


	//----- nvinfo : EIATTR_CUDA_API_VERSION
	.align		4
        /*0000*/ 	.byte	0x04, 0x37
        /*0002*/ 	.short	(.L_3693 - .L_3692)
.L_3692:
        /*0004*/ 	.word	0x00000082


	//----- nvinfo : EIATTR_SW2861232_WAR
	.align		4
.L_3693:
        /*0008*/ 	.byte	0x01, 0x35
	.zero		2


	//----- nvinfo : EIATTR_PARAM_CBANK
	.align		4
        /*000c*/ 	.byte	0x04, 0x0a
        /*000e*/ 	.short	(.L_3695 - .L_3694)
	.align		4
.L_3694:
        /*0010*/ 	.word	index@(.nv.constant0._ZN2at6native51_GLOBAL__N__2c613397_18_DepthwiseConv2d_cu_9959487031conv_depthwise2d_forward_kernelILi3EdiEEvNS_27GenericPackedTensorAccessorIKT0_Lm4ENS_16DefaultPtrTraitsEiEENS3_IS4_Lm4ES6_iEES7_NS3_IS5_Lm1ES6_iEEbT1_iiiiiiiiiiiiii)
        /*0014*/ 	.short	0x0160
        /*0016*/ 	.short	0x00c8


	//----- nvinfo : EIATTR_CBANK_PARAM_SIZE
	.align		4
.L_3695:
        /*0018*/ 	.byte	0x03, 0x19
        /*001a*/ 	.short	0x00c8


	//----- nvinfo : EIATTR_KPARAM_INFO
	.align		4
        /*001c*/ 	.byte	0x04, 0x17
        /*001e*/ 	.short	(.L_3697 - .L_3696)
.L_3696:
        /*0020*/ 	.word	0x00000000
        /*0024*/ 	.short	0x0013
        /*0026*/ 	.short	0x00c4
        /*0028*/ 	.byte	0x00, 0xf0, 0x11, 0x00


	//----- nvinfo : EIATTR_KPARAM_INFO
	.align		4
.L_3697:
        /*002c*/ 	.byte	0x04, 0x17
        /*002e*/ 	.short	(.L_3699 - .L_3698)
.L_3698:
        /*0030*/ 	.word	0x00000000
        /*0034*/ 	.short	0x0012
        /*0036*/ 	.short	0x00c0
        /*0038*/ 	.byte	0x00, 0xf0, 0x11, 0x00


	//----- nvinfo : EIATTR_KPARAM_INFO
	.align		4
.L_3699:
        /*003c*/ 	.byte	0x04, 0x17
        /*003e*/ 	.short	(.L_3701 - .L_3700)
.L_3700:
        /*0040*/ 	.word	0x00000000
        /*0044*/ 	.short	0x0011
        /*0046*/ 	.short	0x00bc
        /*0048*/ 	.byte	0x00, 0xf0, 0x11, 0x00


	//----- nvinfo : EIATTR_KPARAM_INFO
	.align		4
.L_3701:
        /*004c*/ 	.byte	0x04, 0x17
        /*004e*/ 	.short	(.L_3703 - .L_3702)
.L_3702:
        /*0050*/ 	.word	0x00000000
        /*0054*/ 	.short	0x0010
        /*0056*/ 	.short	0x00b8
        /*0058*/ 	.byte	0x00, 0xf0, 0x11, 0x00


	//----- nvinfo : EIATTR_KPARAM_INFO
	.align		4
.L_3703:
        /*005c*/ 	.byte	0x04, 0x17
        /*005e*/ 	.short	(.L_3705 - .L_3704)
.L_3704:
        /*0060*/ 	.word	0x00000000
        /*0064*/ 	.short	0x000f
        /*0066*/ 	.short	0x00b4
        /*0068*/ 	.byte	0x00, 0xf0, 0x11, 0x00


	//----- nvinfo : EIATTR_KPARAM_INFO
	.align		4
.L_3705:
        /*006c*/ 	.byte	0x04, 0x17
        /*006e*/ 	.short	(.L_3707 - .L_3706)
.L_3706:
        /*0070*/ 	.word	0x00000000
        /*0074*/ 	.short	0x000e
        /*0076*/ 	.short	0x00b0
        /*0078*/ 	.byte	0x00, 0xf0, 0x11, 0x00


	//----- nvinfo : EIATTR_KPARAM_INFO
	.align		4
.L_3707:
        /*007c*/ 	.byte	0x04, 0x17
        /*007e*/ 	.short	(.L_3709 - .L_3708)
.L_3708:
        /*0080*/ 	.word	0x00000000
        /*0084*/ 	.short	0x000d
        /*0086*/ 	.short	0x00ac
        /*0088*/ 	.byte	0x00, 0xf0, 0x11, 0x00


	//----- nvinfo : EIATTR_KPARAM_INFO
	.align		4
.L_3709:
        /*008c*/ 	.byte	0x04, 0x17
        /*008e*/ 	.short	(.L_3711 - .L_3710)
.L_3710:
        /*0090*/ 	.word	0x00000000
        /*0094*/ 	.short	0x000c
        /*0096*/ 	.short	0x00a8
        /*0098*/ 	.byte	0x00, 0xf0, 0x11, 0x00


	//----- nvinfo : EIATTR_KPARAM_INFO
	.align		4
.L_3711:
        /*009c*/ 	.byte	0x04, 0x17
        /*009e*/ 	.short	(.L_3713 - .L_3712)
.L_3712:
        /*00a0*/ 	.word	0x00000000
        /*00a4*/ 	.short	0x000b
        /*00a6*/ 	.short	0x00a4
        /*00a8*/ 	.byte	0x00, 0xf0, 0x11, 0x00


	//----- nvinfo : EIATTR_KPARAM_INFO
	.align		4
.L_3713:
        /*00ac*/ 	.byte	0x04, 0x17
        /*00ae*/ 	.short	(.L_3715 - .L_3714)
.L_3714:
        /*00b0*/ 	.word	0x00000000
        /*00b4*/ 	.short	0x000a
        /*00b6*/ 	.short	0x00a0
        /*00b8*/ 	.byte	0x00, 0xf0, 0x11, 0x00


	//----- nvinfo : EIATTR_KPARAM_INFO
	.align		4
.L_3715:
        /*00bc*/ 	.byte	0x04, 0x17
        /*00be*/ 	.short	(.L_3717 - .L_3716)
.L_3716:
        /*00c0*/ 	.word	0x00000000
        /*00c4*/ 	.short	0x0009
        /*00c6*/ 	.short	0x009c
        /*00c8*/ 	.byte	0x00, 0xf0, 0x11, 0x00


	//----- nvinfo : EIATTR_KPARAM_INFO
	.align		4
.L_3717:
        /*00cc*/ 	.byte	0x04, 0x17
        /*00ce*/ 	.short	(.L_3719 - .L_3718)
.L_3718:
        /*00d0*/ 	.word	0x00000000
        /*00d4*/ 	.short	0x0008
        /*00d6*/ 	.short	0x0098
        /*00d8*/ 	.byte	0x00, 0xf0, 0x11, 0x00


	//----- nvinfo : EIATTR_KPARAM_INFO
	.align		4
.L_3719:
        /*00dc*/ 	.byte	0x04, 0x17
        /*00de*/ 	.short	(.L_3721 - .L_3720)
.L_3720:
        /*00e0*/ 	.word	0x00000000
        /*00e4*/ 	.short	0x0007
        /*00e6*/ 	.short	0x0094
        /*00e8*/ 	.byte	0x00, 0xf0, 0x11, 0x00


	//----- nvinfo : EIATTR_KPARAM_INFO
	.align		4
.L_3721:
        /*00ec*/ 	.byte	0x04, 0x17
        /*00ee*/ 	.short	(.L_3723 - .L_3722)
.L_3722:
        /*00f0*/ 	.word	0x00000000
        /*00f4*/ 	.short	0x0006
        /*00f6*/ 	.short	0x0090
        /*00f8*/ 	.byte	0x00, 0xf0, 0x11, 0x00


	//----- nvinfo : EIATTR_KPARAM_INFO
	.align		4
.L_3723:
        /*00fc*/ 	.byte	0x04, 0x17
        /*00fe*/ 	.short	(.L_3725 - .L_3724)
.L_3724:
        /*0100*/ 	.word	0x00000000
        /*0104*/ 	.short	0x0005
        /*0106*/ 	.short	0x008c
        /*0108*/ 	.byte	0x00, 0xf0, 0x11, 0x00


	//----- nvinfo : EIATTR_KPARAM_INFO
	.align		4
.L_3725:
        /*010c*/ 	.byte	0x04, 0x17
        /*010e*/ 	.short	(.L_3727 - .L_3726)
.L_3726:
        /*0110*/ 	.word	0x00000000
        /*0114*/ 	.short	0x0004
        /*0116*/ 	.short	0x0088
        /*0118*/ 	.byte	0x00, 0xf0, 0x05, 0x00


	//----- nvinfo : EIATTR_KPARAM_INFO
	.align		4
.L_3727:
        /*011c*/ 	.byte	0x04, 0x17
        /*011e*/ 	.short	(.L_3729 - .L_3728)
.L_3728:
        /*0120*/ 	.word	0x00000000
        /*0124*/ 	.short	0x0003
        /*0126*/ 	.short	0x0078
        /*0128*/ 	.byte	0x00, 0xf0, 0x41, 0x00


	//----- nvinfo : EIATTR_KPARAM_INFO
	.align		4
.L_3729:
        /*012c*/ 	.byte	0x04, 0x17
        /*012e*/ 	.short	(.L_3731 - .L_3730)
.L_3730:
        /*0130*/ 	.word	0x00000000
        /*0134*/ 	.short	0x0002
        /*0136*/ 	.short	0x0050
        /*0138*/ 	.byte	0x00, 0xf0, 0xa1, 0x00


	//----- nvinfo : EIATTR_KPARAM_INFO
	.align		4
.L_3731:
        /*013c*/ 	.byte	0x04, 0x17
        /*013e*/ 	.short	(.L_3733 - .L_3732)
.L_3732:
        /*0140*/ 	.word	0x00000000
        /*0144*/ 	.short	0x0001
        /*0146*/ 	.short	0x0028
        /*0148*/ 	.byte	0x00, 0xf0, 0xa1, 0x00


	//----- nvinfo : EIATTR_KPARAM_INFO
	.align		4
.L_3733:
        /*014c*/ 	.byte	0x04, 0x17
        /*014e*/ 	.short	(.L_3735 - .L_3734)
.L_3734:
        /*0150*/ 	.word	0x00000000
        /*0154*/ 	.short	0x0000
        /*0156*/ 	.short	0x0000
        /*0158*/ 	.byte	0x00, 0xf0, 0xa1, 0x00


	//----- nvinfo : EIATTR_MAXREG_COUNT
	.align		4
.L_3735:
        /*015c*/ 	.byte	0x03, 0x1b
        /*015e*/ 	.short	0x0040


	//----- nvinfo : EIATTR_MERCURY_ISA_VERSION
	.align		4
        /*0160*/ 	.byte	0x03, 0x5f
        /*0162*/ 	.short	0x0000


	//----- nvinfo : EIATTR_EXIT_INSTR_OFFSETS
	.align		4
        /*0164*/ 	.byte	0x04, 0x1c
        /*0166*/ 	.short	(.L_3737 - .L_3736)


	//   ....[0]....
.L_3736:
        /*0168*/ 	.word	0x00000090


	//   ....[1]....
        /*016c*/ 	.word	0x00001010


	//   ....[2]....
        /*0170*/ 	.word	0x00001bd0


	//----- nvinfo : EIATTR_MAX_THREADS
	.align		4
.L_3737:
        /*0174*/ 	.byte	0x04, 0x05
        /*0176*/ 	.short	(.L_3739 - .L_3738)
.L_3738:
        /*0178*/ 	.word	0x00000400
        /*017c*/ 	.word	0x00000001
        /*0180*/ 	.word	0x00000001


	//----- nvinfo : EIATTR_CRS_STACK_SIZE
	.align		4
.L_3739:
        /*0184*/ 	.byte	0x04, 0x1e
        /*0186*/ 	.short	(.L_3741 - .L_3740)
.L_3740:
        /*0188*/ 	.word	0x00000000
.L_3741:


//--------------------- .nv.info._ZN2at6native51_GLOBAL__N__2c613397_18_DepthwiseConv2d_cu_9959487031conv_depthwise2d_forward_kernelILi5EdiEEvNS_27GenericPackedTensorAccessorIKT0_Lm4ENS_16DefaultPtrTraitsEiEENS3_IS4_Lm4ES6_iEES7_NS3_IS5_Lm1ES6_iEEbT1_iiiiiiiiiiiiii --------------------------
	.section	.nv.info._ZN2at6native51_GLOBAL__N__2c613397_18_DepthwiseConv2d_cu_9959487031conv_depthwise2d_forward_kernelILi5EdiEEvNS_27GenericPackedTensorAccessorIKT0_Lm4ENS_16DefaultPtrTraitsEiEENS3_IS4_Lm4ES6_iEES7_NS3_IS5_Lm1ES6_iEEbT1_iiiiiiiiiiiiii,"",@"SHT_CUDA_INFO"
	.sectionflags	@""
	.align	4


	//----- nvinfo : EIATTR_CUDA_API_VERSION
	.align		4
        /*0000*/ 	.byte	0x04, 0x37
        /*0002*/ 	.short	(.L_3743 - .L_3742)
.L_3742:
        /*0004*/ 	.word	0x00000082


	//----- nvinfo : EIATTR_SW2861232_WAR
	.align		4
.L_3743:
        /*0008*/ 	.byte	0x01, 0x35
	.zero		2


	//----- nvinfo : EIATTR_PARAM_CBANK
	.align		4
        /*000c*/ 	.byte	0x04, 0x0a
        /*000e*/ 	.short	(.L_3745 - .L_3744)
	.align		4
.L_3744:
        /*0010*/ 	.word	index@(.nv.constant0._ZN2at6native51_GLOBAL__N__2c613397_18_DepthwiseConv2d_cu_9959487031conv_depthwise2d_forward_kernelILi5EdiEEvNS_27GenericPackedTensorAccessorIKT0_Lm4ENS_16DefaultPtrTraitsEiEENS3_IS4_Lm4ES6_iEES7_NS3_IS5_Lm1ES6_iEEbT1_iiiiiiiiiiiiii)
        /*0014*/ 	.short	0x0160
        /*0016*/ 	.short	0x00c8


	//----- nvinfo : EIATTR_CBANK_PARAM_SIZE
	.align		4
.L_3745:
        /*0018*/ 	.byte	0x03, 0x19
        /*001a*/ 	.short	0x00c8


	//----- nvinfo : EIATTR_KPARAM_INFO
	.align		4
        /*001c*/ 	.byte	0x04, 0x17
        /*001e*/ 	.short	(.L_3747 - .L_3746)
.L_3746:
        /*0020*/ 	.word	0x00000000
        /*0024*/ 	.short	0x0013
        /*0026*/ 	.short	0x00c4
        /*0028*/ 	.byte	0x00, 0xf0, 0x11, 0x00


	//----- nvinfo : EIATTR_KPARAM_INFO
	.align		4
.L_3747:
        /*002c*/ 	.byte	0x04, 0x17
        /*002e*/ 	.short	(.L_3749 - .L_3748)
.L_3748:
        /*0030*/ 	.word	0x00000000
        /*0034*/ 	.short	0x0012
        /*0036*/ 	.short	0x00c0
        /*0038*/ 	.byte	0x00, 0xf0, 0x11, 0x00


	//----- nvinfo : EIATTR_KPARAM_INFO
	.align		4
.L_3749:
        /*003c*/ 	.byte	0x04, 0x17
        /*003e*/ 	.short	(.L_3751 - .L_3750)
.L_3750:
        /*0040*/ 	.word	0x00000000
        /*0044*/ 	.short	0x0011
        /*0046*/ 	.short	0x00bc
        /*0048*/ 	.byte	0x00, 0xf0, 0x11, 0x00


	//----- nvinfo : EIATTR_KPARAM_INFO
	.align		4
.L_3751:
        /*004c*/ 	.byte	0x04, 0x17
        /*004e*/ 	.short	(.L_3753 - .L_3752)
.L_3752:
        /*0050*/ 	.word	0x00000000
        /*0054*/ 	.short	0x0010
        /*0056*/ 	.short	0x00b8
        /*0058*/ 	.byte	0x00, 0xf0, 0x11, 0x00


	//----- nvinfo : EIATTR_KPARAM_INFO
	.align		4
.L_3753:
        /*005c*/ 	.byte	0x04, 0x17
        /*005e*/ 	.short	(.L_3755 - .L_3754)
.L_3754:
        /*0060*/ 	.word	0x00000000
        /*0064*/ 	.short	0x000f
        /*0066*/ 	.short	0x00b4
        /*0068*/ 	.byte	0x00, 0xf0, 0x11, 0x00


	//----- nvinfo : EIATTR_KPARAM_INFO
	.align		4
.L_3755:
        /*006c*/ 	.byte	0x04, 0x17
        /*006e*/ 	.short	(.L_3757 - .L_3756)
.L_3756:
        /*0070*/ 	.word	0x00000000
        /*0074*/ 	.short	0x000e
        /*0076*/ 	.short	0x00b0
        /*0078*/ 	.byte	0x00, 0xf0, 0x11, 0x00


	//----- nvinfo : EIATTR_KPARAM_INFO
	.align		4
.L_3757:
        /*007c*/ 	.byte	0x04, 0x17
        /*007e*/ 	.short	(.L_3759 - .L_3758)
.L_3758:
        /*0080*/ 	.word	0x00000000
        /*0084*/ 	.short	0x000d
        /*0086*/ 	.short	0x00ac
        /*0088*/ 	.byte	0x00, 0xf0, 0x11, 0x00


	//----- nvinfo : EIATTR_KPARAM_INFO
	.align		4
.L_3759:
        /*008c*/ 	.byte	0x04, 0x17
        /*008e*/ 	.short	(.L_3761 - .L_3760)
.L_3760:
        /*0090*/ 	.word	0x00000000
        /*0094*/ 	.short	0x000c
        /*0096*/ 	.short	0x00a8
        /*0098*/ 	.byte	0x00, 0xf0, 0x11, 0x00


	//----- nvinfo : EIATTR_KPARAM_INFO
	.align		4
.L_3761:
        /*009c*/ 	.byte	0x04, 0x17
        /*009e*/ 	.short	(.L_3763 - .L_3762)
.L_3762:
        /*00a0*/ 	.word	0x00000000
        /*00a4*/ 	.short	0x000b
        /*00a6*/ 	.short	0x00a4
        /*00a8*/ 	.byte	0x00, 0xf0, 0x11, 0x00


	//----- nvinfo : EIATTR_KPARAM_INFO
	.align		4
.L_3763:
        /*00ac*/ 	.byte	0x04, 0x17
        /*00ae*/ 	.short	(.L_3765 - .L_3764)
.L_3764:
        /*00b0*/ 	.word	0x00000000
        /*00b4*/ 	.short	0x000a
        /*00b6*/ 	.short	0x00a0
        /*00b8*/ 	.byte	0x00, 0xf0, 0x11, 0x00


	//----- nvinfo : EIATTR_KPARAM_INFO
	.align		4
.L_3765:
        /*00bc*/ 	.byte	0x04, 0x17
        /*00be*/ 	.short	(.L_3767 - .L_3766)
.L_3766:
        /*00c0*/ 	.word	0x00000000
        /*00c4*/ 	.short	0x0009
        /*00c6*/ 	.short	0x009c
        /*00c8*/ 	.byte	0x00, 0xf0, 0x11, 0x00


	//----- nvinfo : EIATTR_KPARAM_INFO
	.align		4
.L_3767:
        /*00cc*/ 	.byte	0x04, 0x17
        /*00ce*/ 	.short	(.L_3769 - .L_3768)
.L_3768:
        /*00d0*/ 	.word	0x00000000
        /*00d4*/ 	.short	0x0008
        /*00d6*/ 	.short	0x0098
        /*00d8*/ 	.byte	0x00, 0xf0, 0x11, 0x00


	//----- nvinfo : EIATTR_KPARAM_INFO
	.align		4
.L_3769:
        /*00dc*/ 	.byte	0x04, 0x17
        /*00de*/ 	.short	(.L_3771 - .L_3770)
.L_3770:
        /*00e0*/ 	.word	0x00000000
        /*00e4*/ 	.short	0x0007
        /*00e6*/ 	.short	0x0094
        /*00e8*/ 	.byte	0x00, 0xf0, 0x11, 0x00


	//----- nvinfo : EIATTR_KPARAM_INFO
	.align		4
.L_3771:
        /*00ec*/ 	.byte	0x04, 0x17
        /*00ee*/ 	.short	(.L_3773 - .L_3772)
.L_3772:
        /*00f0*/ 	.word	0x00000000
        /*00f4*/ 	.short	0x0006
        /*00f6*/ 	.short	0x0090
        /*00f8*/ 	.byte	0x00, 0xf0, 0x11, 0x00


	//----- nvinfo : EIATTR_KPARAM_INFO
	.align		4
.L_3773:
        /*00fc*/ 	.byte	0x04, 0x17
        /*00fe*/ 	.short	(.L_3775 - .L_3774)
.L_3774:
        /*0100*/ 	.word	0x00000000
        /*0104*/ 	.short	0x0005
        /*0106*/ 	.short	0x008c
        /*0108*/ 	.byte	0x00, 0xf0, 0x11, 0x00


	//----- nvinfo : EIATTR_KPARAM_INFO
	.align		4
.L_3775:
        /*010c*/ 	.byte	0x04, 0x17
        /*010e*/ 	.short	(.L_3777 - .L_3776)
.L_3776:
        /*0110*/ 	.word	0x00000000
        /*0114*/ 	.short	0x0004
        /*0116*/ 	.short	0x0088
        /*0118*/ 	.byte	0x00, 0xf0, 0x05, 0x00


	//----- nvinfo : EIATTR_KPARAM_INFO
	.align		4
.L_3777:
        /*011c*/ 	.byte	0x04, 0x17
        /*011e*/ 	.short	(.L_3779 - .L_3778)
.L_3778:
        /*0120*/ 	.word	0x00000000
        /*0124*/ 	.short	0x0003
        /*0126*/ 	.short	0x0078
        /*0128*/ 	.byte	0x00, 0xf0, 0x41, 0x00


	//----- nvinfo : EIATTR_KPARAM_INFO
	.align		4
.L_3779:
        /*012c*/ 	.byte	0x04, 0x17
        /*012e*/ 	.short	(.L_3781 - .L_3780)
.L_3780:
        /*0130*/ 	.word	0x00000000
        /*0134*/ 	.short	0x0002
        /*0136*/ 	.short	0x0050
        /*0138*/ 	.byte	0x00, 0xf0, 0xa1, 0x00


	//----- nvinfo : EIATTR_KPARAM_INFO
	.align		4
.L_3781:
        /*013c*/ 	.byte	0x04, 0x17
        /*013e*/ 	.short	(.L_3783 - .L_3782)
.L_3782:
        /*0140*/ 	.word	0x00000000
        /*0144*/ 	.short	0x0001
        /*0146*/ 	.short	0x0028
        /*0148*/ 	.byte	0x00, 0xf0, 0xa1, 0x00


	//----- nvinfo : EIATTR_KPARAM_INFO
	.align		4
.L_3783:
        /*014c*/ 	.byte	0x04, 0x17
        /*014e*/ 	.short	(.L_3785 - .L_3784)
.L_3784:
        /*0150*/ 	.word	0x00000000
        /*0154*/ 	.short	0x0000
        /*0156*/ 	.short	0x0000
        /*0158*/ 	.byte	0x00, 0xf0, 0xa1, 0x00


	//----- nvinfo : EIATTR_MAXREG_COUNT
	.align		4
.L_3785:
        /*015c*/ 	.byte	0x03, 0x1b
        /*015e*/ 	.short	0x0040


	//----- nvinfo : EIATTR_MERCURY_ISA_VERSION
	.align		4
        /*0160*/ 	.byte	0x03, 0x5f
        /*0162*/ 	.short	0x0000


	//----- nvinfo : EIATTR_EXIT_INSTR_OFFSETS
	.align		4
        /*0164*/ 	.byte	0x04, 0x1c
        /*0166*/ 	.short	(.L_3787 - .L_3786)


	//   ....[0]....
.L_3786:
        /*0168*/ 	.word	0x00000090


	//   ....[1]....
        /*016c*/ 	.word	0x00001890


	//   ....[2]....
        /*0170*/ 	.word	0x00002ca0


	//----- nvinfo : EIATTR_MAX_THREADS
	.align		4
.L_3787:
        /*0174*/ 	.byte	0x04, 0x05
        /*0176*/ 	.short	(.L_3789 - .L_3788)
.L_3788:
        /*0178*/ 	.word	0x00000400
        /*017c*/ 	.word	0x00000001
        /*0180*/ 	.word	0x00000001


	//----- nvinfo : EIATTR_CRS_STACK_SIZE
	.align		4
.L_3789:
        /*0184*/ 	.byte	0x04, 0x1e
        /*0186*/ 	.short	(.L_3791 - .L_3790)
.L_3790:
        /*0188*/ 	.word	0x00000000
.L_3791:


//--------------------- .nv.callgraph             --------------------------
	.section	.nv.callgraph,"",@"SHT_CUDA_CALLGRAPH"
	.align	4
	.sectionentsize	8
	.align		4
        /*0000*/ 	.word	0x00000000
	.align		4
        /*0004*/ 	.word	0xffffffff
	.align		4
        /*0008*/ 	.word	0x00000000
	.align		4
        /*000c*/ 	.word	0xfffffffe
	.align		4
        /*0010*/ 	.word	0x00000000
	.align		4
        /*0014*/ 	.word	0xfffffffd
	.align		4
        /*0018*/ 	.word	0x00000000
	.align		4
        /*001c*/ 	.word	0xfffffffc


//--------------------- .nv.rel.action            --------------------------
	.section	.nv.rel.action,"",@"SHT_CUDA_RELOCINFO"
	.align	8
	.sectionentsize	8
        /*0000*/ 	.byte	0x73, 0x00, 0x00, 0x00, 0x00, 0x00, 0x00, 0x00, 0x00, 0x00, 0x00, 0x11, 0x25, 0x00, 0x05, 0x36


//--------------------- .nv.constant4             --------------------------
	.section	.nv.constant4,"a",@progbits
	.align	8
	.align		8
.nv.constant4:
        /*0000*/ 	.dword	_ZN49_INTERNAL_2c613397_18_DepthwiseConv2d_cu_995948704cuda3std3__45__cpo5beginE
	.align		8
        /*0008*/ 	.dword	_ZN49_INTERNAL_2c613397_18_DepthwiseConv2d_cu_995948704cuda3std3__45__cpo3endE
	.align		8
        /*0010*/ 	.dword	_ZN49_INTERNAL_2c613397_18_DepthwiseConv2d_cu_995948704cuda3std3__45__cpo6cbeginE
	.align		8
        /*0018*/ 	.dword	_ZN49_INTERNAL_2c613397_18_DepthwiseConv2d_cu_995948704cuda3std3__45__cpo4cendE
	.align		8
        /*0020*/ 	.dword	_ZN49_INTERNAL_2c613397_18_DepthwiseConv2d_cu_995948704cuda3std3__45__cpo6rbeginE
	.align		8
        /*0028*/ 	.dword	_ZN49_INTERNAL_2c613397_18_DepthwiseConv2d_cu_995948704cuda3std3__45__cpo4rendE
	.align		8
        /*0030*/ 	.dword	_ZN49_INTERNAL_2c613397_18_DepthwiseConv2d_cu_995948704cuda3std3__45__cpo7crbeginE
	.align		8
        /*0038*/ 	.dword	_ZN49_INTERNAL_2c613397_18_DepthwiseConv2d_cu_995948704cuda3std3__45__cpo5crendE
	.align		8
        /*0040*/ 	.dword	_ZN49_INTERNAL_2c613397_18_DepthwiseConv2d_cu_995948704cuda3std3__451_GLOBAL__N__2c613397_18_DepthwiseConv2d_cu_995948706ignoreE
	.align		8
        /*0048*/ 	.dword	_ZN49_INTERNAL_2c613397_18_DepthwiseConv2d_cu_995948704cuda3std3__419piecewise_constructE
	.align		8
        /*0050*/ 	.dword	_ZN49_INTERNAL_2c613397_18_DepthwiseConv2d_cu_995948704cuda3std3__48in_placeE
	.align		8
        /*0058*/ 	.dword	_ZN49_INTERNAL_2c613397_18_DepthwiseConv2d_cu_995948704cuda3std3__420unreachable_sentinelE
	.align		8
        /*0060*/ 	.dword	_ZN49_INTERNAL_2c613397_18_DepthwiseConv2d_cu_995948704cuda3std6ranges3__45__cpo4swapE
	.align		8
        /*0068*/ 	.dword	_ZN49_INTERNAL_2c613397_18_DepthwiseConv2d_cu_995948704cuda3std6ranges3__45__cpo9iter_moveE
	.align		8
        /*0070*/ 	.dword	_ZN49_INTERNAL_2c613397_18_DepthwiseConv2d_cu_995948704cuda3std6ranges3__45__cpo5beginE
	.align		8
        /*0078*/ 	.dword	_ZN49_INTERNAL_2c613397_18_DepthwiseConv2d_cu_995948704cuda3std6ranges3__45__cpo3endE
	.align		8
        /*0080*/ 	.dword	_ZN49_INTERNAL_2c613397_18_DepthwiseConv2d_cu_995948704cuda3std6ranges3__45__cpo6cbeginE
	.align		8
        /*0088*/ 	.dword	_ZN49_INTERNAL_2c613397_18_DepthwiseConv2d_cu_995948704cuda3std6ranges3__45__cpo4cendE
	.align		8
        /*0090*/ 	.dword	_ZN49_INTERNAL_2c613397_18_DepthwiseConv2d_cu_995948704cuda3std6ranges3__45__cpo7advanceE
	.align		8
        /*0098*/ 	.dword	_ZN49_INTERNAL_2c613397_18_DepthwiseConv2d_cu_995948704cuda3std6ranges3__45__cpo9iter_swapE
	.align		8
        /*00a0*/ 	.dword	_ZN49_INTERNAL_2c613397_18_DepthwiseConv2d_cu_995948704cuda3std6ranges3__45__cpo4nextE
	.align		8
        /*00a8*/ 	.dword	_ZN49_INTERNAL_2c613397_18_DepthwiseConv2d_cu_995948704cuda3std6ranges3__45__cpo4prevE
	.align		8
        /*00b0*/ 	.dword	_ZN49_INTERNAL_2c613397_18_DepthwiseConv2d_cu_995948704cuda3std6ranges3__45__cpo4dataE
	.align		8
        /*00b8*/ 	.dword	_ZN49_INTERNAL_2c613397_18_DepthwiseConv2d_cu_995948704cuda3std6ranges3__45__cpo5cdataE
	.align		8
        /*00c0*/ 	.dword	_ZN49_INTERNAL_2c613397_18_DepthwiseConv2d_cu_995948704cuda3std6ranges3__45__cpo4sizeE
	.align		8
        /*00c8*/ 	.dword	_ZN49_INTERNAL_2c613397_18_DepthwiseConv2d_cu_995948704cuda3std6ranges3__45__cpo5ssizeE
	.align		8
        /*00d0*/ 	.dword	_ZN49_INTERNAL_2c613397_18_DepthwiseConv2d_cu_995948704cuda3std6ranges3__45__cpo8distanceE
	.align		8
        /*00d8*/ 	.dword	_ZN49_INTERNAL_2c613397_18_DepthwiseConv2d_cu_995948706thrust23THRUST_300001_SM_800_NS6system6detail10sequential3seqE


//--------------------- .nv.constant0._ZN2at6native51_GLOBAL__N__2c613397_18_DepthwiseConv2d_cu_9959487035conv_depthwise2d_grad_weight_kernelIN3c108BFloat16EjEEvNS_27GenericPackedTensorAccessorIKT_Lm4ENS_16DefaultPtrTraitsEiEES9_NS5_IS6_Lm4ES8_iEEiiiiiiiiiiiiiiii --------------------------
	.section	.nv.constant0._ZN2at6native51_GLOBAL__N__2c613397_18_DepthwiseConv2d_cu_9959487035conv_depthwise2d_grad_weight_kernelIN3c108BFloat16EjEEvNS_27GenericPackedTensorAccessorIKT_Lm4ENS_16DefaultPtrTraitsEiEES9_NS5_IS6_Lm4ES8_iEEiiiiiiiiiiiiiiii,"a",@progbits
	.sectionflags	@""
	.align	4
.nv.constant0._ZN2at6native51_GLOBAL__N__2c613397_18_DepthwiseConv2d_cu_9959487035conv_depthwise2d_grad_weight_kernelIN3c108BFloat16EjEEvNS_27GenericPackedTensorAccessorIKT_Lm4ENS_16DefaultPtrTraitsEiEES9_NS5_IS6_Lm4ES8_iEEiiiiiiiiiiiiiiii:
	.zero		536


//--------------------- .nv.constant0._ZN2at6native51_GLOBAL__N__2c613397_18_DepthwiseConv2d_cu_9959487035conv_depthwise2d_grad_weight_kernelIN3c104HalfEjEEvNS_27GenericPackedTensorAccessorIKT_Lm4ENS_16DefaultPtrTraitsEiEES9_NS5_IS6_Lm4ES8_iEEiiiiiiiiiiiiiiii --------------------------
	.section	.nv.constant0._ZN2at6native51_GLOBAL__N__2c613397_18_DepthwiseConv2d_cu_9959487035conv_depthwise2d_grad_weight_kernelIN3c104HalfEjEEvNS_27GenericPackedTensorAccessorIKT_Lm4ENS_16DefaultPtrTraitsEiEES9_NS5_IS6_Lm4ES8_iEEiiiiiiiiiiiiiiii,"a",@progbits
	.sectionflags	@""
	.align	4
.nv.constant0._ZN2at6native51_GLOBAL__N__2c613397_18_DepthwiseConv2d_cu_9959487035conv_depthwise2d_grad_weight_kernelIN3c104HalfEjEEvNS_27GenericPackedTensorAccessorIKT_Lm4ENS_16DefaultPtrTraitsEiEES9_NS5_IS6_Lm4ES8_iEEiiiiiiiiiiiiiiii:
	.zero		536


//--------------------- .nv.constant0._ZN2at6native51_GLOBAL__N__2c613397_18_DepthwiseConv2d_cu_9959487035conv_depthwise2d_grad_weight_kernelIfjEEvNS_27GenericPackedTensorAccessorIKT_Lm4ENS_16DefaultPtrTraitsEiEES7_NS3_IS4_Lm4ES6_iEEiiiiiiiiiiiiiiii --------------------------
	.section	.nv.constant0._ZN2at6native51_GLOBAL__N__2c613397_18_DepthwiseConv2d_cu_9959487035conv_depthwise2d_grad_weight_kernelIfjEEvNS_27GenericPackedTensorAccessorIKT_Lm4ENS_16DefaultPtrTraitsEiEES7_NS3_IS4_Lm4ES6_iEEiiiiiiiiiiiiiiii,"a",@progbits
	.sectionflags	@""
	.align	4
.nv.constant0._ZN2at6native51_GLOBAL__N__2c613397_18_DepthwiseConv2d_cu_9959487035conv_depthwise2d_grad_weight_kernelIfjEEvNS_27GenericPackedTensorAccessorIKT_Lm4ENS_16DefaultPtrTraitsEiEES7_NS3_IS4_Lm4ES6_iEEiiiiiiiiiiiiiiii:
	.zero		536


//--------------------- .nv.constant0._ZN2at6native51_GLOBAL__N__2c613397_18_DepthwiseConv2d_cu_9959487035conv_depthwise2d_grad_weight_kernelIdjEEvNS_27GenericPackedTensorAccessorIKT_Lm4ENS_16DefaultPtrTraitsEiEES7_NS3_IS4_Lm4ES6_iEEiiiiiiiiiiiiiiii --------------------------
	.section	.nv.constant0._ZN2at6native51_GLOBAL__N__2c613397_18_DepthwiseConv2d_cu_9959487035conv_depthwise2d_grad_weight_kernelIdjEEvNS_27GenericPackedTensorAccessorIKT_Lm4ENS_16DefaultPtrTraitsEiEES7_NS3_IS4_Lm4ES6_iEEiiiiiiiiiiiiiiii,"a",@progbits
	.sectionflags	@""
	.align	4
.nv.constant0._ZN2at6native51_GLOBAL__N__2c613397_18_DepthwiseConv2d_cu_9959487035conv_depthwise2d_grad_weight_kernelIdjEEvNS_27GenericPackedTensorAccessorIKT_Lm4ENS_16DefaultPtrTraitsEiEES7_NS3_IS4_Lm4ES6_iEEiiiiiiiiiiiiiiii:
	.zero		536


//--------------------- .nv.constant0._ZN2at6native51_GLOBAL__N__2c613397_18_DepthwiseConv2d_cu_9959487032conv_depthwise2d_backward_kernelILi0ELi0EN3c108BFloat16EiEEvNS_27GenericPackedTensorAccessorIKT1_Lm4ENS_16DefaultPtrTraitsEiEENS5_IS6_Lm4ES8_iEES9_T2_iiiiiiiiiiiiiii --------------------------
	.section	.nv.constant0._ZN2at6native51_GLOBAL__N__2c613397_18_DepthwiseConv2d_cu_9959487032conv_depthwise2d_backward_kernelILi0ELi0EN3c108BFloat16EiEEvNS_27GenericPackedTensorAccessorIKT1_Lm4ENS_16DefaultPtrTraitsEiEENS5_IS6_Lm4ES8_iEES9_T2_iiiiiiiiiiiiiii,"a",@progbits
	.sectionflags	@""
	.align	4
.nv.constant0._ZN2at6native51_GLOBAL__N__2c613397_18_DepthwiseConv2d_cu_9959487032conv_depthwise2d_backward_kernelILi0ELi0EN3c108BFloat16EiEEvNS_27GenericPackedTensorAccessorIKT1_Lm4ENS_16DefaultPtrTraitsEiEENS5_IS6_Lm4ES8_iEES9_T2_iiiiiiiiiiiiiii:
	.zero		536


//--------------------- .nv.constant0._ZN2at6native51_GLOBAL__N__2c613397_18_DepthwiseConv2d_cu_9959487032conv_depthwise2d_backward_kernelILi0ELi2EN3c108BFloat16EiEEvNS_27GenericPackedTensorAccessorIKT1_Lm4ENS_16DefaultPtrTraitsEiEENS5_IS6_Lm4ES8_iEES9_T2_iiiiiiiiiiiiiii --------------------------
	.section	.nv.constant0._ZN2at6native51_GLOBAL__N__2c613397_18_DepthwiseConv2d_cu_9959487032conv_depthwise2d_backward_kernelILi0ELi2EN3c108BFloat16EiEEvNS_27GenericPackedTensorAccessorIKT1_Lm4ENS_16DefaultPtrTraitsEiEENS5_IS6_Lm4ES8_iEES9_T2_iiiiiiiiiiiiiii,"a",@progbits
	.sectionflags	@""
	.align	4
.nv.constant0._ZN2at6native51_GLOBAL__N__2c613397_18_DepthwiseConv2d_cu_9959487032conv_depthwise2d_backward_kernelILi0ELi2EN3c108BFloat16EiEEvNS_27GenericPackedTensorAccessorIKT1_Lm4ENS_16DefaultPtrTraitsEiEENS5_IS6_Lm4ES8_iEES9_T2_iiiiiiiiiiiiiii:
	.zero		536


//--------------------- .nv.constant0._ZN2at6native51_GLOBAL__N__2c613397_18_DepthwiseConv2d_cu_9959487032conv_depthwise2d_backward_kernelILi0ELi1EN3c108BFloat16EiEEvNS_27GenericPackedTensorAccessorIKT1_Lm4ENS_16DefaultPtrTraitsEiEENS5_IS6_Lm4ES8_iEES9_T2_iiiiiiiiiiiiiii --------------------------
	.section	.nv.constant0._ZN2at6native51_GLOBAL__N__2c613397_18_DepthwiseConv2d_cu_9959487032conv_depthwise2d_backward_kernelILi0ELi1EN3c108BFloat16EiEEvNS_27GenericPackedTensorAccessorIKT1_Lm4ENS_16DefaultPtrTraitsEiEENS5_IS6_Lm4ES8_iEES9_T2_iiiiiiiiiiiiiii,"a",@progbits
	.sectionflags	@""
	.align	4
.nv.constant0._ZN2at6native51_GLOBAL__N__2c613397_18_DepthwiseConv2d_cu_9959487032conv_depthwise2d_backward_kernelILi0ELi1EN3c108BFloat16EiEEvNS_27GenericPackedTensorAccessorIKT1_Lm4ENS_16DefaultPtrTraitsEiEENS5_IS6_Lm4ES8_iEES9_T2_iiiiiiiiiiiiiii:
	.zero		536


//--------------------- .nv.constant0._ZN2at6native51_GLOBAL__N__2c613397_18_DepthwiseConv2d_cu_9959487032conv_depthwise2d_backward_kernelILi1ELi0EN3c108BFloat16EiEEvNS_27GenericPackedTensorAccessorIKT1_Lm4ENS_16DefaultPtrTraitsEiEENS5_IS6_Lm4ES8_iEES9_T2_iiiiiiiiiiiiiii --------------------------
	.section	.nv.constant0._ZN2at6native51_GLOBAL__N__2c613397_18_DepthwiseConv2d_cu_9959487032conv_depthwise2d_backward_kernelILi1ELi0EN3c108BFloat16EiEEvNS_27GenericPackedTensorAccessorIKT1_Lm4ENS_16DefaultPtrTraitsEiEENS5_IS6_Lm4ES8_iEES9_T2_iiiiiiiiiiiiiii,"a",@progbits
	.sectionflags	@""
	.align	4
.nv.constant0._ZN2at6native51_GLOBAL__N__2c613397_18_DepthwiseConv2d_cu_9959487032conv_depthwise2d_backward_kernelILi1ELi0EN3c108BFloat16EiEEvNS_27GenericPackedTensorAccessorIKT1_Lm4ENS_16DefaultPtrTraitsEiEENS5_IS6_Lm4ES8_iEES9_T2_iiiiiiiiiiiiiii:
	.zero		536


//--------------------- .nv.constant0._ZN2at6native51_GLOBAL__N__2c613397_18_DepthwiseConv2d_cu_9959487032conv_depthwise2d_backward_kernelILi1ELi2EN3c108BFloat16EiEEvNS_27GenericPackedTensorAccessorIKT1_Lm4ENS_16DefaultPtrTraitsEiEENS5_IS6_Lm4ES8_iEES9_T2_iiiiiiiiiiiiiii --------------------------
	.section	.nv.constant0._ZN2at6native51_GLOBAL__N__2c613397_18_DepthwiseConv2d_cu_9959487032conv_depthwise2d_backward_kernelILi1ELi2EN3c108BFloat16EiEEvNS_27GenericPackedTensorAccessorIKT1_Lm4ENS_16DefaultPtrTraitsEiEENS5_IS6_Lm4ES8_iEES9_T2_iiiiiiiiiiiiiii,"a",@progbits
	.sectionflags	@""
	.align	4
.nv.constant0._ZN2at6native51_GLOBAL__N__2c613397_18_DepthwiseConv2d_cu_9959487032conv_depthwise2d_backward_kernelILi1ELi2EN3c108BFloat16EiEEvNS_27GenericPackedTensorAccessorIKT1_Lm4ENS_16DefaultPtrTraitsEiEENS5_IS6_Lm4ES8_iEES9_T2_iiiiiiiiiiiiiii:
	.zero		536


//--------------------- .nv.constant0._ZN2at6native51_GLOBAL__N__2c613397_18_DepthwiseConv2d_cu_9959487032conv_depthwise2d_backward_kernelILi1ELi1EN3c108BFloat16EiEEvNS_27GenericPackedTensorAccessorIKT1_Lm4ENS_16DefaultPtrTraitsEiEENS5_IS6_Lm4ES8_iEES9_T2_iiiiiiiiiiiiiii --------------------------
	.section	.nv.constant0._ZN2at6native51_GLOBAL__N__2c613397_18_DepthwiseConv2d_cu_9959487032conv_depthwise2d_backward_kernelILi1ELi1EN3c108BFloat16EiEEvNS_27GenericPackedTensorAccessorIKT1_Lm4ENS_16DefaultPtrTraitsEiEENS5_IS6_Lm4ES8_iEES9_T2_iiiiiiiiiiiiiii,"a",@progbits
	.sectionflags	@""
	.align	4
.nv.constant0._ZN2at6native51_GLOBAL__N__2c613397_18_DepthwiseConv2d_cu_9959487032conv_depthwise2d_backward_kernelILi1ELi1EN3c108BFloat16EiEEvNS_27GenericPackedTensorAccessorIKT1_Lm4ENS_16DefaultPtrTraitsEiEENS5_IS6_Lm4ES8_iEES9_T2_iiiiiiiiiiiiiii:
	.zero		536


//--------------------- .nv.constant0._ZN2at6native51_GLOBAL__N__2c613397_18_DepthwiseConv2d_cu_9959487032conv_depthwise2d_backward_kernelILi3ELi0EN3c108BFloat16EiEEvNS_27GenericPackedTensorAccessorIKT1_Lm4ENS_16DefaultPtrTraitsEiEENS5_IS6_Lm4ES8_iEES9_T2_iiiiiiiiiiiiiii --------------------------
	.section	.nv.constant0._ZN2at6native51_GLOBAL__N__2c613397_18_DepthwiseConv2d_cu_9959487032conv_depthwise2d_backward_kernelILi3ELi0EN3c108BFloat16EiEEvNS_27GenericPackedTensorAccessorIKT1_Lm4ENS_16DefaultPtrTraitsEiEENS5_IS6_Lm4ES8_iEES9_T2_iiiiiiiiiiiiiii,"a",@progbits
	.sectionflags	@""
	.align	4
.nv.constant0._ZN2at6native51_GLOBAL__N__2c613397_18_DepthwiseConv2d_cu_9959487032conv_depthwise2d_backward_kernelILi3ELi0EN3c108BFloat16EiEEvNS_27GenericPackedTensorAccessorIKT1_Lm4ENS_16DefaultPtrTraitsEiEENS5_IS6_Lm4ES8_iEES9_T2_iiiiiiiiiiiiiii:
	.zero		536


//--------------------- .nv.constant0._ZN2at6native51_GLOBAL__N__2c613397_18_DepthwiseConv2d_cu_9959487032conv_depthwise2d_backward_kernelILi3ELi2EN3c108BFloat16EiEEvNS_27GenericPackedTensorAccessorIKT1_Lm4ENS_16DefaultPtrTraitsEiEENS5_IS6_Lm4ES8_iEES9_T2_iiiiiiiiiiiiiii --------------------------
	.section	.nv.constant0._ZN2at6native51_GLOBAL__N__2c613397_18_DepthwiseConv2d_cu_9959487032conv_depthwise2d_backward_kernelILi3ELi2EN3c108BFloat16EiEEvNS_27GenericPackedTensorAccessorIKT1_Lm4ENS_16DefaultPtrTraitsEiEENS5_IS6_Lm4ES8_iEES9_T2_iiiiiiiiiiiiiii,"a",@progbits
	.sectionflags	@""
	.align	4
.nv.constant0._ZN2at6native51_GLOBAL__N__2c613397_18_DepthwiseConv2d_cu_9959487032conv_depthwise2d_backward_kernelILi3ELi2EN3c108BFloat16EiEEvNS_27GenericPackedTensorAccessorIKT1_Lm4ENS_16DefaultPtrTraitsEiEENS5_IS6_Lm4ES8_iEES9_T2_iiiiiiiiiiiiiii:
	.zero		536


//--------------------- .nv.constant0._ZN2at6native51_GLOBAL__N__2c613397_18_DepthwiseConv2d_cu_9959487032conv_depthwise2d_backward_kernelILi3ELi1EN3c108BFloat16EiEEvNS_27GenericPackedTensorAccessorIKT1_Lm4ENS_16DefaultPtrTraitsEiEENS5_IS6_Lm4ES8_iEES9_T2_iiiiiiiiiiiiiii --------------------------
	.section	.nv.constant0._ZN2at6native51_GLOBAL__N__2c613397_18_DepthwiseConv2d_cu_9959487032conv_depthwise2d_backward_kernelILi3ELi1EN3c108BFloat16EiEEvNS_27GenericPackedTensorAccessorIKT1_Lm4ENS_16DefaultPtrTraitsEiEENS5_IS6_Lm4ES8_iEES9_T2_iiiiiiiiiiiiiii,"a",@progbits
	.sectionflags	@""
	.align	4
.nv.constant0._ZN2at6native51_GLOBAL__N__2c613397_18_DepthwiseConv2d_cu_9959487032conv_depthwise2d_backward_kernelILi3ELi1EN3c108BFloat16EiEEvNS_27GenericPackedTensorAccessorIKT1_Lm4ENS_16DefaultPtrTraitsEiEENS5_IS6_Lm4ES8_iEES9_T2_iiiiiiiiiiiiiii:
	.zero		536


//--------------------- .nv.constant0._ZN2at6native51_GLOBAL__N__2c613397_18_DepthwiseConv2d_cu_9959487032conv_depthwise2d_backward_kernelILi5ELi0EN3c108BFloat16EiEEvNS_27GenericPackedTensorAccessorIKT1_Lm4ENS_16DefaultPtrTraitsEiEENS5_IS6_Lm4ES8_iEES9_T2_iiiiiiiiiiiiiii --------------------------
	.section	.nv.constant0._ZN2at6native51_GLOBAL__N__2c613397_18_DepthwiseConv2d_cu_9959487032conv_depthwise2d_backward_kernelILi5ELi0EN3c108BFloat16EiEEvNS_27GenericPackedTensorAccessorIKT1_Lm4ENS_16DefaultPtrTraitsEiEENS5_IS6_Lm4ES8_iEES9_T2_iiiiiiiiiiiiiii,"a",@progbits
	.sectionflags	@""
	.align	4
.nv.constant0._ZN2at6native51_GLOBAL__N__2c613397_18_DepthwiseConv2d_cu_9959487032conv_depthwise2d_backward_kernelILi5ELi0EN3c108BFloat16EiEEvNS_27GenericPackedTensorAccessorIKT1_Lm4ENS_16DefaultPtrTraitsEiEENS5_IS6_Lm4ES8_iEES9_T2_iiiiiiiiiiiiiii:
	.zero		536


//--------------------- .nv.constant0._ZN2at6native51_GLOBAL__N__2c613397_18_DepthwiseConv2d_cu_9959487032conv_depthwise2d_backward_kernelILi5ELi2EN3c108BFloat16EiEEvNS_27GenericPackedTensorAccessorIKT1_Lm4ENS_16DefaultPtrTraitsEiEENS5_IS6_Lm4ES8_iEES9_T2_iiiiiiiiiiiiiii --------------------------
	.section	.nv.constant0._ZN2at6native51_GLOBAL__N__2c613397_18_DepthwiseConv2d_cu_9959487032conv_depthwise2d_backward_kernelILi5ELi2EN3c108BFloat16EiEEvNS_27GenericPackedTensorAccessorIKT1_Lm4ENS_16DefaultPtrTraitsEiEENS5_IS6_Lm4ES8_iEES9_T2_iiiiiiiiiiiiiii,"a",@progbits
	.sectionflags	@""
	.align	4
.nv.constant0._ZN2at6native51_GLOBAL__N__2c613397_18_DepthwiseConv2d_cu_9959487032conv_depthwise2d_backward_kernelILi5ELi2EN3c108BFloat16EiEEvNS_27GenericPackedTensorAccessorIKT1_Lm4ENS_16DefaultPtrTraitsEiEENS5_IS6_Lm4ES8_iEES9_T2_iiiiiiiiiiiiiii:
	.zero		536


//--------------------- .nv.constant0._ZN2at6native51_GLOBAL__N__2c613397_18_DepthwiseConv2d_cu_9959487032conv_depthwise2d_backward_kernelILi5ELi1EN3c108BFloat16EiEEvNS_27GenericPackedTensorAccessorIKT1_Lm4ENS_16DefaultPtrTraitsEiEENS5_IS6_Lm4ES8_iEES9_T2_iiiiiiiiiiiiiii --------------------------
	.section	.nv.constant0._ZN2at6native51_GLOBAL__N__2c613397_18_DepthwiseConv2d_cu_9959487032conv_depthwise2d_backward_kernelILi5ELi1EN3c108BFloat16EiEEvNS_27GenericPackedTensorAccessorIKT1_Lm4ENS_16DefaultPtrTraitsEiEENS5_IS6_Lm4ES8_iEES9_T2_iiiiiiiiiiiiiii,"a",@progbits
	.sectionflags	@""
	.align	4
.nv.constant0._ZN2at6native51_GLOBAL__N__2c613397_18_DepthwiseConv2d_cu_9959487032conv_depthwise2d_backward_kernelILi5ELi1EN3c108BFloat16EiEEvNS_27GenericPackedTensorAccessorIKT1_Lm4ENS_16DefaultPtrTraitsEiEENS5_IS6_Lm4ES8_iEES9_T2_iiiiiiiiiiiiiii:
	.zero		536


//--------------------- .nv.constant0._ZN2at6native51_GLOBAL__N__2c613397_18_DepthwiseConv2d_cu_9959487032conv_depthwise2d_backward_kernelILi0ELi0EN3c104HalfEiEEvNS_27GenericPackedTensorAccessorIKT1_Lm4ENS_16DefaultPtrTraitsEiEENS5_IS6_Lm4ES8_iEES9_T2_iiiiiiiiiiiiiii --------------------------
	.section	.nv.constant0._ZN2at6native51_GLOBAL__N__2c613397_18_DepthwiseConv2d_cu_9959487032conv_depthwise2d_backward_kernelILi0ELi0EN3c104HalfEiEEvNS_27GenericPackedTensorAccessorIKT1_Lm4ENS_16DefaultPtrTraitsEiEENS5_IS6_Lm4ES8_iEES9_T2_iiiiiiiiiiiiiii,"a",@progbits
	.sectionflags	@""
	.align	4
.nv.constant0._ZN2at6native51_GLOBAL__N__2c613397_18_DepthwiseConv2d_cu_9959487032conv_depthwise2d_backward_kernelILi0ELi0EN3c104HalfEiEEvNS_27GenericPackedTensorAccessorIKT1_Lm4ENS_16DefaultPtrTraitsEiEENS5_IS6_Lm4ES8_iEES9_T2_iiiiiiiiiiiiiii:
	.zero		536


//--------------------- .nv.constant0._ZN2at6native51_GLOBAL__N__2c613397_18_DepthwiseConv2d_cu_9959487032conv_depthwise2d_backward_kernelILi0ELi2EN3c104HalfEiEEvNS_27GenericPackedTensorAccessorIKT1_Lm4ENS_16DefaultPtrTraitsEiEENS5_IS6_Lm4ES8_iEES9_T2_iiiiiiiiiiiiiii --------------------------
	.section	.nv.constant0._ZN2at6native51_GLOBAL__N__2c613397_18_DepthwiseConv2d_cu_9959487032conv_depthwise2d_backward_kernelILi0ELi2EN3c104HalfEiEEvNS_27GenericPackedTensorAccessorIKT1_Lm4ENS_16DefaultPtrTraitsEiEENS5_IS6_Lm4ES8_iEES9_T2_iiiiiiiiiiiiiii,"a",@progbits
	.sectionflags	@""
	.align	4
.nv.constant0._ZN2at6native51_GLOBAL__N__2c613397_18_DepthwiseConv2d_cu_9959487032conv_depthwise2d_backward_kernelILi0ELi2EN3c104HalfEiEEvNS_27GenericPackedTensorAccessorIKT1_Lm4ENS_16DefaultPtrTraitsEiEENS5_IS6_Lm4ES8_iEES9_T2_iiiiiiiiiiiiiii:
	.zero		536


//--------------------- .nv.constant0._ZN2at6native51_GLOBAL__N__2c613397_18_DepthwiseConv2d_cu_9959487032conv_depthwise2d_backward_kernelILi0ELi1EN3c104HalfEiEEvNS_27GenericPackedTensorAccessorIKT1_Lm4ENS_16DefaultPtrTraitsEiEENS5_IS6_Lm4ES8_iEES9_T2_iiiiiiiiiiiiiii --------------------------
	.section	.nv.constant0._ZN2at6native51_GLOBAL__N__2c613397_18_DepthwiseConv2d_cu_9959487032conv_depthwise2d_backward_kernelILi0ELi1EN3c104HalfEiEEvNS_27GenericPackedTensorAccessorIKT1_Lm4ENS_16DefaultPtrTraitsEiEENS5_IS6_Lm4ES8_iEES9_T2_iiiiiiiiiiiiiii,"a",@progbits
	.sectionflags	@""
	.align	4
.nv.constant0._ZN2at6native51_GLOBAL__N__2c613397_18_DepthwiseConv2d_cu_9959487032conv_depthwise2d_backward_kernelILi0ELi1EN3c104HalfEiEEvNS_27GenericPackedTensorAccessorIKT1_Lm4ENS_16DefaultPtrTraitsEiEENS5_IS6_Lm4ES8_iEES9_T2_iiiiiiiiiiiiiii:
	.zero		536


//--------------------- .nv.constant0._ZN2at6native51_GLOBAL__N__2c613397_18_DepthwiseConv2d_cu_9959487032conv_depthwise2d_backward_kernelILi1ELi0EN3c104HalfEiEEvNS_27GenericPackedTensorAccessorIKT1_Lm4ENS_16DefaultPtrTraitsEiEENS5_IS6_Lm4ES8_iEES9_T2_iiiiiiiiiiiiiii --------------------------
	.section	.nv.constant0._ZN2at6native51_GLOBAL__N__2c613397_18_DepthwiseConv2d_cu_9959487032conv_depthwise2d_backward_kernelILi1ELi0EN3c104HalfEiEEvNS_27GenericPackedTensorAccessorIKT1_Lm4ENS_16DefaultPtrTraitsEiEENS5_IS6_Lm4ES8_iEES9_T2_iiiiiiiiiiiiiii,"a",@progbits
	.sectionflags	@""
	.align	4
.nv.constant0._ZN2at6native51_GLOBAL__N__2c613397_18_DepthwiseConv2d_cu_9959487032conv_depthwise2d_backward_kernelILi1ELi0EN3c104HalfEiEEvNS_27GenericPackedTensorAccessorIKT1_Lm4ENS_16DefaultPtrTraitsEiEENS5_IS6_Lm4ES8_iEES9_T2_iiiiiiiiiiiiiii:
	.zero		536


//--------------------- .nv.constant0._ZN2at6native51_GLOBAL__N__2c613397_18_DepthwiseConv2d_cu_9959487032conv_depthwise2d_backward_kernelILi1ELi2EN3c104HalfEiEEvNS_27GenericPackedTensorAccessorIKT1_Lm4ENS_16DefaultPtrTraitsEiEENS5_IS6_Lm4ES8_iEES9_T2_iiiiiiiiiiiiiii --------------------------
	.section	.nv.constant0._ZN2at6native51_GLOBAL__N__2c613397_18_DepthwiseConv2d_cu_9959487032conv_depthwise2d_backward_kernelILi1ELi2EN3c104HalfEiEEvNS_27GenericPackedTensorAccessorIKT1_Lm4ENS_16DefaultPtrTraitsEiEENS5_IS6_Lm4ES8_iEES9_T2_iiiiiiiiiiiiiii,"a",@progbits
	.sectionflags	@""
	.align	4
.nv.constant0._ZN2at6native51_GLOBAL__N__2c613397_18_DepthwiseConv2d_cu_9959487032conv_depthwise2d_backward_kernelILi1ELi2EN3c104HalfEiEEvNS_27GenericPackedTensorAccessorIKT1_Lm4ENS_16DefaultPtrTraitsEiEENS5_IS6_Lm4ES8_iEES9_T2_iiiiiiiiiiiiiii:
	.zero		536


//--------------------- .nv.constant0._ZN2at6native51_GLOBAL__N__2c613397_18_DepthwiseConv2d_cu_9959487032conv_depthwise2d_backward_kernelILi1ELi1EN3c104HalfEiEEvNS_27GenericPackedTensorAccessorIKT1_Lm4ENS_16DefaultPtrTraitsEiEENS5_IS6_Lm4ES8_iEES9_T2_iiiiiiiiiiiiiii --------------------------
	.section	.nv.constant0._ZN2at6native51_GLOBAL__N__2c613397_18_DepthwiseConv2d_cu_9959487032conv_depthwise2d_backward_kernelILi1ELi1EN3c104HalfEiEEvNS_27GenericPackedTensorAccessorIKT1_Lm4ENS_16DefaultPtrTraitsEiEENS5_IS6_Lm4ES8_iEES9_T2_iiiiiiiiiiiiiii,"a",@progbits
	.sectionflags	@""
	.align	4
.nv.constant0._ZN2at6native51_GLOBAL__N__2c613397_18_DepthwiseConv2d_cu_9959487032conv_depthwise2d_backward_kernelILi1ELi1EN3c104HalfEiEEvNS_27GenericPackedTensorAccessorIKT1_Lm4ENS_16DefaultPtrTraitsEiEENS5_IS6_Lm4ES8_iEES9_T2_iiiiiiiiiiiiiii:
	.zero		536


//--------------------- .nv.constant0._ZN2at6native51_GLOBAL__N__2c613397_18_DepthwiseConv2d_cu_9959487032conv_depthwise2d_backward_kernelILi3ELi0EN3c104HalfEiEEvNS_27GenericPackedTensorAccessorIKT1_Lm4ENS_16DefaultPtrTraitsEiEENS5_IS6_Lm4ES8_iEES9_T2_iiiiiiiiiiiiiii --------------------------
	.section	.nv.constant0._ZN2at6native51_GLOBAL__N__2c613397_18_DepthwiseConv2d_cu_9959487032conv_depthwise2d_backward_kernelILi3ELi0EN3c104HalfEiEEvNS_27GenericPackedTensorAccessorIKT1_Lm4ENS_16DefaultPtrTraitsEiEENS5_IS6_Lm4ES8_iEES9_T2_iiiiiiiiiiiiiii,"a",@progbits
	.sectionflags	@""
	.align	4
.nv.constant0._ZN2at6native51_GLOBAL__N__2c613397_18_DepthwiseConv2d_cu_9959487032conv_depthwise2d_backward_kernelILi3ELi0EN3c104HalfEiEEvNS_27GenericPackedTensorAccessorIKT1_Lm4ENS_16DefaultPtrTraitsEiEENS5_IS6_Lm4ES8_iEES9_T2_iiiiiiiiiiiiiii:
	.zero		536


//--------------------- .nv.constant0._ZN2at6native51_GLOBAL__N__2c613397_18_DepthwiseConv2d_cu_9959487032conv_depthwise2d_backward_kernelILi3ELi2EN3c104HalfEiEEvNS_27GenericPackedTensorAccessorIKT1_Lm4ENS_16DefaultPtrTraitsEiEENS5_IS6_Lm4ES8_iEES9_T2_iiiiiiiiiiiiiii --------------------------
	.section	.nv.constant0._ZN2at6native51_GLOBAL__N__2c613397_18_DepthwiseConv2d_cu_9959487032conv_depthwise2d_backward_kernelILi3ELi2EN3c104HalfEiEEvNS_27GenericPackedTensorAccessorIKT1_Lm4ENS_16DefaultPtrTraitsEiEENS5_IS6_Lm4ES8_iEES9_T2_iiiiiiiiiiiiiii,"a",@progbits
	.sectionflags	@""
	.align	4
.nv.constant0._ZN2at6native51_GLOBAL__N__2c613397_18_DepthwiseConv2d_cu_9959487032conv_depthwise2d_backward_kernelILi3ELi2EN3c104HalfEiEEvNS_27GenericPackedTensorAccessorIKT1_Lm4ENS_16DefaultPtrTraitsEiEENS5_IS6_Lm4ES8_iEES9_T2_iiiiiiiiiiiiiii:
	.zero		536


//--------------------- .nv.constant0._ZN2at6native51_GLOBAL__N__2c613397_18_DepthwiseConv2d_cu_9959487032conv_depthwise2d_backward_kernelILi3ELi1EN3c104HalfEiEEvNS_27GenericPackedTensorAccessorIKT1_Lm4ENS_16DefaultPtrTraitsEiEENS5_IS6_Lm4ES8_iEES9_T2_iiiiiiiiiiiiiii --------------------------
	.section	.nv.constant0._ZN2at6native51_GLOBAL__N__2c613397_18_DepthwiseConv2d_cu_9959487032conv_depthwise2d_backward_kernelILi3ELi1EN3c104HalfEiEEvNS_27GenericPackedTensorAccessorIKT1_Lm4ENS_16DefaultPtrTraitsEiEENS5_IS6_Lm4ES8_iEES9_T2_iiiiiiiiiiiiiii,"a",@progbits
	.sectionflags	@""
	.align	4
.nv.constant0._ZN2at6native51_GLOBAL__N__2c613397_18_DepthwiseConv2d_cu_9959487032conv_depthwise2d_backward_kernelILi3ELi1EN3c104HalfEiEEvNS_27GenericPackedTensorAccessorIKT1_Lm4ENS_16DefaultPtrTraitsEiEENS5_IS6_Lm4ES8_iEES9_T2_iiiiiiiiiiiiiii:
	.zero		536


//--------------------- .nv.constant0._ZN2at6native51_GLOBAL__N__2c613397_18_DepthwiseConv2d_cu_9959487032conv_depthwise2d_backward_kernelILi5ELi0EN3c104HalfEiEEvNS_27GenericPackedTensorAccessorIKT1_Lm4ENS_16DefaultPtrTraitsEiEENS5_IS6_Lm4ES8_iEES9_T2_iiiiiiiiiiiiiii --------------------------
	.section	.nv.constant0._ZN2at6native51_GLOBAL__N__2c613397_18_DepthwiseConv2d_cu_9959487032conv_depthwise2d_backward_kernelILi5ELi0EN3c104HalfEiEEvNS_27GenericPackedTensorAccessorIKT1_Lm4ENS_16DefaultPtrTraitsEiEENS5_IS6_Lm4ES8_iEES9_T2_iiiiiiiiiiiiiii,"a",@progbits
	.sectionflags	@""
	.align	4
.nv.constant0._ZN2at6native51_GLOBAL__N__2c613397_18_DepthwiseConv2d_cu_9959487032conv_depthwise2d_backward_kernelILi5ELi0EN3c104HalfEiEEvNS_27GenericPackedTensorAccessorIKT1_Lm4ENS_16DefaultPtrTraitsEiEENS5_IS6_Lm4ES8_iEES9_T2_iiiiiiiiiiiiiii:
	.zero		536


//--------------------- .nv.constant0._ZN2at6native51_GLOBAL__N__2c613397_18_DepthwiseConv2d_cu_9959487032conv_depthwise2d_backward_kernelILi5ELi2EN3c104HalfEiEEvNS_27GenericPackedTensorAccessorIKT1_Lm4ENS_16DefaultPtrTraitsEiEENS5_IS6_Lm4ES8_iEES9_T2_iiiiiiiiiiiiiii --------------------------
	.section	.nv.constant0._ZN2at6native51_GLOBAL__N__2c613397_18_DepthwiseConv2d_cu_9959487032conv_depthwise2d_backward_kernelILi5ELi2EN3c104HalfEiEEvNS_27GenericPackedTensorAccessorIKT1_Lm4ENS_16DefaultPtrTraitsEiEENS5_IS6_Lm4ES8_iEES9_T2_iiiiiiiiiiiiiii,"a",@progbits
	.sectionflags	@""
	.align	4
.nv.constant0._ZN2at6native51_GLOBAL__N__2c613397_18_DepthwiseConv2d_cu_9959487032conv_depthwise2d_backward_kernelILi5ELi2EN3c104HalfEiEEvNS_27GenericPackedTensorAccessorIKT1_Lm4ENS_16DefaultPtrTraitsEiEENS5_IS6_Lm4ES8_iEES9_T2_iiiiiiiiiiiiiii:
	.zero		536


//--------------------- .nv.constant0._ZN2at6native51_GLOBAL__N__2c613397_18_DepthwiseConv2d_cu_9959487032conv_depthwise2d_backward_kernelILi5ELi1EN3c104HalfEiEEvNS_27GenericPackedTensorAccessorIKT1_Lm4ENS_16DefaultPtrTraitsEiEENS5_IS6_Lm4ES8_iEES9_T2_iiiiiiiiiiiiiii --------------------------
	.section	.nv.constant0._ZN2at6native51_GLOBAL__N__2c613397_18_DepthwiseConv2d_cu_9959487032conv_depthwise2d_backward_kernelILi5ELi1EN3c104HalfEiEEvNS_27GenericPackedTensorAccessorIKT1_Lm4ENS_16DefaultPtrTraitsEiEENS5_IS6_Lm4ES8_iEES9_T2_iiiiiiiiiiiiiii,"a",@progbits
	.sectionflags	@""
	.align	4
.nv.constant0._ZN2at6native51_GLOBAL__N__2c613397_18_DepthwiseConv2d_cu_9959487032conv_depthwise2d_backward_kernelILi5ELi1EN3c104HalfEiEEvNS_27GenericPackedTensorAccessorIKT1_Lm4ENS_16DefaultPtrTraitsEiEENS5_IS6_Lm4ES8_iEES9_T2_iiiiiiiiiiiiiii:
	.zero		536


//--------------------- .nv.constant0._ZN2at6native51_GLOBAL__N__2c613397_18_DepthwiseConv2d_cu_9959487032conv_depthwise2d_backward_kernelILi0ELi0EfiEEvNS_27GenericPackedTensorAccessorIKT1_Lm4ENS_16DefaultPtrTraitsEiEENS3_IS4_Lm4ES6_iEES7_T2_iiiiiiiiiiiiiii --------------------------
	.section	.nv.constant0._ZN2at6native51_GLOBAL__N__2c613397_18_DepthwiseConv2d_cu_9959487032conv_depthwise2d_backward_kernelILi0ELi0EfiEEvNS_27GenericPackedTensorAccessorIKT1_Lm4ENS_16DefaultPtrTraitsEiEENS3_IS4_Lm4ES6_iEES7_T2_iiiiiiiiiiiiiii,"a",@progbits
	.sectionflags	@""
	.align	4
.nv.constant0._ZN2at6native51_GLOBAL__N__2c613397_18_DepthwiseConv2d_cu_9959487032conv_depthwise2d_backward_kernelILi0ELi0EfiEEvNS_27GenericPackedTensorAccessorIKT1_Lm4ENS_16DefaultPtrTraitsEiEENS3_IS4_Lm4ES6_iEES7_T2_iiiiiiiiiiiiiii:
	.zero		536


//--------------------- .nv.constant0._ZN2at6native51_GLOBAL__N__2c613397_18_DepthwiseConv2d_cu_9959487032conv_depthwise2d_backward_kernelILi0ELi2EfiEEvNS_27GenericPackedTensorAccessorIKT1_Lm4ENS_16DefaultPtrTraitsEiEENS3_IS4_Lm4ES6_iEES7_T2_iiiiiiiiiiiiiii --------------------------
	.section	.nv.constant0._ZN2at6native51_GLOBAL__N__2c613397_18_DepthwiseConv2d_cu_9959487032conv_depthwise2d_backward_kernelILi0ELi2EfiEEvNS_27GenericPackedTensorAccessorIKT1_Lm4ENS_16DefaultPtrTraitsEiEENS3_IS4_Lm4ES6_iEES7_T2_iiiiiiiiiiiiiii,"a",@progbits
	.sectionflags	@""
	.align	4
.nv.constant0._ZN2at6native51_GLOBAL__N__2c613397_18_DepthwiseConv2d_cu_9959487032conv_depthwise2d_backward_kernelILi0ELi2EfiEEvNS_27GenericPackedTensorAccessorIKT1_Lm4ENS_16DefaultPtrTraitsEiEENS3_IS4_Lm4ES6_iEES7_T2_iiiiiiiiiiiiiii:
	.zero		536


//--------------------- .nv.constant0._ZN2at6native51_GLOBAL__N__2c613397_18_DepthwiseConv2d_cu_9959487032conv_depthwise2d_backward_kernelILi0ELi1EfiEEvNS_27GenericPackedTensorAccessorIKT1_Lm4ENS_16DefaultPtrTraitsEiEENS3_IS4_Lm4ES6_iEES7_T2_iiiiiiiiiiiiiii --------------------------
	.section	.nv.constant0._ZN2at6native51_GLOBAL__N__2c613397_18_DepthwiseConv2d_cu_9959487032conv_depthwise2d_backward_kernelILi0ELi1EfiEEvNS_27GenericPackedTensorAccessorIKT1_Lm4ENS_16DefaultPtrTraitsEiEENS3_IS4_Lm4ES6_iEES7_T2_iiiiiiiiiiiiiii,"a",@progbits
	.sectionflags	@""
	.align	4
.nv.constant0._ZN2at6native51_GLOBAL__N__2c613397_18_DepthwiseConv2d_cu_9959487032conv_depthwise2d_backward_kernelILi0ELi1EfiEEvNS_27GenericPackedTensorAccessorIKT1_Lm4ENS_16DefaultPtrTraitsEiEENS3_IS4_Lm4ES6_iEES7_T2_iiiiiiiiiiiiiii:
	.zero		536


//--------------------- .nv.constant0._ZN2at6native51_GLOBAL__N__2c613397_18_DepthwiseConv2d_cu_9959487032conv_depthwise2d_backward_kernelILi1ELi0EfiEEvNS_27GenericPackedTensorAccessorIKT1_Lm4ENS_16DefaultPtrTraitsEiEENS3_IS4_Lm4ES6_iEES7_T2_iiiiiiiiiiiiiii --------------------------
	.section	.nv.constant0._ZN2at6native51_GLOBAL__N__2c613397_18_DepthwiseConv2d_cu_9959487032conv_depthwise2d_backward_kernelILi1ELi0EfiEEvNS_27GenericPackedTensorAccessorIKT1_Lm4ENS_16DefaultPtrTraitsEiEENS3_IS4_Lm4ES6_iEES7_T2_iiiiiiiiiiiiiii,"a",@progbits
	.sectionflags	@""
	.align	4
.nv.constant0._ZN2at6native51_GLOBAL__N__2c613397_18_DepthwiseConv2d_cu_9959487032conv_depthwise2d_backward_kernelILi1ELi0EfiEEvNS_27GenericPackedTensorAccessorIKT1_Lm4ENS_16DefaultPtrTraitsEiEENS3_IS4_Lm4ES6_iEES7_T2_iiiiiiiiiiiiiii:
	.zero		536


//--------------------- .nv.constant0._ZN2at6native51_GLOBAL__N__2c613397_18_DepthwiseConv2d_cu_9959487032conv_depthwise2d_backward_kernelILi1ELi2EfiEEvNS_27GenericPackedTensorAccessorIKT1_Lm4ENS_16DefaultPtrTraitsEiEENS3_IS4_Lm4ES6_iEES7_T2_iiiiiiiiiiiiiii --------------------------
	.section	.nv.constant0._ZN2at6native51_GLOBAL__N__2c613397_18_DepthwiseConv2d_cu_9959487032conv_depthwise2d_backward_kernelILi1ELi2EfiEEvNS_27GenericPackedTensorAccessorIKT1_Lm4ENS_16DefaultPtrTraitsEiEENS3_IS4_Lm4ES6_iEES7_T2_iiiiiiiiiiiiiii,"a",@progbits
	.sectionflags	@""
	.align	4
.nv.constant0._ZN2at6native51_GLOBAL__N__2c613397_18_DepthwiseConv2d_cu_9959487032conv_depthwise2d_backward_kernelILi1ELi2EfiEEvNS_27GenericPackedTensorAccessorIKT1_Lm4ENS_16DefaultPtrTraitsEiEENS3_IS4_Lm4ES6_iEES7_T2_iiiiiiiiiiiiiii:
	.zero		536


//--------------------- .nv.constant0._ZN2at6native51_GLOBAL__N__2c613397_18_DepthwiseConv2d_cu_9959487032conv_depthwise2d_backward_kernelILi1ELi1EfiEEvNS_27GenericPackedTensorAccessorIKT1_Lm4ENS_16DefaultPtrTraitsEiEENS3_IS4_Lm4ES6_iEES7_T2_iiiiiiiiiiiiiii --------------------------
	.section	.nv.constant0._ZN2at6native51_GLOBAL__N__2c613397_18_DepthwiseConv2d_cu_9959487032conv_depthwise2d_backward_kernelILi1ELi1EfiEEvNS_27GenericPackedTensorAccessorIKT1_Lm4ENS_16DefaultPtrTraitsEiEENS3_IS4_Lm4ES6_iEES7_T2_iiiiiiiiiiiiiii,"a",@progbits
	.sectionflags	@""
	.align	4
.nv.constant0._ZN2at6native51_GLOBAL__N__2c613397_18_DepthwiseConv2d_cu_9959487032conv_depthwise2d_backward_kernelILi1ELi1EfiEEvNS_27GenericPackedTensorAccessorIKT1_Lm4ENS_16DefaultPtrTraitsEiEENS3_IS4_Lm4ES6_iEES7_T2_iiiiiiiiiiiiiii:
	.zero		536


//--------------------- .nv.constant0._ZN2at6native51_GLOBAL__N__2c613397_18_DepthwiseConv2d_cu_9959487032conv_depthwise2d_backward_kernelILi3ELi0EfiEEvNS_27GenericPackedTensorAccessorIKT1_Lm4ENS_16DefaultPtrTraitsEiEENS3_IS4_Lm4ES6_iEES7_T2_iiiiiiiiiiiiiii --------------------------
	.section	.nv.constant0._ZN2at6native51_GLOBAL__N__2c613397_18_DepthwiseConv2d_cu_9959487032conv_depthwise2d_backward_kernelILi3ELi0EfiEEvNS_27GenericPackedTensorAccessorIKT1_Lm4ENS_16DefaultPtrTraitsEiEENS3_IS4_Lm4ES6_iEES7_T2_iiiiiiiiiiiiiii,"a",@progbits
	.sectionflags	@""
	.align	4
.nv.constant0._ZN2at6native51_GLOBAL__N__2c613397_18_DepthwiseConv2d_cu_9959487032conv_depthwise2d_backward_kernelILi3ELi0EfiEEvNS_27GenericPackedTensorAccessorIKT1_Lm4ENS_16DefaultPtrTraitsEiEENS3_IS4_Lm4ES6_iEES7_T2_iiiiiiiiiiiiiii:
	.zero		536


//--------------------- .nv.constant0._ZN2at6native51_GLOBAL__N__2c613397_18_DepthwiseConv2d_cu_9959487032conv_depthwise2d_backward_kernelILi3ELi2EfiEEvNS_27GenericPackedTensorAccessorIKT1_Lm4ENS_16DefaultPtrTraitsEiEENS3_IS4_Lm4ES6_iEES7_T2_iiiiiiiiiiiiiii --------------------------
	.section	.nv.constant0._ZN2at6native51_GLOBAL__N__2c613397_18_DepthwiseConv2d_cu_9959487032conv_depthwise2d_backward_kernelILi3ELi2EfiEEvNS_27GenericPackedTensorAccessorIKT1_Lm4ENS_16DefaultPtrTraitsEiEENS3_IS4_Lm4ES6_iEES7_T2_iiiiiiiiiiiiiii,"a",@progbits
	.sectionflags	@""
	.align	4
.nv.constant0._ZN2at6native51_GLOBAL__N__2c613397_18_DepthwiseConv2d_cu_9959487032conv_depthwise2d_backward_kernelILi3ELi2EfiEEvNS_27GenericPackedTensorAccessorIKT1_Lm4ENS_16DefaultPtrTraitsEiEENS3_IS4_Lm4ES6_iEES7_T2_iiiiiiiiiiiiiii:
	.zero		536


//--------------------- .nv.constant0._ZN2at6native51_GLOBAL__N__2c613397_18_DepthwiseConv2d_cu_9959487032conv_depthwise2d_backward_kernelILi3ELi1EfiEEvNS_27GenericPackedTensorAccessorIKT1_Lm4ENS_16DefaultPtrTraitsEiEENS3_IS4_Lm4ES6_iEES7_T2_iiiiiiiiiiiiiii --------------------------
	.section	.nv.constant0._ZN2at6native51_GLOBAL__N__2c613397_18_DepthwiseConv2d_cu_9959487032conv_depthwise2d_backward_kernelILi3ELi1EfiEEvNS_27GenericPackedTensorAccessorIKT1_Lm4ENS_16DefaultPtrTraitsEiEENS3_IS4_Lm4ES6_iEES7_T2_iiiiiiiiiiiiiii,"a",@progbits
	.sectionflags	@""
	.align	4
.nv.constant0._ZN2at6native51_GLOBAL__N__2c613397_18_DepthwiseConv2d_cu_9959487032conv_depthwise2d_backward_kernelILi3ELi1EfiEEvNS_27GenericPackedTensorAccessorIKT1_Lm4ENS_16DefaultPtrTraitsEiEENS3_IS4_Lm4ES6_iEES7_T2_iiiiiiiiiiiiiii:
	.zero		536


//--------------------- .nv.constant0._ZN2at6native51_GLOBAL__N__2c613397_18_DepthwiseConv2d_cu_9959487032conv_depthwise2d_backward_kernelILi5ELi0EfiEEvNS_27GenericPackedTensorAccessorIKT1_Lm4ENS_16DefaultPtrTraitsEiEENS3_IS4_Lm4ES6_iEES7_T2_iiiiiiiiiiiiiii --------------------------
	.section	.nv.constant0._ZN2at6native51_GLOBAL__N__2c613397_18_DepthwiseConv2d_cu_9959487032conv_depthwise2d_backward_kernelILi5ELi0EfiEEvNS_27GenericPackedTensorAccessorIKT1_Lm4ENS_16DefaultPtrTraitsEiEENS3_IS4_Lm4ES6_iEES7_T2_iiiiiiiiiiiiiii,"a",@progbits
	.sectionflags	@""
	.align	4
.nv.constant0._ZN2at6native51_GLOBAL__N__2c613397_18_DepthwiseConv2d_cu_9959487032conv_depthwise2d_backward_kernelILi5ELi0EfiEEvNS_27GenericPackedTensorAccessorIKT1_Lm4ENS_16DefaultPtrTraitsEiEENS3_IS4_Lm4ES6_iEES7_T2_iiiiiiiiiiiiiii:
	.zero		536


//--------------------- .nv.constant0._ZN2at6native51_GLOBAL__N__2c613397_18_DepthwiseConv2d_cu_9959487032conv_depthwise2d_backward_kernelILi5ELi2EfiEEvNS_27GenericPackedTensorAccessorIKT1_Lm4ENS_16DefaultPtrTraitsEiEENS3_IS4_Lm4ES6_iEES7_T2_iiiiiiiiiiiiiii --------------------------
	.section	.nv.constant0._ZN2at6native51_GLOBAL__N__2c613397_18_DepthwiseConv2d_cu_9959487032conv_depthwise2d_backward_kernelILi5ELi2EfiEEvNS_27GenericPackedTensorAccessorIKT1_Lm4ENS_16DefaultPtrTraitsEiEENS3_IS4_Lm4ES6_iEES7_T2_iiiiiiiiiiiiiii,"a",@progbits
	.sectionflags	@""
	.align	4
.nv.constant0._ZN2at6native51_GLOBAL__N__2c613397_18_DepthwiseConv2d_cu_9959487032conv_depthwise2d_backward_kernelILi5ELi2EfiEEvNS_27GenericPackedTensorAccessorIKT1_Lm4ENS_16DefaultPtrTraitsEiEENS3_IS4_Lm4ES6_iEES7_T2_iiiiiiiiiiiiiii:
	.zero		536


//--------------------- .nv.constant0._ZN2at6native51_GLOBAL__N__2c613397_18_DepthwiseConv2d_cu_9959487032conv_depthwise2d_backward_kernelILi5ELi1EfiEEvNS_27GenericPackedTensorAccessorIKT1_Lm4ENS_16DefaultPtrTraitsEiEENS3_IS4_Lm4ES6_iEES7_T2_iiiiiiiiiiiiiii --------------------------
	.section	.nv.constant0._ZN2at6native51_GLOBAL__N__2c613397_18_DepthwiseConv2d_cu_9959487032conv_depthwise2d_backward_kernelILi5ELi1EfiEEvNS_27GenericPackedTensorAccessorIKT1_Lm4ENS_16DefaultPtrTraitsEiEENS3_IS4_Lm4ES6_iEES7_T2_iiiiiiiiiiiiiii,"a",@progbits
	.sectionflags	@""
	.align	4
.nv.constant0._ZN2at6native51_GLOBAL__N__2c613397_18_DepthwiseConv2d_cu_9959487032conv_depthwise2d_backward_kernelILi5ELi1EfiEEvNS_27GenericPackedTensorAccessorIKT1_Lm4ENS_16DefaultPtrTraitsEiEENS3_IS4_Lm4ES6_iEES7_T2_iiiiiiiiiiiiiii:
	.zero		536


//--------------------- .nv.constant0._ZN2at6native51_GLOBAL__N__2c613397_18_DepthwiseConv2d_cu_9959487032conv_depthwise2d_backward_kernelILi0ELi0EdiEEvNS_27GenericPackedTensorAccessorIKT1_Lm4ENS_16DefaultPtrTraitsEiEENS3_IS4_Lm4ES6_iEES7_T2_iiiiiiiiiiiiiii --------------------------
	.section	.nv.constant0._ZN2at6native51_GLOBAL__N__2c613397_18_DepthwiseConv2d_cu_9959487032conv_depthwise2d_backward_kernelILi0ELi0EdiEEvNS_27GenericPackedTensorAccessorIKT1_Lm4ENS_16DefaultPtrTraitsEiEENS3_IS4_Lm4ES6_iEES7_T2_iiiiiiiiiiiiiii,"a",@progbits
	.sectionflags	@""
	.align	4
.nv.constant0._ZN2at6native51_GLOBAL__N__2c613397_18_DepthwiseConv2d_cu_9959487032conv_depthwise2d_backward_kernelILi0ELi0EdiEEvNS_27GenericPackedTensorAccessorIKT1_Lm4ENS_16DefaultPtrTraitsEiEENS3_IS4_Lm4ES6_iEES7_T2_iiiiiiiiiiiiiii:
	.zero		536


//--------------------- .nv.constant0._ZN2at6native51_GLOBAL__N__2c613397_18_DepthwiseConv2d_cu_9959487032conv_depthwise2d_backward_kernelILi0ELi2EdiEEvNS_27GenericPackedTensorAccessorIKT1_Lm4ENS_16DefaultPtrTraitsEiEENS3_IS4_Lm4ES6_iEES7_T2_iiiiiiiiiiiiiii --------------------------
	.section	.nv.constant0._ZN2at6native51_GLOBAL__N__2c613397_18_DepthwiseConv2d_cu_9959487032conv_depthwise2d_backward_kernelILi0ELi2EdiEEvNS_27GenericPackedTensorAccessorIKT1_Lm4ENS_16DefaultPtrTraitsEiEENS3_IS4_Lm4ES6_iEES7_T2_iiiiiiiiiiiiiii,"a",@progbits
	.sectionflags	@""
	.align	4
.nv.constant0._ZN2at6native51_GLOBAL__N__2c613397_18_DepthwiseConv2d_cu_9959487032conv_depthwise2d_backward_kernelILi0ELi2EdiEEvNS_27GenericPackedTensorAccessorIKT1_Lm4ENS_16DefaultPtrTraitsEiEENS3_IS4_Lm4ES6_iEES7_T2_iiiiiiiiiiiiiii:
	.zero		536


//--------------------- .nv.constant0._ZN2at6native51_GLOBAL__N__2c613397_18_DepthwiseConv2d_cu_9959487032conv_depthwise2d_backward_kernelILi0ELi1EdiEEvNS_27GenericPackedTensorAccessorIKT1_Lm4ENS_16DefaultPtrTraitsEiEENS3_IS4_Lm4ES6_iEES7_T2_iiiiiiiiiiiiiii --------------------------
	.section	.nv.constant0._ZN2at6native51_GLOBAL__N__2c613397_18_DepthwiseConv2d_cu_9959487032conv_depthwise2d_backward_kernelILi0ELi1EdiEEvNS_27GenericPackedTensorAccessorIKT1_Lm4ENS_16DefaultPtrTraitsEiEENS3_IS4_Lm4ES6_iEES7_T2_iiiiiiiiiiiiiii,"a",@progbits
	.sectionflags	@""
	.align	4
.nv.constant0._ZN2at6native51_GLOBAL__N__2c613397_18_DepthwiseConv2d_cu_9959487032conv_depthwise2d_backward_kernelILi0ELi1EdiEEvNS_27GenericPackedTensorAccessorIKT1_Lm4ENS_16DefaultPtrTraitsEiEENS3_IS4_Lm4ES6_iEES7_T2_iiiiiiiiiiiiiii:
	.zero		536


//--------------------- .nv.constant0._ZN2at6native51_GLOBAL__N__2c613397_18_DepthwiseConv2d_cu_9959487032conv_depthwise2d_backward_kernelILi1ELi0EdiEEvNS_27GenericPackedTensorAccessorIKT1_Lm4ENS_16DefaultPtrTraitsEiEENS3_IS4_Lm4ES6_iEES7_T2_iiiiiiiiiiiiiii --------------------------
	.section	.nv.constant0._ZN2at6native51_GLOBAL__N__2c613397_18_DepthwiseConv2d_cu_9959487032conv_depthwise2d_backward_kernelILi1ELi0EdiEEvNS_27GenericPackedTensorAccessorIKT1_Lm4ENS_16DefaultPtrTraitsEiEENS3_IS4_Lm4ES6_iEES7_T2_iiiiiiiiiiiiiii,"a",@progbits
	.sectionflags	@""
	.align	4
.nv.constant0._ZN2at6native51_GLOBAL__N__2c613397_18_DepthwiseConv2d_cu_9959487032conv_depthwise2d_backward_kernelILi1ELi0EdiEEvNS_27GenericPackedTensorAccessorIKT1_Lm4ENS_16DefaultPtrTraitsEiEENS3_IS4_Lm4ES6_iEES7_T2_iiiiiiiiiiiiiii:
	.zero		536


//--------------------- .nv.constant0._ZN2at6native51_GLOBAL__N__2c613397_18_DepthwiseConv2d_cu_9959487032conv_depthwise2d_backward_kernelILi1ELi2EdiEEvNS_27GenericPackedTensorAccessorIKT1_Lm4ENS_16DefaultPtrTraitsEiEENS3_IS4_Lm4ES6_iEES7_T2_iiiiiiiiiiiiiii --------------------------
	.section	.nv.constant0._ZN2at6native51_GLOBAL__N__2c613397_18_DepthwiseConv2d_cu_9959487032conv_depthwise2d_backward_kernelILi1ELi2EdiEEvNS_27GenericPackedTensorAccessorIKT1_Lm4ENS_16DefaultPtrTraitsEiEENS3_IS4_Lm4ES6_iEES7_T2_iiiiiiiiiiiiiii,"a",@progbits
	.sectionflags	@""
	.align	4
.nv.constant0._ZN2at6native51_GLOBAL__N__2c613397_18_DepthwiseConv2d_cu_9959487032conv_depthwise2d_backward_kernelILi1ELi2EdiEEvNS_27GenericPackedTensorAccessorIKT1_Lm4ENS_16DefaultPtrTraitsEiEENS3_IS4_Lm4ES6_iEES7_T2_iiiiiiiiiiiiiii:
	.zero		536


//--------------------- .nv.constant0._ZN2at6native51_GLOBAL__N__2c613397_18_DepthwiseConv2d_cu_9959487032conv_depthwise2d_backward_kernelILi1ELi1EdiEEvNS_27GenericPackedTensorAccessorIKT1_Lm4ENS_16DefaultPtrTraitsEiEENS3_IS4_Lm4ES6_iEES7_T2_iiiiiiiiiiiiiii --------------------------
	.section	.nv.constant0._ZN2at6native51_GLOBAL__N__2c613397_18_DepthwiseConv2d_cu_9959487032conv_depthwise2d_backward_kernelILi1ELi1EdiEEvNS_27GenericPackedTensorAccessorIKT1_Lm4ENS_16DefaultPtrTraitsEiEENS3_IS4_Lm4ES6_iEES7_T2_iiiiiiiiiiiiiii,"a",@progbits
	.sectionflags	@""
	.align	4
.nv.constant0._ZN2at6native51_GLOBAL__N__2c613397_18_DepthwiseConv2d_cu_9959487032conv_depthwise2d_backward_kernelILi1ELi1EdiEEvNS_27GenericPackedTensorAccessorIKT1_Lm4ENS_16DefaultPtrTraitsEiEENS3_IS4_Lm4ES6_iEES7_T2_iiiiiiiiiiiiiii:
	.zero		536


//--------------------- .nv.constant0._ZN2at6native51_GLOBAL__N__2c613397_18_DepthwiseConv2d_cu_9959487032conv_depthwise2d_backward_kernelILi3ELi0EdiEEvNS_27GenericPackedTensorAccessorIKT1_Lm4ENS_16DefaultPtrTraitsEiEENS3_IS4_Lm4ES6_iEES7_T2_iiiiiiiiiiiiiii --------------------------
	.section	.nv.constant0._ZN2at6native51_GLOBAL__N__2c613397_18_DepthwiseConv2d_cu_9959487032conv_depthwise2d_backward_kernelILi3ELi0EdiEEvNS_27GenericPackedTensorAccessorIKT1_Lm4ENS_16DefaultPtrTraitsEiEENS3_IS4_Lm4ES6_iEES7_T2_iiiiiiiiiiiiiii,"a",@progbits
	.sectionflags	@""
	.align	4
.nv.constant0._ZN2at6native51_GLOBAL__N__2c613397_18_DepthwiseConv2d_cu_9959487032conv_depthwise2d_backward_kernelILi3ELi0EdiEEvNS_27GenericPackedTensorAccessorIKT1_Lm4ENS_16DefaultPtrTraitsEiEENS3_IS4_Lm4ES6_iEES7_T2_iiiiiiiiiiiiiii:
	.zero		536


//--------------------- .nv.constant0._ZN2at6native51_GLOBAL__N__2c613397_18_DepthwiseConv2d_cu_9959487032conv_depthwise2d_backward_kernelILi3ELi2EdiEEvNS_27GenericPackedTensorAccessorIKT1_Lm4ENS_16DefaultPtrTraitsEiEENS3_IS4_Lm4ES6_iEES7_T2_iiiiiiiiiiiiiii --------------------------
	.section	.nv.constant0._ZN2at6native51_GLOBAL__N__2c613397_18_DepthwiseConv2d_cu_9959487032conv_depthwise2d_backward_kernelILi3ELi2EdiEEvNS_27GenericPackedTensorAccessorIKT1_Lm4ENS_16DefaultPtrTraitsEiEENS3_IS4_Lm4ES6_iEES7_T2_iiiiiiiiiiiiiii,"a",@progbits
	.sectionflags	@""
	.align	4
.nv.constant0._ZN2at6native51_GLOBAL__N__2c613397_18_DepthwiseConv2d_cu_9959487032conv_depthwise2d_backward_kernelILi3ELi2EdiEEvNS_27GenericPackedTensorAccessorIKT1_Lm4ENS_16DefaultPtrTraitsEiEENS3_IS4_Lm4ES6_iEES7_T2_iiiiiiiiiiiiiii:
	.zero		536


//--------------------- .nv.constant0._ZN2at6native51_GLOBAL__N__2c613397_18_DepthwiseConv2d_cu_9959487032conv_depthwise2d_backward_kernelILi3ELi1EdiEEvNS_27GenericPackedTensorAccessorIKT1_Lm4ENS_16DefaultPtrTraitsEiEENS3_IS4_Lm4ES6_iEES7_T2_iiiiiiiiiiiiiii --------------------------
	.section	.nv.constant0._ZN2at6native51_GLOBAL__N__2c613397_18_DepthwiseConv2d_cu_9959487032conv_depthwise2d_backward_kernelILi3ELi1EdiEEvNS_27GenericPackedTensorAccessorIKT1_Lm4ENS_16DefaultPtrTraitsEiEENS3_IS4_Lm4ES6_iEES7_T2_iiiiiiiiiiiiiii,"a",@progbits
	.sectionflags	@""
	.align	4
.nv.constant0._ZN2at6native51_GLOBAL__N__2c613397_18_DepthwiseConv2d_cu_9959487032conv_depthwise2d_backward_kernelILi3ELi1EdiEEvNS_27GenericPackedTensorAccessorIKT1_Lm4ENS_16DefaultPtrTraitsEiEENS3_IS4_Lm4ES6_iEES7_T2_iiiiiiiiiiiiiii:
	.zero		536


//--------------------- .nv.constant0._ZN2at6native51_GLOBAL__N__2c613397_18_DepthwiseConv2d_cu_9959487032conv_depthwise2d_backward_kernelILi5ELi0EdiEEvNS_27GenericPackedTensorAccessorIKT1_Lm4ENS_16DefaultPtrTraitsEiEENS3_IS4_Lm4ES6_iEES7_T2_iiiiiiiiiiiiiii --------------------------
	.section	.nv.constant0._ZN2at6native51_GLOBAL__N__2c613397_18_DepthwiseConv2d_cu_9959487032conv_depthwise2d_backward_kernelILi5ELi0EdiEEvNS_27GenericPackedTensorAccessorIKT1_Lm4ENS_16DefaultPtrTraitsEiEENS3_IS4_Lm4ES6_iEES7_T2_iiiiiiiiiiiiiii,"a",@progbits
	.sectionflags	@""
	.align	4
.nv.constant0._ZN2at6native51_GLOBAL__N__2c613397_18_DepthwiseConv2d_cu_9959487032conv_depthwise2d_backward_kernelILi5ELi0EdiEEvNS_27GenericPackedTensorAccessorIKT1_Lm4ENS_16DefaultPtrTraitsEiEENS3_IS4_Lm4ES6_iEES7_T2_iiiiiiiiiiiiiii:
	.zero		536


//--------------------- .nv.constant0._ZN2at6native51_GLOBAL__N__2c613397_18_DepthwiseConv2d_cu_9959487032conv_depthwise2d_backward_kernelILi5ELi2EdiEEvNS_27GenericPackedTensorAccessorIKT1_Lm4ENS_16DefaultPtrTraitsEiEENS3_IS4_Lm4ES6_iEES7_T2_iiiiiiiiiiiiiii --------------------------
	.section	.nv.constant0._ZN2at6native51_GLOBAL__N__2c613397_18_DepthwiseConv2d_cu_9959487032conv_depthwise2d_backward_kernelILi5ELi2EdiEEvNS_27GenericPackedTensorAccessorIKT1_Lm4ENS_16DefaultPtrTraitsEiEENS3_IS4_Lm4ES6_iEES7_T2_iiiiiiiiiiiiiii,"a",@progbits
	.sectionflags	@""
	.align	4
.nv.constant0._ZN2at6native51_GLOBAL__N__2c613397_18_DepthwiseConv2d_cu_9959487032conv_depthwise2d_backward_kernelILi5ELi2EdiEEvNS_27GenericPackedTensorAccessorIKT1_Lm4ENS_16DefaultPtrTraitsEiEENS3_IS4_Lm4ES6_iEES7_T2_iiiiiiiiiiiiiii:
	.zero		536


//--------------------- .nv.constant0._ZN2at6native51_GLOBAL__N__2c613397_18_DepthwiseConv2d_cu_9959487032conv_depthwise2d_backward_kernelILi5ELi1EdiEEvNS_27GenericPackedTensorAccessorIKT1_Lm4ENS_16DefaultPtrTraitsEiEENS3_IS4_Lm4ES6_iEES7_T2_iiiiiiiiiiiiiii --------------------------
	.section	.nv.constant0._ZN2at6native51_GLOBAL__N__2c613397_18_DepthwiseConv2d_cu_9959487032conv_depthwise2d_backward_kernelILi5ELi1EdiEEvNS_27GenericPackedTensorAccessorIKT1_Lm4ENS_16DefaultPtrTraitsEiEENS3_IS4_Lm4ES6_iEES7_T2_iiiiiiiiiiiiiii,"a",@progbits
	.sectionflags	@""
	.align	4
.nv.constant0._ZN2at6native51_GLOBAL__N__2c613397_18_DepthwiseConv2d_cu_9959487032conv_depthwise2d_backward_kernelILi5ELi1EdiEEvNS_27GenericPackedTensorAccessorIKT1_Lm4ENS_16DefaultPtrTraitsEiEENS3_IS4_Lm4ES6_iEES7_T2_iiiiiiiiiiiiiii:
	.zero		536


//--------------------- .nv.constant0._ZN2at6native51_GLOBAL__N__2c613397_18_DepthwiseConv2d_cu_9959487039conv_depthwise2d_forward_kernel_genericIN3c108BFloat16EiEEvNS_27GenericPackedTensorAccessorIKT_Lm4ENS_16DefaultPtrTraitsEiEENS5_IS6_Lm4ES8_iEES9_NS5_IS7_Lm1ES8_iEEbT0_iiiiiiiiiiiiii --------------------------
	.section	.nv.constant0._ZN2at6native51_GLOBAL__N__2c613397_18_DepthwiseConv2d_cu_9959487039conv_depthwise2d_forward_kernel_genericIN3c108BFloat16EiEEvNS_27GenericPackedTensorAccessorIKT_Lm4ENS_16DefaultPtrTraitsEiEENS5_IS6_Lm4ES8_iEES9_NS5_IS7_Lm1ES8_iEEbT0_iiiiiiiiiiiiii,"a",@progbits
	.sectionflags	@""
	.align	4
.nv.constant0._ZN2at6native51_GLOBAL__N__2c613397_18_DepthwiseConv2d_cu_9959487039conv_depthwise2d_forward_kernel_genericIN3c108BFloat16EiEEvNS_27GenericPackedTensorAccessorIKT_Lm4ENS_16DefaultPtrTraitsEiEENS5_IS6_Lm4ES8_iEES9_NS5_IS7_Lm1ES8_iEEbT0_iiiiiiiiiiiiii:
	.zero		552


//--------------------- .nv.constant0._ZN2at6native51_GLOBAL__N__2c613397_18_DepthwiseConv2d_cu_9959487031conv_depthwise2d_forward_kernelILi1EN3c108BFloat16EiEEvNS_27GenericPackedTensorAccessorIKT0_Lm4ENS_16DefaultPtrTraitsEiEENS5_IS6_Lm4ES8_iEES9_NS5_IS7_Lm1ES8_iEEbT1_iiiiiiiiiiiiii --------------------------
	.section	.nv.constant0._ZN2at6native51_GLOBAL__N__2c613397_18_DepthwiseConv2d_cu_9959487031conv_depthwise2d_forward_kernelILi1EN3c108BFloat16EiEEvNS_27GenericPackedTensorAccessorIKT0_Lm4ENS_16DefaultPtrTraitsEiEENS5_IS6_Lm4ES8_iEES9_NS5_IS7_Lm1ES8_iEEbT1_iiiiiiiiiiiiii,"a",@progbits
	.sectionflags	@""
	.align	4
.nv.constant0._ZN2at6native51_GLOBAL__N__2c613397_18_DepthwiseConv2d_cu_9959487031conv_depthwise2d_forward_kernelILi1EN3c108BFloat16EiEEvNS_27GenericPackedTensorAccessorIKT0_Lm4ENS_16DefaultPtrTraitsEiEENS5_IS6_Lm4ES8_iEES9_NS5_IS7_Lm1ES8_iEEbT1_iiiiiiiiiiiiii:
	.zero		552


//--------------------- .nv.constant0._ZN2at6native51_GLOBAL__N__2c613397_18_DepthwiseConv2d_cu_9959487031conv_depthwise2d_forward_kernelILi3EN3c108BFloat16EiEEvNS_27GenericPackedTensorAccessorIKT0_Lm4ENS_16DefaultPtrTraitsEiEENS5_IS6_Lm4ES8_iEES9_NS5_IS7_Lm1ES8_iEEbT1_iiiiiiiiiiiiii --------------------------
	.section	.nv.constant0._ZN2at6native51_GLOBAL__N__2c613397_18_DepthwiseConv2d_cu_9959487031conv_depthwise2d_forward_kernelILi3EN3c108BFloat16EiEEvNS_27GenericPackedTensorAccessorIKT0_Lm4ENS_16DefaultPtrTraitsEiEENS5_IS6_Lm4ES8_iEES9_NS5_IS7_Lm1ES8_iEEbT1_iiiiiiiiiiiiii,"a",@progbits
	.sectionflags	@""
	.align	4
.nv.constant0._ZN2at6native51_GLOBAL__N__2c613397_18_DepthwiseConv2d_cu_9959487031conv_depthwise2d_forward_kernelILi3EN3c108BFloat16EiEEvNS_27GenericPackedTensorAccessorIKT0_Lm4ENS_16DefaultPtrTraitsEiEENS5_IS6_Lm4ES8_iEES9_NS5_IS7_Lm1ES8_iEEbT1_iiiiiiiiiiiiii:
	.zero		552


//--------------------- .nv.constant0._ZN2at6native51_GLOBAL__N__2c613397_18_DepthwiseConv2d_cu_9959487031conv_depthwise2d_forward_kernelILi5EN3c108BFloat16EiEEvNS_27GenericPackedTensorAccessorIKT0_Lm4ENS_16DefaultPtrTraitsEiEENS5_IS6_Lm4ES8_iEES9_NS5_IS7_Lm1ES8_iEEbT1_iiiiiiiiiiiiii --------------------------
	.section	.nv.constant0._ZN2at6native51_GLOBAL__N__2c613397_18_DepthwiseConv2d_cu_9959487031conv_depthwise2d_forward_kernelILi5EN3c108BFloat16EiEEvNS_27GenericPackedTensorAccessorIKT0_Lm4ENS_16DefaultPtrTraitsEiEENS5_IS6_Lm4ES8_iEES9_NS5_IS7_Lm1ES8_iEEbT1_iiiiiiiiiiiiii,"a",@progbits
	.sectionflags	@""
	.align	4
.nv.constant0._ZN2at6native51_GLOBAL__N__2c613397_18_DepthwiseConv2d_cu_9959487031conv_depthwise2d_forward_kernelILi5EN3c108BFloat16EiEEvNS_27GenericPackedTensorAccessorIKT0_Lm4ENS_16DefaultPtrTraitsEiEENS5_IS6_Lm4ES8_iEES9_NS5_IS7_Lm1ES8_iEEbT1_iiiiiiiiiiiiii:
	.zero		552


//--------------------- .nv.constant0._ZN2at6native51_GLOBAL__N__2c613397_18_DepthwiseConv2d_cu_9959487039conv_depthwise2d_forward_kernel_genericIN3c104HalfEiEEvNS_27GenericPackedTensorAccessorIKT_Lm4ENS_16DefaultPtrTraitsEiEENS5_IS6_Lm4ES8_iEES9_NS5_IS7_Lm1ES8_iEEbT0_iiiiiiiiiiiiii --------------------------
	.section	.nv.constant0._ZN2at6native51_GLOBAL__N__2c613397_18_DepthwiseConv2d_cu_9959487039conv_depthwise2d_forward_kernel_genericIN3c104HalfEiEEvNS_27GenericPackedTensorAccessorIKT_Lm4ENS_16DefaultPtrTraitsEiEENS5_IS6_Lm4ES8_iEES9_NS5_IS7_Lm1ES8_iEEbT0_iiiiiiiiiiiiii,"a",@progbits
	.sectionflags	@""
	.align	4
.nv.constant0._ZN2at6native51_GLOBAL__N__2c613397_18_DepthwiseConv2d_cu_9959487039conv_depthwise2d_forward_kernel_genericIN3c104HalfEiEEvNS_27GenericPackedTensorAccessorIKT_Lm4ENS_16DefaultPtrTraitsEiEENS5_IS6_Lm4ES8_iEES9_NS5_IS7_Lm1ES8_iEEbT0_iiiiiiiiiiiiii:
	.zero		552


//--------------------- .nv.constant0._ZN2at6native51_GLOBAL__N__2c613397_18_DepthwiseConv2d_cu_9959487031conv_depthwise2d_forward_kernelILi1EN3c104HalfEiEEvNS_27GenericPackedTensorAccessorIKT0_Lm4ENS_16DefaultPtrTraitsEiEENS5_IS6_Lm4ES8_iEES9_NS5_IS7_Lm1ES8_iEEbT1_iiiiiiiiiiiiii --------------------------
	.section	.nv.constant0._ZN2at6native51_GLOBAL__N__2c613397_18_DepthwiseConv2d_cu_9959487031conv_depthwise2d_forward_kernelILi1EN3c104HalfEiEEvNS_27GenericPackedTensorAccessorIKT0_Lm4ENS_16DefaultPtrTraitsEiEENS5_IS6_Lm4ES8_iEES9_NS5_IS7_Lm1ES8_iEEbT1_iiiiiiiiiiiiii,"a",@progbits
	.sectionflags	@""
	.align	4
.nv.constant0._ZN2at6native51_GLOBAL__N__2c613397_18_DepthwiseConv2d_cu_9959487031conv_depthwise2d_forward_kernelILi1EN3c104HalfEiEEvNS_27GenericPackedTensorAccessorIKT0_Lm4ENS_16DefaultPtrTraitsEiEENS5_IS6_Lm4ES8_iEES9_NS5_IS7_Lm1ES8_iEEbT1_iiiiiiiiiiiiii:
	.zero		552


//--------------------- .nv.constant0._ZN2at6native51_GLOBAL__N__2c613397_18_DepthwiseConv2d_cu_9959487031conv_depthwise2d_forward_kernelILi3EN3c104HalfEiEEvNS_27GenericPackedTensorAccessorIKT0_Lm4ENS_16DefaultPtrTraitsEiEENS5_IS6_Lm4ES8_iEES9_NS5_IS7_Lm1ES8_iEEbT1_iiiiiiiiiiiiii --------------------------
	.section	.nv.constant0._ZN2at6native51_GLOBAL__N__2c613397_18_DepthwiseConv2d_cu_9959487031conv_depthwise2d_forward_kernelILi3EN3c104HalfEiEEvNS_27GenericPackedTensorAccessorIKT0_Lm4ENS_16DefaultPtrTraitsEiEENS5_IS6_Lm4ES8_iEES9_NS5_IS7_Lm1ES8_iEEbT1_iiiiiiiiiiiiii,"a",@progbits
	.sectionflags	@""
	.align	4
.nv.constant0._ZN2at6native51_GLOBAL__N__2c613397_18_DepthwiseConv2d_cu_9959487031conv_depthwise2d_forward_kernelILi3EN3c104HalfEiEEvNS_27GenericPackedTensorAccessorIKT0_Lm4ENS_16DefaultPtrTraitsEiEENS5_IS6_Lm4ES8_iEES9_NS5_IS7_Lm1ES8_iEEbT1_iiiiiiiiiiiiii:
	.zero		552


//--------------------- .nv.constant0._ZN2at6native51_GLOBAL__N__2c613397_18_DepthwiseConv2d_cu_9959487031conv_depthwise2d_forward_kernelILi5EN3c104HalfEiEEvNS_27GenericPackedTensorAccessorIKT0_Lm4ENS_16DefaultPtrTraitsEiEENS5_IS6_Lm4ES8_iEES9_NS5_IS7_Lm1ES8_iEEbT1_iiiiiiiiiiiiii --------------------------
	.section	.nv.constant0._ZN2at6native51_GLOBAL__N__2c613397_18_DepthwiseConv2d_cu_9959487031conv_depthwise2d_forward_kernelILi5EN3c104HalfEiEEvNS_27GenericPackedTensorAccessorIKT0_Lm4ENS_16DefaultPtrTraitsEiEENS5_IS6_Lm4ES8_iEES9_NS5_IS7_Lm1ES8_iEEbT1_iiiiiiiiiiiiii,"a",@progbits
	.sectionflags	@""
	.align	4
.nv.constant0._ZN2at6native51_GLOBAL__N__2c613397_18_DepthwiseConv2d_cu_9959487031conv_depthwise2d_forward_kernelILi5EN3c104HalfEiEEvNS_27GenericPackedTensorAccessorIKT0_Lm4ENS_16DefaultPtrTraitsEiEENS5_IS6_Lm4ES8_iEES9_NS5_IS7_Lm1ES8_iEEbT1_iiiiiiiiiiiiii:
	.zero		552


//--------------------- .nv.constant0._ZN2at6native51_GLOBAL__N__2c613397_18_DepthwiseConv2d_cu_9959487039conv_depthwise2d_forward_kernel_genericIfiEEvNS_27GenericPackedTensorAccessorIKT_Lm4ENS_16DefaultPtrTraitsEiEENS3_IS4_Lm4ES6_iEES7_NS3_IS5_Lm1ES6_iEEbT0_iiiiiiiiiiiiii --------------------------
	.section	.nv.constant0._ZN2at6native51_GLOBAL__N__2c613397_18_DepthwiseConv2d_cu_9959487039conv_depthwise2d_forward_kernel_genericIfiEEvNS_27GenericPackedTensorAccessorIKT_Lm4ENS_16DefaultPtrTraitsEiEENS3_IS4_Lm4ES6_iEES7_NS3_IS5_Lm1ES6_iEEbT0_iiiiiiiiiiiiii,"a",@progbits
	.sectionflags	@""
	.align	4
.nv.constant0._ZN2at6native51_GLOBAL__N__2c613397_18_DepthwiseConv2d_cu_9959487039conv_depthwise2d_forward_kernel_genericIfiEEvNS_27GenericPackedTensorAccessorIKT_Lm4ENS_16DefaultPtrTraitsEiEENS3_IS4_Lm4ES6_iEES7_NS3_IS5_Lm1ES6_iEEbT0_iiiiiiiiiiiiii:
	.zero		552


//--------------------- .nv.constant0._ZN2at6native51_GLOBAL__N__2c613397_18_DepthwiseConv2d_cu_9959487031conv_depthwise2d_forward_kernelILi1EfiEEvNS_27GenericPackedTensorAccessorIKT0_Lm4ENS_16DefaultPtrTraitsEiEENS3_IS4_Lm4ES6_iEES7_NS3_IS5_Lm1ES6_iEEbT1_iiiiiiiiiiiiii --------------------------
	.section	.nv.constant0._ZN2at6native51_GLOBAL__N__2c613397_18_DepthwiseConv2d_cu_9959487031conv_depthwise2d_forward_kernelILi1EfiEEvNS_27GenericPackedTensorAccessorIKT0_Lm4ENS_16DefaultPtrTraitsEiEENS3_IS4_Lm4ES6_iEES7_NS3_IS5_Lm1ES6_iEEbT1_iiiiiiiiiiiiii,"a",@progbits
	.sectionflags	@""
	.align	4
.nv.constant0._ZN2at6native51_GLOBAL__N__2c613397_18_DepthwiseConv2d_cu_9959487031conv_depthwise2d_forward_kernelILi1EfiEEvNS_27GenericPackedTensorAccessorIKT0_Lm4ENS_16DefaultPtrTraitsEiEENS3_IS4_Lm4ES6_iEES7_NS3_IS5_Lm1ES6_iEEbT1_iiiiiiiiiiiiii:
	.zero		552


//--------------------- .nv.constant0._ZN2at6native51_GLOBAL__N__2c613397_18_DepthwiseConv2d_cu_9959487031conv_depthwise2d_forward_kernelILi3EfiEEvNS_27GenericPackedTensorAccessorIKT0_Lm4ENS_16DefaultPtrTraitsEiEENS3_IS4_Lm4ES6_iEES7_NS3_IS5_Lm1ES6_iEEbT1_iiiiiiiiiiiiii --------------------------
	.section	.nv.constant0._ZN2at6native51_GLOBAL__N__2c613397_18_DepthwiseConv2d_cu_9959487031conv_depthwise2d_forward_kernelILi3EfiEEvNS_27GenericPackedTensorAccessorIKT0_Lm4ENS_16DefaultPtrTraitsEiEENS3_IS4_Lm4ES6_iEES7_NS3_IS5_Lm1ES6_iEEbT1_iiiiiiiiiiiiii,"a",@progbits
	.sectionflags	@""
	.align	4
.nv.constant0._ZN2at6native51_GLOBAL__N__2c613397_18_DepthwiseConv2d_cu_9959487031conv_depthwise2d_forward_kernelILi3EfiEEvNS_27GenericPackedTensorAccessorIKT0_Lm4ENS_16DefaultPtrTraitsEiEENS3_IS4_Lm4ES6_iEES7_NS3_IS5_Lm1ES6_iEEbT1_iiiiiiiiiiiiii:
	.zero		552


//--------------------- .nv.constant0._ZN2at6native51_GLOBAL__N__2c613397_18_DepthwiseConv2d_cu_9959487031conv_depthwise2d_forward_kernelILi5EfiEEvNS_27GenericPackedTensorAccessorIKT0_Lm4ENS_16DefaultPtrTraitsEiEENS3_IS4_Lm4ES6_iEES7_NS3_IS5_Lm1ES6_iEEbT1_iiiiiiiiiiiiii --------------------------
	.section	.nv.constant0._ZN2at6native51_GLOBAL__N__2c613397_18_DepthwiseConv2d_cu_9959487031conv_depthwise2d_forward_kernelILi5EfiEEvNS_27GenericPackedTensorAccessorIKT0_Lm4ENS_16DefaultPtrTraitsEiEENS3_IS4_Lm4ES6_iEES7_NS3_IS5_Lm1ES6_iEEbT1_iiiiiiiiiiiiii,"a",@progbits
	.sectionflags	@""
	.align	4
.nv.constant0._ZN2at6native51_GLOBAL__N__2c613397_18_DepthwiseConv2d_cu_9959487031conv_depthwise2d_forward_kernelILi5EfiEEvNS_27GenericPackedTensorAccessorIKT0_Lm4ENS_16DefaultPtrTraitsEiEENS3_IS4_Lm4ES6_iEES7_NS3_IS5_Lm1ES6_iEEbT1_iiiiiiiiiiiiii:
	.zero		552


//--------------------- .nv.constant0._ZN2at6native51_GLOBAL__N__2c613397_18_DepthwiseConv2d_cu_9959487039conv_depthwise2d_forward_kernel_genericIdiEEvNS_27GenericPackedTensorAccessorIKT_Lm4ENS_16DefaultPtrTraitsEiEENS3_IS4_Lm4ES6_iEES7_NS3_IS5_Lm1ES6_iEEbT0_iiiiiiiiiiiiii --------------------------
	.section	.nv.constant0._ZN2at6native51_GLOBAL__N__2c613397_18_DepthwiseConv2d_cu_9959487039conv_depthwise2d_forward_kernel_genericIdiEEvNS_27GenericPackedTensorAccessorIKT_Lm4ENS_16DefaultPtrTraitsEiEENS3_IS4_Lm4ES6_iEES7_NS3_IS5_Lm1ES6_iEEbT0_iiiiiiiiiiiiii,"a",@progbits
	.sectionflags	@""
	.align	4
.nv.constant0._ZN2at6native51_GLOBAL__N__2c613397_18_DepthwiseConv2d_cu_9959487039conv_depthwise2d_forward_kernel_genericIdiEEvNS_27GenericPackedTensorAccessorIKT_Lm4ENS_16DefaultPtrTraitsEiEENS3_IS4_Lm4ES6_iEES7_NS3_IS5_Lm1ES6_iEEbT0_iiiiiiiiiiiiii:
	.zero		552


//--------------------- .nv.constant0._ZN2at6native51_GLOBAL__N__2c613397_18_DepthwiseConv2d_cu_9959487031conv_depthwise2d_forward_kernelILi1EdiEEvNS_27GenericPackedTensorAccessorIKT0_Lm4ENS_16DefaultPtrTraitsEiEENS3_IS4_Lm4ES6_iEES7_NS3_IS5_Lm1ES6_iEEbT1_iiiiiiiiiiiiii --------------------------
	.section	.nv.constant0._ZN2at6native51_GLOBAL__N__2c613397_18_DepthwiseConv2d_cu_9959487031conv_depthwise2d_forward_kernelILi1EdiEEvNS_27GenericPackedTensorAccessorIKT0_Lm4ENS_16DefaultPtrTraitsEiEENS3_IS4_Lm4ES6_iEES7_NS3_IS5_Lm1ES6_iEEbT1_iiiiiiiiiiiiii,"a",@progbits
	.sectionflags	@""
	.align	4
.nv.constant0._ZN2at6native51_GLOBAL__N__2c613397_18_DepthwiseConv2d_cu_9959487031conv_depthwise2d_forward_kernelILi1EdiEEvNS_27GenericPackedTensorAccessorIKT0_Lm4ENS_16DefaultPtrTraitsEiEENS3_IS4_Lm4ES6_iEES7_NS3_IS5_Lm1ES6_iEEbT1_iiiiiiiiiiiiii:
	.zero		552


//--------------------- .nv.constant0._ZN2at6native51_GLOBAL__N__2c613397_18_DepthwiseConv2d_cu_9959487031conv_depthwise2d_forward_kernelILi3EdiEEvNS_27GenericPackedTensorAccessorIKT0_Lm4ENS_16DefaultPtrTraitsEiEENS3_IS4_Lm4ES6_iEES7_NS3_IS5_Lm1ES6_iEEbT1_iiiiiiiiiiiiii --------------------------
	.section	.nv.constant0._ZN2at6native51_GLOBAL__N__2c613397_18_DepthwiseConv2d_cu_9959487031conv_depthwise2d_forward_kernelILi3EdiEEvNS_27GenericPackedTensorAccessorIKT0_Lm4ENS_16DefaultPtrTraitsEiEENS3_IS4_Lm4ES6_iEES7_NS3_IS5_Lm1ES6_iEEbT1_iiiiiiiiiiiiii,"a",@progbits
	.sectionflags	@""
	.align	4
.nv.constant0._ZN2at6native51_GLOBAL__N__2c613397_18_DepthwiseConv2d_cu_9959487031conv_depthwise2d_forward_kernelILi3EdiEEvNS_27GenericPackedTensorAccessorIKT0_Lm4ENS_16DefaultPtrTraitsEiEENS3_IS4_Lm4ES6_iEES7_NS3_IS5_Lm1ES6_iEEbT1_iiiiiiiiiiiiii:
	.zero		552


//--------------------- .nv.constant0._ZN2at6native51_GLOBAL__N__2c613397_18_DepthwiseConv2d_cu_9959487031conv_depthwise2d_forward_kernelILi5EdiEEvNS_27GenericPackedTensorAccessorIKT0_Lm4ENS_16DefaultPtrTraitsEiEENS3_IS4_Lm4ES6_iEES7_NS3_IS5_Lm1ES6_iEEbT1_iiiiiiiiiiiiii --------------------------
	.section	.nv.constant0._ZN2at6native51_GLOBAL__N__2c613397_18_DepthwiseConv2d_cu_9959487031conv_depthwise2d_forward_kernelILi5EdiEEvNS_27GenericPackedTensorAccessorIKT0_Lm4ENS_16DefaultPtrTraitsEiEENS3_IS4_Lm4ES6_iEES7_NS3_IS5_Lm1ES6_iEEbT1_iiiiiiiiiiiiii,"a",@progbits
	.sectionflags	@""
	.align	4
.nv.constant0._ZN2at6native51_GLOBAL__N__2c613397_18_DepthwiseConv2d_cu_9959487031conv_depthwise2d_forward_kernelILi5EdiEEvNS_27GenericPackedTensorAccessorIKT0_Lm4ENS_16DefaultPtrTraitsEiEENS3_IS4_Lm4ES6_iEES7_NS3_IS5_Lm1ES6_iEEbT1_iiiiiiiiiiiiii:
	.zero		552


//--------------------- .text._ZN2at6native51_GLOBAL__N__2c613397_18_DepthwiseConv2d_cu_9959487035conv_depthwise2d_grad_weight_kernelIN3c108BFloat16EjEEvNS_27GenericPackedTensorAccessorIKT_Lm4ENS_16DefaultPtrTraitsEiEES9_NS5_IS6_Lm4ES8_iEEiiiiiiiiiiiiiiii --------------------------
	.section	.text._ZN2at6native51_GLOBAL__N__2c613397_18_DepthwiseConv2d_cu_9959487035conv_depthwise2d_grad_weight_kernelIN3c108BFloat16EjEEvNS_27GenericPackedTensorAccessorIKT_Lm4ENS_16DefaultPtrTraitsEiEES9_NS5_IS6_Lm4ES8_iEEiiiiiiiiiiiiiiii,"ax",@progbits
	.sectioninfo	@"SHI_REGISTERS=32"
	.align	128
.text._ZN2at6native51_GLOBAL__N__2c613397_18_DepthwiseConv2d_cu_9959487035conv_depthwise2d_grad_weight_kernelIN3c108BFloat16EjEEvNS_27GenericPackedTensorAccessorIKT_Lm4ENS_16DefaultPtrTraitsEiEES9_NS5_IS6_Lm4ES8_iEEiiiiiiiiiiiiiiii:
        .type           _ZN2at6native51_GLOBAL__N__2c613397_18_DepthwiseConv2d_cu_9959487035conv_depthwise2d_grad_weight_kernelIN3c108BFloat16EjEEvNS_27GenericPackedTensorAccessorIKT_Lm4ENS_16DefaultPtrTraitsEiEES9_NS5_IS6_Lm4ES8_iEEiiiiiiiiiiiiiiii,@function
        .size           _ZN2at6native51_GLOBAL__N__2c613397_18_DepthwiseConv2d_cu_9959487035conv_depthwise2d_grad_weight_kernelIN3c108BFloat16EjEEvNS_27GenericPackedTensorAccessorIKT_Lm4ENS_16DefaultPtrTraitsEiEES9_NS5_IS6_Lm4ES8_iEEiiiiiiiiiiiiiiii,(.L_x_1128 - _ZN2at6native51_GLOBAL__N__2c613397_18_DepthwiseConv2d_cu_9959487035conv_depthwise2d_grad_weight_kernelIN3c108BFloat16EjEEvNS_27GenericPackedTensorAccessorIKT_Lm4ENS_16DefaultPtrTraitsEiEES9_NS5_IS6_Lm4ES8_iEEiiiiiiiiiiiiiiii)
        .other          _ZN2at6native51_GLOBAL__N__2c613397_18_DepthwiseConv2d_cu_9959487035conv_depthwise2d_grad_weight_kernelIN3c108BFloat16EjEEvNS_27GenericPackedTensorAccessorIKT_Lm4ENS_16DefaultPtrTraitsEiEES9_NS5_IS6_Lm4ES8_iEEiiiiiiiiiiiiiiii,@"STO_CUDA_ENTRY STV_DEFAULT"
_ZN2at6native51_GLOBAL__N__2c613397_18_DepthwiseConv2d_cu_9959487035conv_depthwise2d_grad_weight_kernelIN3c108BFloat16EjEEvNS_27GenericPackedTensorAccessorIKT_Lm4ENS_16DefaultPtrTraitsEiEES9_NS5_IS6_Lm4ES8_iEEiiiiiiiiiiiiiiii:
[----:B------:R-:W-:Y:S02]  /*0000*/  IMAD.MOV.U32 R1, RZ, RZ, c[0x0][0x28] ;  /* 0x00000a00ff017624 */ /* 0x000fe400078e00ff */
[----:B------:R-:W-:Y:S01]  /*0010*/  IABS R9, c[0x0][0x1f8] ;  /* 0x00007e0000097a13 */ /* 0x000fe20000000000 */
[----:B------:R-:W0:Y:S01]  /*0020*/  S2R R5, SR_CTAID.X ;  /* 0x0000000000057919 */ /* 0x000e220000002500 */
[----:B------:R-:W-:Y:S01]  /*0030*/  IABS R8, c[0x0][0x1fc] ;  /* 0x00007f0000087a13 */ /* 0x000fe20000000000 */
[----:B------:R-:W-:Y:S01]  /*0040*/  ULDC UR4, c[0x0][0x0] ;  /* 0x0000000000047ab9 */ /* 0x000fe20000000800 */
[----:B------:R-:W1:Y:S01]  /*0050*/  I2F.RP R0, R9 ;  /* 0x0000000900007306 */ /* 0x000e620000209400 */
[----:B------:R-:W-:Y:S01]  /*0060*/  USHF.R.U32.HI UR4, URZ, 0x5, UR4 ;  /* 0x000000053f047899 */ /* 0x000fe20008011604 */
[----:B------:R-:W-:Y:S01]  /*0070*/  BSSY B1, `(.L_x_0) ;  /* 0x00001b5000017945 */ /* 0x000fe20003800000 */
[----:B------:R-:W-:-:S05]  /*0080*/  ULDC.64 UR6, c[0x0][0x118] ;  /* 0x0000460000067ab9 */ /* 0x000fca0000000a00 */
[----:B-1----:R-:W1:Y:S01]  /*0090*/  MUFU.RCP R0, R0 ;  /* 0x0000000000007308 */ /* 0x002e620000001000 */
[----:B0-----:R-:W-:Y:S02]  /*00a0*/  IABS R6, R5 ;  /* 0x0000000500067213 */ /* 0x001fe40000000000 */
[----:B-1----:R-:W-:-:S05]  /*00b0*/  IADD3 R2, R0, 0xffffffe, RZ ;  /* 0x0ffffffe00027810 */ /* 0x002fca0007ffe0ff */
[----:B------:R0:W1:Y:S02]  /*00c0*/  F2I.FTZ.U32.TRUNC.NTZ R3, R2 ;  /* 0x0000000200037305 */ /* 0x000064000021f000 */
[----:B0-----:R-:W-:Y:S02]  /*00d0*/  IMAD.MOV.U32 R2, RZ, RZ, RZ ;  /* 0x000000ffff027224 */ /* 0x001fe400078e00ff */
[----:B-1----:R-:W-:-:S04]  /*00e0*/  IMAD.MOV R4, RZ, RZ, -R3 ;  /* 0x000000ffff047224 */ /* 0x002fc800078e0a03 */
[----:B------:R-:W-:Y:S02]  /*00f0*/  IMAD R7, R4, R9, RZ ;  /* 0x0000000904077224 */ /* 0x000fe400078e02ff */
[----:B------:R-:W-:Y:S02]  /*0100*/  IMAD.MOV.U32 R4, RZ, RZ, c[0x0][0x1fc] ;  /* 0x00007f00ff047624 */ /* 0x000fe400078e00ff */
[----:B------:R-:W-:-:S04]  /*0110*/  IMAD.HI.U32 R7, R3, R7, R2 ;  /* 0x0000000703077227 */ /* 0x000fc800078e0002 */
[----:B------:R-:W-:Y:S02]  /*0120*/  IMAD R0, R4, c[0x0][0x1f8], RZ ;  /* 0x00007e0004007a24 */ /* 0x000fe400078e02ff */
[----:B------:R-:W-:Y:S02]  /*0130*/  IMAD.MOV.U32 R3, RZ, RZ, R8 ;  /* 0x000000ffff037224 */ /* 0x000fe400078e0008 */
[----:B------:R-:W-:Y:S01]  /*0140*/  IMAD.MOV.U32 R2, RZ, RZ, R6 ;  /* 0x000000ffff027224 */ /* 0x000fe200078e0006 */
[----:B------:R-:W-:Y:S01]  /*0150*/  IABS R4, R0 ;  /* 0x0000000000047213 */ /* 0x000fe20000000000 */
[----:B------:R-:W0:Y:S02]  /*0160*/  I2F.RP R11, R3 ;  /* 0x00000003000b7306 */ /* 0x000e240000209400 */
[----:B------:R-:W-:-:S05]  /*0170*/  IMAD.HI.U32 R10, R7, R2, RZ ;  /* 0x00000002070a7227 */ /* 0x000fca00078e00ff */
[----:B------:R-:W-:Y:S01]  /*0180*/  IADD3 R6, -R10, RZ, RZ ;  /* 0x000000ff0a067210 */ /* 0x000fe20007ffe1ff */
[----:B------:R-:W1:Y:S04]  /*0190*/  I2F.RP R12, R4 ;  /* 0x00000004000c7306 */ /* 0x000e680000209400 */
[----:B------:R-:W-:-:S04]  /*01a0*/  IMAD R6, R9, R6, R2 ;  /* 0x0000000609067224 */ /* 0x000fc800078e0202 */
[----:B0-----:R-:W0:Y:S01]  /*01b0*/  MUFU.RCP R11, R11 ;  /* 0x0000000b000b7308 */ /* 0x001e220000001000 */
[----:B------:R-:W-:-:S07]  /*01c0*/  ISETP.GT.U32.AND P1, PT, R9, R6, PT ;  /* 0x000000060900720c */ /* 0x000fce0003f24070 */
[----:B-1----:R-:W1:Y:S06]  /*01d0*/  MUFU.RCP R12, R12 ;  /* 0x0000000c000c7308 */ /* 0x002e6c0000001000 */
[----:B------:R-:W-:Y:S01]  /*01e0*/  @!P1 IMAD.IADD R6, R6, 0x1, -R9 ;  /* 0x0000000106069824 */ /* 0x000fe200078e0a09 */
[----:B------:R-:W-:Y:S02]  /*01f0*/  @!P1 IADD3 R10, R10, 0x1, RZ ;  /* 0x000000010a0a9810 */ /* 0x000fe40007ffe0ff */
[----:B0-----:R-:W-:Y:S02]  /*0200*/  IADD3 R8, R11, 0xffffffe, RZ ;  /* 0x0ffffffe0b087810 */ /* 0x001fe40007ffe0ff */
[----:B------:R-:W-:-:S02]  /*0210*/  ISETP.GE.U32.AND P0, PT, R6, R9, PT ;  /* 0x000000090600720c */ /* 0x000fc40003f06070 */
[----:B------:R-:W-:Y:S01]  /*0220*/  LOP3.LUT R6, R5, c[0x0][0x1f8], RZ, 0x3c, !PT ;  /* 0x00007e0005067a12 */ /* 0x000fe200078e3cff */
[----:B------:R0:W2:Y:S01]  /*0230*/  F2I.FTZ.U32.TRUNC.NTZ R9, R8 ;  /* 0x0000000800097305 */ /* 0x0000a2000021f000 */
[----:B------:R-:W-:Y:S02]  /*0240*/  ISETP.NE.AND P1, PT, RZ, c[0x0][0x1f8], PT ;  /* 0x00007e00ff007a0c */ /* 0x000fe40003f25270 */
[----:B-1----:R-:W-:Y:S02]  /*0250*/  IADD3 R7, R12, 0xffffffe, RZ ;  /* 0x0ffffffe0c077810 */ /* 0x002fe40007ffe0ff */
[----:B------:R-:W-:Y:S02]  /*0260*/  ISETP.GE.AND P2, PT, R6, RZ, PT ;  /* 0x000000ff0600720c */ /* 0x000fe40003f46270 */
[----:B------:R-:W-:Y:S02]  /*0270*/  IABS R12, R0 ;  /* 0x00000000000c7213 */ /* 0x000fe40000000000 */
[----:B------:R-:W1:Y:S01]  /*0280*/  F2I.FTZ.U32.TRUNC.NTZ R7, R7 ;  /* 0x0000000700077305 */ /* 0x000e62000021f000 */
[----:B------:R-:W-:Y:S01]  /*0290*/  @P0 IADD3 R10, R10, 0x1, RZ ;  /* 0x000000010a0a0810 */ /* 0x000fe20007ffe0ff */
[----:B0-----:R-:W-:-:S02]  /*02a0*/  IMAD.MOV.U32 R8, RZ, RZ, RZ ;  /* 0x000000ffff087224 */ /* 0x001fc400078e00ff */
[----:B--2---:R-:W-:-:S05]  /*02b0*/  IMAD.MOV R6, RZ, RZ, -R9 ;  /* 0x000000ffff067224 */ /* 0x004fca00078e0a09 */
[----:B------:R-:W-:Y:S01]  /*02c0*/  @!P2 IMAD.MOV R10, RZ, RZ, -R10 ;  /* 0x000000ffff0aa224 */ /* 0x000fe200078e0a0a */
[----:B------:R-:W-:Y:S01]  /*02d0*/  @!P1 LOP3.LUT R10, RZ, c[0x0][0x1f8], RZ, 0x33, !PT ;  /* 0x00007e00ff0a9a12 */ /* 0x000fe200078e33ff */
[----:B------:R-:W-:-:S03]  /*02e0*/  IMAD R11, R6, R3, RZ ;  /* 0x00000003060b7224 */ /* 0x000fc600078e02ff */
[----:B------:R-:W-:Y:S01]  /*02f0*/  IABS R6, R10 ;  /* 0x0000000a00067213 */ /* 0x000fe20000000000 */
[----:B------:R-:W-:-:S03]  /*0300*/  IMAD.HI.U32 R8, R9, R11, R8 ;  /* 0x0000000b09087227 */ /* 0x000fc600078e0008 */
[----:B------:R-:W-:Y:S01]  /*0310*/  MOV R9, R6 ;  /* 0x0000000600097202 */ /* 0x000fe20000000f00 */
[----:B-1----:R-:W-:Y:S02]  /*0320*/  IMAD.MOV R13, RZ, RZ, -R7 ;  /* 0x000000ffff0d7224 */ /* 0x002fe400078e0a07 */
[----:B------:R-:W-:Y:S02]  /*0330*/  IMAD.MOV.U32 R6, RZ, RZ, RZ ;  /* 0x000000ffff067224 */ /* 0x000fe400078e00ff */
[----:B------:R-:W-:Y:S02]  /*0340*/  IMAD R11, R13, R4, RZ ;  /* 0x000000040d0b7224 */ /* 0x000fe400078e02ff */
[----:B------:R-:W-:-:S04]  /*0350*/  IMAD.HI.U32 R8, R8, R9, RZ ;  /* 0x0000000908087227 */ /* 0x000fc800078e00ff */
[----:B------:R-:W-:-:S04]  /*0360*/  IMAD.HI.U32 R7, R7, R11, R6 ;  /* 0x0000000b07077227 */ /* 0x000fc800078e0006 */
[----:B------:R-:W-:Y:S02]  /*0370*/  IMAD.MOV R8, RZ, RZ, -R8 ;  /* 0x000000ffff087224 */ /* 0x000fe400078e0a08 */
[----:B------:R-:W-:Y:S02]  /*0380*/  IMAD.MOV R11, RZ, RZ, -R12 ;  /* 0x000000ffff0b7224 */ /* 0x000fe400078e0a0c */
[----:B------:R-:W-:-:S04]  /*0390*/  IMAD.HI.U32 R7, R7, R2, RZ ;  /* 0x0000000207077227 */ /* 0x000fc800078e00ff */
[----:B------:R-:W-:Y:S02]  /*03a0*/  IMAD R6, R3, R8, R9 ;  /* 0x0000000803067224 */ /* 0x000fe400078e0209 */
[----:B------:R-:W-:Y:S02]  /*03b0*/  IMAD R9, R7, R11, R2 ;  /* 0x0000000b07097224 */ /* 0x000fe400078e0202 */
[----:B------:R-:W0:Y:S01]  /*03c0*/  S2R R2, SR_TID.X ;  /* 0x0000000000027919 */ /* 0x000e220000002100 */
[----:B------:R-:W-:Y:S02]  /*03d0*/  ISETP.GT.U32.AND P0, PT, R3, R6, PT ;  /* 0x000000060300720c */ /* 0x000fe40003f04070 */
[----:B------:R-:W-:-:S11]  /*03e0*/  ISETP.GT.U32.AND P1, PT, R4, R9, PT ;  /* 0x000000090400720c */ /* 0x000fd60003f24070 */
[----:B------:R-:W-:Y:S02]  /*03f0*/  @!P0 IMAD.IADD R6, R6, 0x1, -R3 ;  /* 0x0000000106068824 */ /* 0x000fe400078e0a03 */
[----:B------:R-:W-:Y:S01]  /*0400*/  @!P1 IMAD.IADD R9, R9, 0x1, -R4 ;  /* 0x0000000109099824 */ /* 0x000fe200078e0a04 */
[----:B------:R-:W-:Y:S02]  /*0410*/  @!P1 IADD3 R7, R7, 0x1, RZ ;  /* 0x0000000107079810 */ /* 0x000fe40007ffe0ff */
[----:B------:R-:W-:Y:S02]  /*0420*/  ISETP.GT.U32.AND P3, PT, R3, R6, PT ;  /* 0x000000060300720c */ /* 0x000fe40003f64070 */
[----:B------:R-:W-:Y:S02]  /*0430*/  ISETP.GE.U32.AND P2, PT, R9, R4, PT ;  /* 0x000000040900720c */ /* 0x000fe40003f46070 */
[----:B------:R-:W-:Y:S02]  /*0440*/  LOP3.LUT R4, R5, R0, RZ, 0x3c, !PT ;  /* 0x0000000005047212 */ /* 0x000fe400078e3cff */
[----:B0-----:R-:W-:-:S02]  /*0450*/  SHF.R.U32.HI R8, RZ, 0x5, R2 ;  /* 0x00000005ff087819 */ /* 0x001fc40000011602 */
[----:B------:R-:W-:Y:S02]  /*0460*/  ISETP.GE.AND P0, PT, R4, RZ, PT ;  /* 0x000000ff0400720c */ /* 0x000fe40003f06270 */
[----:B------:R-:W-:Y:S02]  /*0470*/  ISETP.GE.AND P4, PT, R8, c[0x0][0x1d8], PT ;  /* 0x0000760008007a0c */ /* 0x000fe40003f86270 */
[----:B------:R-:W-:Y:S01]  /*0480*/  ISETP.GE.AND P1, PT, R10, RZ, PT ;  /* 0x000000ff0a00720c */ /* 0x000fe20003f26270 */
[----:B------:R-:W-:Y:S01]  /*0490*/  IMAD.MOV R10, RZ, RZ, -R10 ;  /* 0x000000ffff0a7224 */ /* 0x000fe200078e0a0a */
[----:B------:R-:W-:Y:S02]  /*04a0*/  @!P3 IADD3 R6, R6, -R3, RZ ;  /* 0x800000030606b210 */ /* 0x000fe40007ffe0ff */
[----:B------:R-:W-:Y:S01]  /*04b0*/  @P2 IADD3 R7, R7, 0x1, RZ ;  /* 0x0000000107072810 */ /* 0x000fe20007ffe0ff */
[----:B------:R-:W-:Y:S01]  /*04c0*/  IMAD R5, R10, c[0x0][0x1f8], R5 ;  /* 0x00007e000a057a24 */ /* 0x000fe200078e0205 */
[----:B------:R-:W-:Y:S01]  /*04d0*/  ISETP.NE.AND P3, PT, R0, RZ, PT ;  /* 0x000000ff0000720c */ /* 0x000fe20003f65270 */
[----:B------:R-:W-:Y:S01]  /*04e0*/  IMAD.MOV.U32 R4, RZ, RZ, R6 ;  /* 0x000000ffff047224 */ /* 0x000fe200078e0006 */
[----:B------:R-:W-:Y:S01]  /*04f0*/  ISETP.NE.AND P2, PT, RZ, c[0x0][0x1fc], PT ;  /* 0x00007f00ff007a0c */ /* 0x000fe20003f45270 */
[----:B------:R-:W-:Y:S01]  /*0500*/  IMAD.MOV.U32 R3, RZ, RZ, R7 ;  /* 0x000000ffff037224 */ /* 0x000fe200078e0007 */
[----:B------:R-:W-:-:S03]  /*0510*/  HFMA2.MMA R6, -RZ, RZ, 0, 0 ;  /* 0x00000000ff067435 */ /* 0x000fc600000001ff */
[----:B------:R-:W-:Y:S02]  /*0520*/  @!P0 IMAD.MOV R3, RZ, RZ, -R3 ;  /* 0x000000ffff038224 */ /* 0x000fe400078e0a03 */
[----:B------:R-:W-:-:S04]  /*0530*/  @!P1 IMAD.MOV R4, RZ, RZ, -R4 ;  /* 0x000000ffff049224 */ /* 0x000fc800078e0a04 */
[----:B------:R-:W-:Y:S02]  /*0540*/  @!P3 LOP3.LUT R3, RZ, R0, RZ, 0x33, !PT ;  /* 0x00000000ff03b212 */ /* 0x000fe400078e33ff */
[----:B------:R-:W-:Y:S01]  /*0550*/  @!P2 LOP3.LUT R4, RZ, c[0x0][0x1fc], RZ, 0x33, !PT ;  /* 0x00007f00ff04aa12 */ /* 0x000fe200078e33ff */
[----:B------:R-:W-:Y:S05]  /*0560*/  @P4 BRA `(.L_x_1) ;  /* 0x0000165000004947 */ /* 0x000fea0003800000 */
[----:B------:R-:W-:Y:S02]  /*0570*/  IABS R10, c[0x0][0x1e4] ;  /* 0x00007900000a7a13 */ /* 0x000fe40000000000 */
[----:B------:R-:W-:Y:S02]  /*0580*/  IABS R12, R3 ;  /* 0x00000003000c7213 */ /* 0x000fe40000000000 */
[----:B------:R-:W0:Y:S08]  /*0590*/  I2F.RP R9, R10 ;  /* 0x0000000a00097306 */ /* 0x000e300000209400 */
[----:B0-----:R-:W0:Y:S02]  /*05a0*/  MUFU.RCP R9, R9 ;  /* 0x0000000900097308 */ /* 0x001e240000001000 */
[----:B0-----:R-:W-:-:S06]  /*05b0*/  IADD3 R6, R9, 0xffffffe, RZ ;  /* 0x0ffffffe09067810 */ /* 0x001fcc0007ffe0ff */
[----:B------:R0:W1:Y:S02]  /*05c0*/  F2I.FTZ.U32.TRUNC.NTZ R7, R6 ;  /* 0x0000000600077305 */ /* 0x000064000021f000 */
[----:B0-----:R-:W-:Y:S02]  /*05d0*/  IMAD.MOV.U32 R6, RZ, RZ, RZ ;  /* 0x000000ffff067224 */ /* 0x001fe400078e00ff */
[----:B-1----:R-:W-:-:S04]  /*05e0*/  IMAD.MOV R11, RZ, RZ, -R7 ;  /* 0x000000ffff0b7224 */ /* 0x002fc800078e0a07 */
[----:B------:R-:W-:-:S04]  /*05f0*/  IMAD R11, R11, R10, RZ ;  /* 0x0000000a0b0b7224 */ /* 0x000fc800078e02ff */
[----:B------:R-:W-:Y:S01]  /*0600*/  IMAD.HI.U32 R7, R7, R11, R6 ;  /* 0x0000000b07077227 */ /* 0x000fe200078e0006 */
[----:B------:R-:W-:-:S03]  /*0610*/  LOP3.LUT R6, R3, c[0x0][0x1e4], RZ, 0x3c, !PT ;  /* 0x0000790003067a12 */ /* 0x000fc600078e3cff */
[----:B------:R-:W-:Y:S01]  /*0620*/  IMAD.MOV.U32 R11, RZ, RZ, R12 ;  /* 0x000000ffff0b7224 */ /* 0x000fe200078e000c */
[----:B------:R-:W-:Y:S01]  /*0630*/  ISETP.GE.AND P2, PT, R6, RZ, PT ;  /* 0x000000ff0600720c */ /* 0x000fe20003f46270 */
[----:B------:R-:W-:Y:S02]  /*0640*/  IMAD.MOV.U32 R12, RZ, RZ, c[0x0][0x1f4] ;  /* 0x00007d00ff0c7624 */ /* 0x000fe400078e00ff */
[----:B------:R-:W-:-:S04]  /*0650*/  IMAD.HI.U32 R7, R7, R11, RZ ;  /* 0x0000000b07077227 */ /* 0x000fc800078e00ff */
[----:B------:R-:W-:Y:S02]  /*0660*/  IMAD.MOV R9, RZ, RZ, -R7 ;  /* 0x000000ffff097224 */ /* 0x000fe400078e0a07 */
[----:B------:R-:W-:Y:S02]  /*0670*/  IMAD.MOV.U32 R6, RZ, RZ, RZ ;  /* 0x000000ffff067224 */ /* 0x000fe400078e00ff */
[----:B------:R-:W-:Y:S02]  /*0680*/  IMAD R9, R10, R9, R11 ;  /* 0x000000090a097224 */ /* 0x000fe400078e020b */
[----:B------:R-:W-:Y:S02]  /*0690*/  IMAD.MOV.U32 R11, RZ, RZ, c[0x0][0x214] ;  /* 0x00008500ff0b7624 */ /* 0x000fe400078e00ff */
[----:B------:R-:W-:Y:S01]  /*06a0*/  IMAD R12, R12, c[0x0][0x1f0], RZ ;  /* 0x00007c000c0c7a24 */ /* 0x000fe200078e02ff */
[----:B------:R-:W-:Y:S01]  /*06b0*/  ISETP.GT.U32.AND P1, PT, R10, R9, PT ;  /* 0x000000090a00720c */ /* 0x000fe20003f24070 */
[----:B------:R-:W-:-:S12]  /*06c0*/  IMAD R11, R4, R11, -c[0x0][0x20c] ;  /* 0x80008300040b7624 */ /* 0x000fd800078e020b */
[----:B------:R-:W-:Y:S01]  /*06d0*/  @!P1 IMAD.IADD R9, R9, 0x1, -R10 ;  /* 0x0000000109099824 */ /* 0x000fe200078e0a0a */
[----:B------:R-:W-:Y:S02]  /*06e0*/  @!P1 IADD3 R7, R7, 0x1, RZ ;  /* 0x0000000107079810 */ /* 0x000fe40007ffe0ff */
[----:B------:R-:W-:Y:S02]  /*06f0*/  ISETP.NE.AND P1, PT, RZ, c[0x0][0x1e4], PT ;  /* 0x00007900ff007a0c */ /* 0x000fe40003f25270 */
[----:B------:R-:W-:Y:S02]  /*0700*/  ISETP.GE.U32.AND P0, PT, R9, R10, PT ;  /* 0x0000000a0900720c */ /* 0x000fe40003f06070 */
[----:B------:R-:W-:Y:S02]  /*0710*/  MOV R10, c[0x0][0x210] ;  /* 0x00008400000a7a02 */ /* 0x000fe40000000f00 */
[----:B------:R-:W-:-:S03]  /*0720*/  LOP3.LUT R9, R2, 0x1f, RZ, 0xc0, !PT ;  /* 0x0000001f02097812 */ /* 0x000fc600078ec0ff */
[----:B------:R-:W-:-:S06]  /*0730*/  IMAD R10, R5, R10, -c[0x0][0x208] ;  /* 0x80008200050a7624 */ /* 0x000fcc00078e020a */
[----:B------:R-:W-:-:S05]  /*0740*/  @P0 IADD3 R7, R7, 0x1, RZ ;  /* 0x0000000107070810 */ /* 0x000fca0007ffe0ff */
[----:B------:R-:W-:Y:S01]  /*0750*/  @!P2 IMAD.MOV R7, RZ, RZ, -R7 ;  /* 0x000000ffff07a224 */ /* 0x000fe200078e0a07 */
[----:B------:R-:W-:Y:S02]  /*0760*/  @!P1 LOP3.LUT R7, RZ, c[0x0][0x1e4], RZ, 0x33, !PT ;  /* 0x00007900ff079a12 */ /* 0x000fe400078e33ff */
.L_x_13:
[----:B------:R-:W-:Y:S01]  /*0770*/  ISETP.GE.U32.AND P0, PT, R9, R12, PT ;  /* 0x0000000c0900720c */ /* 0x000fe20003f06070 */
[----:B------:R-:W-:-:S12]  /*0780*/  BSSY B0, `(.L_x_2) ;  /* 0x000013f000007945 */ /* 0x000fd80003800000 */
[----:B------:R-:W-:Y:S05]  /*0790*/  @P0 BRA `(.L_x_3) ;  /* 0x000013d000000947 */ /* 0x000fea0003800000 */
[-C--:B------:R-:W-:Y:S01]  /*07a0*/  ISETP.GE.U32.AND P1, PT, R9, R12.reuse, PT ;  /* 0x0000000c0900720c */ /* 0x080fe20003f26070 */
[C---:B------:R-:W-:Y:S01]  /*07b0*/  IMAD R24, R8.reuse, c[0x0][0x1e0], R3 ;  /* 0x0000780008187a24 */ /* 0x040fe200078e0203 */
[----:B------:R-:W-:Y:S01]  /*07c0*/  BSSY B2, `(.L_x_4) ;  /* 0x0000030000027945 */ /* 0x000fe20003800000 */
[----:B------:R-:W-:Y:S01]  /*07d0*/  PLOP3.LUT P0, PT, PT, PT, PT, 0x80, 0x0 ;  /* 0x000000000000781c */ /* 0x000fe20003f0f070 */
[----:B------:R-:W-:Y:S02]  /*07e0*/  IMAD R13, R8, c[0x0][0x1dc], R7 ;  /* 0x00007700080d7a24 */ /* 0x000fe400078e0207 */
[--C-:B------:R-:W-:Y:S02]  /*07f0*/  IMAD.MOV.U32 R23, RZ, RZ, R9.reuse ;  /* 0x000000ffff177224 */ /* 0x100fe400078e0009 */
[----:B------:R-:W-:-:S05]  /*0800*/  IMAD R24, R24, R12, R9 ;  /* 0x0000000c18187224 */ /* 0x000fca00078e0209 */
[----:B------:R-:W-:Y:S05]  /*0810*/  @!P1 BRA `(.L_x_5) ;  /* 0x000002a000009947 */ /* 0x000fea0003800000 */
[----:B------:R-:W0:Y:S01]  /*0820*/  I2F.U32.RP R16, c[0x0][0x1f0] ;  /* 0x00007c0000107b06 */ /* 0x000e220000209000 */
[----:B------:R-:W-:Y:S01]  /*0830*/  ISETP.NE.U32.AND P2, PT, RZ, c[0x0][0x1f0], PT ;  /* 0x00007c00ff007a0c */ /* 0x000fe20003f45070 */
[----:B------:R-:W-:Y:S06]  /*0840*/  BSSY B3, `(.L_x_6) ;  /* 0x0000025000037945 */ /* 0x000fec0003800000 */
[----:B0-----:R-:W0:Y:S02]  /*0850*/  MUFU.RCP R16, R16 ;  /* 0x0000001000107308 */ /* 0x001e240000001000 */
[----:B0-----:R-:W-:-:S06]  /*0860*/  IADD3 R14, R16, 0xffffffe, RZ ;  /* 0x0ffffffe100e7810 */ /* 0x001fcc0007ffe0ff */
[----:B------:R0:W1:Y:S02]  /*0870*/  F2I.FTZ.U32.TRUNC.NTZ R15, R14 ;  /* 0x0000000e000f7305 */ /* 0x000064000021f000 */
[----:B0-----:R-:W-:Y:S01]  /*0880*/  IMAD.MOV.U32 R14, RZ, RZ, RZ ;  /* 0x000000ffff0e7224 */ /* 0x001fe200078e00ff */
[----:B-1----:R-:W-:-:S05]  /*0890*/  IADD3 R17, RZ, -R15, RZ ;  /* 0x8000000fff117210 */ /* 0x002fca0007ffe0ff */
[----:B------:R-:W-:-:S04]  /*08a0*/  IMAD R17, R17, c[0x0][0x1f0], RZ ;  /* 0x00007c0011117a24 */ /* 0x000fc800078e02ff */
[----:B------:R-:W-:-:S06]  /*08b0*/  IMAD.HI.U32 R18, R15, R17, R14 ;  /* 0x000000110f127227 */ /* 0x000fcc00078e000e */
[----:B------:R-:W-:-:S04]  /*08c0*/  IMAD.HI.U32 R18, R18, R23, RZ ;  /* 0x0000001712127227 */ /* 0x000fc800078e00ff */
[----:B------:R-:W-:-:S04]  /*08d0*/  IMAD.MOV R20, RZ, RZ, -R18 ;  /* 0x000000ffff147224 */ /* 0x000fc800078e0a12 */
[----:B------:R-:W-:-:S05]  /*08e0*/  IMAD R15, R20, c[0x0][0x1f0], R23 ;  /* 0x00007c00140f7a24 */ /* 0x000fca00078e0217 */
[----:B------:R-:W-:-:S13]  /*08f0*/  ISETP.GE.U32.AND P0, PT, R15, c[0x0][0x1f0], PT ;  /* 0x00007c000f007a0c */ /* 0x000fda0003f06070 */
[----:B------:R-:W-:Y:S02]  /*0900*/  @P0 IADD3 R15, R15, -c[0x0][0x1f0], RZ ;  /* 0x80007c000f0f0a10 */ /* 0x000fe40007ffe0ff */
[----:B------:R-:W-:Y:S02]  /*0910*/  @P0 IADD3 R18, R18, 0x1, RZ ;  /* 0x0000000112120810 */ /* 0x000fe40007ffe0ff */
[----:B------:R-:W-:-:S13]  /*0920*/  ISETP.GE.U32.AND P1, PT, R15, c[0x0][0x1f0], PT ;  /* 0x00007c000f007a0c */ /* 0x000fda0003f26070 */
[----:B------:R-:W-:Y:S02]  /*0930*/  @P1 IADD3 R18, R18, 0x1, RZ ;  /* 0x0000000112121810 */ /* 0x000fe40007ffe0ff */
[----:B------:R-:W-:-:S05]  /*0940*/  @!P2 LOP3.LUT R18, RZ, c[0x0][0x1f0], RZ, 0x33, !PT ;  /* 0x00007c00ff12aa12 */ /* 0x000fca00078e33ff */
[----:B------:R-:W-:-:S04]  /*0950*/  IMAD.MOV R14, RZ, RZ, -R18 ;  /* 0x000000ffff0e7224 */ /* 0x000fc800078e0a12 */
[----:B------:R-:W-:Y:S02]  /*0960*/  IMAD R15, R14, c[0x0][0x1f0], R23 ;  /* 0x00007c000e0f7a24 */ /* 0x000fe400078e0217 */
[----:B------:R-:W-:Y:S02]  /*0970*/  IMAD R14, R18, c[0x0][0x204], R11 ;  /* 0x00008100120e7a24 */ /* 0x000fe400078e020b */
[----:B------:R-:W-:-:S05]  /*0980*/  IMAD R15, R15, c[0x0][0x200], R10 ;  /* 0x000080000f0f7a24 */ /* 0x000fca00078e020a */
[----:B------:R-:W-:-:S04]  /*0990*/  LOP3.LUT R16, R14, R15, RZ, 0xfc, !PT ;  /* 0x0000000f0e107212 */ /* 0x000fc800078efcff */
[----:B------:R-:W-:-:S04]  /*09a0*/  ISETP.GE.AND P0, PT, R16, RZ, PT ;  /* 0x000000ff1000720c */ /* 0x000fc80003f06270 */
[----:B------:R-:W-:-:S04]  /*09b0*/  ISETP.GE.OR P0, PT, R15, c[0x0][0x1e8], !P0 ;  /* 0x00007a000f007a0c */ /* 0x000fc80004706670 */
[----:B------:R-:W-:Y:S02]  /*09c0*/  ISETP.GE.OR P1, PT, R14, c[0x0][0x1ec], P0 ;  /* 0x00007b000e007a0c */ /* 0x000fe40000726670 */
[----:B------:R-:W-:-:S11]  /*09d0*/  PLOP3.LUT P0, PT, PT, PT, PT, 0x8, 0x0 ;  /* 0x000000000000781c */ /* 0x000fd60003f0e170 */
[----:B------:R-:W-:Y:S05]  /*09e0*/  @P1 BRA `(.L_x_7) ;  /* 0x000000a000001947 */ /* 0x000fea0003800000 */
[----:B------:R-:W-:Y:S02]  /*09f0*/  IMAD R14, R13, c[0x0][0x1ec], R14 ;  /* 0x00007b000d0e7a24 */ /* 0x000fe400078e020e */
[----:B------:R-:W-:Y:S02]  /*0a00*/  IMAD.MOV.U32 R17, RZ, RZ, 0x2 ;  /* 0x00000002ff117424 */ /* 0x000fe400078e00ff */
[----:B------:R-:W-:Y:S02]  /*0a10*/  IMAD R16, R14, c[0x0][0x1e8], R15 ;  /* 0x00007a000e107a24 */ /* 0x000fe400078e020f */
[----:B------:R-:W-:-:S04]  /*0a20*/  IMAD.WIDE R14, R24, R17, c[0x0][0x160] ;  /* 0x00005800180e7625 */ /* 0x000fc800078e0211 */
[----:B------:R-:W-:Y:S02]  /*0a30*/  IMAD.WIDE R16, R16, R17, c[0x0][0x188] ;  /* 0x0000620010107625 */ /* 0x000fe400078e0211 */
[----:B------:R-:W2:Y:S04]  /*0a40*/  LDG.E.U16 R14, [R14.64] ;  /* 0x000000060e0e7981 */ /* 0x000ea8000c1e1500 */
[----:B------:R-:W3:Y:S01]  /*0a50*/  LDG.E.U16 R16, [R16.64] ;  /* 0x0000000610107981 */ /* 0x000ee2000c1e1500 */
[----:B--2---:R-:W-:Y:S02]  /*0a60*/  PRMT R14, RZ, 0x5410, R14 ;  /* 0x00005410ff0e7816 */ /* 0x004fe4000000000e */
[----:B---3--:R-:W-:-:S05]  /*0a70*/  PRMT R15, RZ, 0x5410, R16 ;  /* 0x00005410ff0f7816 */ /* 0x008fca0000000010 */
[----:B------:R-:W-:Y:S02]  /*0a80*/  FFMA.FTZ R6, R15, R14, R6 ;  /* 0x0000000e0f067223 */ /* 0x000fe40000010006 */
.L_x_7:
[----:B------:R-:W-:Y:S05]  /*0a90*/  BSYNC B3 ;  /* 0x0000000000037941 */ /* 0x000fea0003800000 */
.L_x_6:
[----:B------:R-:W-:Y:S02]  /*0aa0*/  IADD3 R23, R23, 0x20, RZ ;  /* 0x0000002017177810 */ /* 0x000fe40007ffe0ff */
[----:B------:R-:W-:Y:S02]  /*0ab0*/  IADD3 R24, R24, 0x20, RZ ;  /* 0x0000002018187810 */ /* 0x000fe40007ffe0ff */
.L_x_5:
[----:B------:R-:W-:Y:S05]  /*0ac0*/  BSYNC B2 ;  /* 0x0000000000027941 */ /* 0x000fea0003800000 */
.L_x_4:
[C---:B------:R-:W-:Y:S01]  /*0ad0*/  IMAD.IADD R14, R12.reuse, 0x1, -R23 ;  /* 0x000000010c0e7824 */ /* 0x040fe200078e0a17 */
[----:B------:R-:W-:Y:S01]  /*0ae0*/  ISETP.GT.U32.AND P1, PT, R12, R23, PT ;  /* 0x000000170c00720c */ /* 0x000fe20003f24070 */
[----:B------:R-:W-:Y:S03]  /*0af0*/  BSSY B2, `(.L_x_8) ;  /* 0x0000095000027945 */ /* 0x000fe60003800000 */
[----:B------:R-:W-:-:S13]  /*0b00*/  ISETP.LE.U32.OR P1, PT, R14, 0x60, !P1 ;  /* 0x000000600e00780c */ /* 0x000fda0004f23470 */
[----:B------:R-:W-:Y:S05]  /*0b10*/  @P1 BRA `(.L_x_9) ;  /* 0x0000092000001947 */ /* 0x000fea0003800000 */
[----:B------:R-:W0:Y:S01]  /*0b20*/  I2F.U32.RP R16, c[0x0][0x1f0] ;  /* 0x00007c0000107b06 */ /* 0x000e220000209000 */
[----:B------:R-:W-:Y:S01]  /*0b30*/  ULDC UR5, c[0x0][0x1f0] ;  /* 0x00007c0000057ab9 */ /* 0x000fe20000000800 */
[----:B------:R-:W-:Y:S01]  /*0b40*/  PLOP3.LUT P0, PT, PT, PT, PT, 0x8, 0x0 ;  /* 0x000000000000781c */ /* 0x000fe20003f0e170 */
[----:B------:R-:W-:Y:S01]  /*0b50*/  UISETP.NE.U32.AND UP0, UPT, URZ, UR5, UPT ;  /* 0x000000053f00728c */ /* 0x000fe2000bf05070 */
[----:B------:R-:W-:Y:S01]  /*0b60*/  ISETP.NE.U32.AND P1, PT, RZ, c[0x0][0x1f0], PT ;  /* 0x00007c00ff007a0c */ /* 0x000fe20003f25070 */
[----:B------:R-:W-:-:S03]  /*0b70*/  ULOP3.LUT UR5, URZ, UR5, URZ, 0x33, !UPT ;  /* 0x000000053f057292 */ /* 0x000fc6000f8e333f */
[----:B------:R-:W1:Y:S01]  /*0b80*/  I2F.U32.RP R17, c[0x0][0x1f0] ;  /* 0x00007c0000117b06 */ /* 0x000e620000209000 */
[----:B------:R-:W-:Y:S02]  /*0b90*/  PLOP3.LUT P2, PT, PT, PT, UP0, 0x80, 0x0 ;  /* 0x000000000000781c */ /* 0x000fe40003f4f008 */
[----:B------:R-:W-:-:S05]  /*0ba0*/  IMAD.U32 R22, RZ, RZ, UR5 ;  /* 0x00000005ff167e24 */ /* 0x000fca000f8e00ff */
[----:B0-----:R-:W0:Y:S08]  /*0bb0*/  MUFU.RCP R16, R16 ;  /* 0x0000001000107308 */ /* 0x001e300000001000 */
[----:B-1----:R-:W1:Y:S01]  /*0bc0*/  MUFU.RCP R17, R17 ;  /* 0x0000001100117308 */ /* 0x002e620000001000 */
[----:B0-----:R-:W-:-:S07]  /*0bd0*/  IADD3 R18, R16, 0xffffffe, RZ ;  /* 0x0ffffffe10127810 */ /* 0x001fce0007ffe0ff */
[----:B------:R0:W2:Y:S01]  /*0be0*/  F2I.FTZ.U32.TRUNC.NTZ R19, R18 ;  /* 0x0000001200137305 */ /* 0x0000a2000021f000 */
[----:B-1----:R-:W-:-:S07]  /*0bf0*/  IADD3 R14, R17, 0xffffffe, RZ ;  /* 0x0ffffffe110e7810 */ /* 0x002fce0007ffe0ff */
[----:B------:R1:W3:Y:S01]  /*0c00*/  F2I.FTZ.U32.TRUNC.NTZ R15, R14 ;  /* 0x0000000e000f7305 */ /* 0x0002e2000021f000 */
[----:B0-----:R-:W-:Y:S01]  /*0c10*/  IMAD.MOV.U32 R18, RZ, RZ, RZ ;  /* 0x000000ffff127224 */ /* 0x001fe200078e00ff */
[----:B--2---:R-:W-:Y:S01]  /*0c20*/  IADD3 R20, RZ, -R19, RZ ;  /* 0x80000013ff147210 */ /* 0x004fe20007ffe0ff */
[----:B-1----:R-:W-:-:S04]  /*0c30*/  IMAD.MOV.U32 R14, RZ, RZ, RZ ;  /* 0x000000ffff0e7224 */ /* 0x002fc800078e00ff */
[----:B------:R-:W-:Y:S01]  /*0c40*/  IMAD R17, R20, c[0x0][0x1f0], RZ ;  /* 0x00007c0014117a24 */ /* 0x000fe200078e02ff */
[----:B------:R-:W-:Y:S01]  /*0c50*/  IADD3 R20, R12, -0x60, RZ ;  /* 0xffffffa00c147810 */ /* 0x000fe20007ffe0ff */
[----:B---3--:R-:W-:Y:S02]  /*0c60*/  IMAD.MOV R21, RZ, RZ, -R15 ;  /* 0x000000ffff157224 */ /* 0x008fe400078e0a0f */
[----:B------:R-:W-:-:S04]  /*0c70*/  IMAD.HI.U32 R18, R19, R17, R18 ;  /* 0x0000001113127227 */ /* 0x000fc800078e0012 */
[----:B------:R-:W-:-:S04]  /*0c80*/  IMAD R21, R21, c[0x0][0x1f0], RZ ;  /* 0x00007c0015157a24 */ /* 0x000fc800078e02ff */
[----:B------:R-:W-:Y:S01]  /*0c90*/  IMAD.HI.U32 R19, R15, R21, R14 ;  /* 0x000000150f137227 */ /* 0x000fe200078e000e */
[----:B------:R-:W-:-:S03]  /*0ca0*/  LOP3.LUT R21, RZ, c[0x0][0x1f0], RZ, 0x33, !PT ;  /* 0x00007c00ff157a12 */ /* 0x000fc600078e33ff */
.L_x_10:
[----:B------:R-:W-:Y:S01]  /*0cb0*/  IMAD.HI.U32 R15, R18, R23, RZ ;  /* 0x00000017120f7227 */ /* 0x000fe200078e00ff */
[----:B------:R-:W-:-:S03]  /*0cc0*/  IADD3 R27, R23, 0x20, RZ ;  /* 0x00000020171b7810 */ /* 0x000fc60007ffe0ff */
[----:B------:R-:W-:Y:S02]  /*0cd0*/  IMAD.MOV R14, RZ, RZ, -R15 ;  /* 0x000000ffff0e7224 */ /* 0x000fe400078e0a0f */
[----:B------:R-:W-:Y:S02]  /*0ce0*/  IMAD.MOV.U32 R18, RZ, RZ, R19 ;  /* 0x000000ffff127224 */ /* 0x000fe400078e0013 */
[----:B------:R-:W-:Y:S02]  /*0cf0*/  IMAD R14, R14, c[0x0][0x1f0], R23 ;  /* 0x00007c000e0e7a24 */ /* 0x000fe400078e0217 */
[----:B------:R-:W-:-:S03]  /*0d00*/  IMAD.HI.U32 R29, R18, R27, RZ ;  /* 0x0000001b121d7227 */ /* 0x000fc600078e00ff */
[----:B------:R-:W-:-:S13]  /*0d10*/  ISETP.GE.U32.AND P3, PT, R14, c[0x0][0x1f0], PT ;  /* 0x00007c000e007a0c */ /* 0x000fda0003f66070 */
[----:B------:R-:W-:Y:S02]  /*0d20*/  @P3 IADD3 R14, R14, -c[0x0][0x1f0], RZ ;  /* 0x80007c000e0e3a10 */ /* 0x000fe40007ffe0ff */
[----:B------:R-:W-:Y:S02]  /*0d30*/  @P3 IADD3 R15, R15, 0x1, RZ ;  /* 0x000000010f0f3810 */ /* 0x000fe40007ffe0ff */
[----:B------:R-:W-:-:S13]  /*0d40*/  ISETP.GE.U32.AND P4, PT, R14, c[0x0][0x1f0], PT ;  /* 0x00007c000e007a0c */ /* 0x000fda0003f86070 */
[----:B------:R-:W-:-:S04]  /*0d50*/  @P4 IADD3 R15, R15, 0x1, RZ ;  /* 0x000000010f0f4810 */ /* 0x000fc80007ffe0ff */
[----:B------:R-:W-:Y:S01]  /*0d60*/  SEL R14, R22, R15, !P2 ;  /* 0x0000000f160e7207 */ /* 0x000fe20005000000 */
[----:B------:R-:W-:-:S03]  /*0d70*/  IMAD.MOV R22, RZ, RZ, -R29 ;  /* 0x000000ffff167224 */ /* 0x000fc600078e0a1d */
[C---:B------:R-:W-:Y:S01]  /*0d80*/  IADD3 R16, -R14.reuse, RZ, RZ ;  /* 0x000000ff0e107210 */ /* 0x040fe20007ffe1ff */
[----:B------:R-:W-:Y:S02]  /*0d90*/  IMAD R14, R14, c[0x0][0x204], R11 ;  /* 0x000081000e0e7a24 */ /* 0x000fe400078e020b */
[----:B------:R-:W-:Y:S02]  /*0da0*/  IMAD R22, R22, c[0x0][0x1f0], R27 ;  /* 0x00007c0016167a24 */ /* 0x000fe400078e021b */
[----:B------:R-:W-:-:S03]  /*0db0*/  IMAD R15, R16, c[0x0][0x1f0], R23 ;  /* 0x00007c00100f7a24 */ /* 0x000fc600078e0217 */
[----:B------:R-:W-:Y:S01]  /*0dc0*/  ISETP.GE.U32.AND P2, PT, R22, c[0x0][0x1f0], PT ;  /* 0x00007c0016007a0c */ /* 0x000fe20003f46070 */
[----:B------:R-:W-:-:S05]  /*0dd0*/  IMAD R15, R15, c[0x0][0x200], R10 ;  /* 0x000080000f0f7a24 */ /* 0x000fca00078e020a */
[----:B------:R-:W-:-:S04]  /*0de0*/  LOP3.LUT R16, R14, R15, RZ, 0xfc, !PT ;  /* 0x0000000f0e107212 */ /* 0x000fc800078efcff */
[----:B------:R-:W-:-:S04]  /*0df0*/  ISETP.GE.AND P4, PT, R16, RZ, PT ;  /* 0x000000ff1000720c */ /* 0x000fc80003f86270 */
[----:B------:R-:W-:-:S04]  /*0e00*/  ISETP.GE.OR P4, PT, R15, c[0x0][0x1e8], !P4 ;  /* 0x00007a000f007a0c */ /* 0x000fc80006786670 */
[----:B------:R-:W-:Y:S02]  /*0e10*/  ISETP.GE.OR P4, PT, R14, c[0x0][0x1ec], P4 ;  /* 0x00007b000e007a0c */ /* 0x000fe40002786670 */
[----:B------:R-:W-:-:S04]  /*0e20*/  @P2 IADD3 R22, R22, -c[0x0][0x1f0], RZ ;  /* 0x80007c0016162a10 */ /* 0x000fc80007ffe0ff */
[----:B------:R-:W-:-:S07]  /*0e30*/  ISETP.GE.U32.AND P3, PT, R22, c[0x0][0x1f0], PT ;  /* 0x00007c0016007a0c */ /* 0x000fce0003f66070 */
[----:B------:R-:W-:-:S04]  /*0e40*/  @!P4 IMAD R14, R13, c[0x0][0x1ec], R14 ;  /* 0x00007b000d0eca24 */ /* 0x000fc800078e020e */
[----:B------:R-:W-:Y:S02]  /*0e50*/  @!P4 IMAD R14, R14, c[0x0][0x1e8], R15 ;  /* 0x00007a000e0eca24 */ /* 0x000fe400078e020f */
[----:B------:R-:W-:-:S04]  /*0e60*/  @!P4 IMAD.MOV.U32 R15, RZ, RZ, 0x2 ;  /* 0x00000002ff0fc424 */ /* 0x000fc800078e00ff */
[----:B------:R-:W-:-:S04]  /*0e70*/  @!P4 IMAD.WIDE R16, R14, R15, c[0x0][0x188] ;  /* 0x000062000e10c625 */ /* 0x000fc800078e020f */
[----:B------:R-:W-:Y:S01]  /*0e80*/  @!P4 IMAD.WIDE R14, R24, R15, c[0x0][0x160] ;  /* 0x00005800180ec625 */ /* 0x000fe200078e020f */
[----:B------:R0:W2:Y:S01]  /*0e90*/  @!P4 LDG.E.U16 R26, [R16.64] ;  /* 0x00000006101ac981 */ /* 0x0000a2000c1e1500 */
[----:B------:R-:W-:-:S03]  /*0ea0*/  @P2 IADD3 R29, R29, 0x1, RZ ;  /* 0x000000011d1d2810 */ /* 0x000fc60007ffe0ff */
[----:B------:R1:W3:Y:S01]  /*0eb0*/  @!P4 LDG.E.U16 R25, [R14.64] ;  /* 0x000000060e19c981 */ /* 0x0002e2000c1e1500 */
[----:B------:R-:W-:Y:S01]  /*0ec0*/  IMAD.MOV.U32 R22, RZ, RZ, R21 ;  /* 0x000000ffff167224 */ /* 0x000fe200078e0015 */
[----:B------:R-:W-:Y:S02]  /*0ed0*/  @P3 IADD3 R29, R29, 0x1, RZ ;  /* 0x000000011d1d3810 */ /* 0x000fe40007ffe0ff */
[----:B------:R-:W-:-:S04]  /*0ee0*/  PLOP3.LUT P2, PT, P1, PT, PT, 0x80, 0x0 ;  /* 0x000000000000781c */ /* 0x000fc80000f4f070 */
[----:B------:R-:W-:-:S05]  /*0ef0*/  SEL R28, R22, R29, !P2 ;  /* 0x0000001d161c7207 */ /* 0x000fca0005000000 */
[----:B------:R-:W-:-:S04]  /*0f00*/  IMAD.MOV R29, RZ, RZ, -R28 ;  /* 0x000000ffff1d7224 */ /* 0x000fc800078e0a1c */
[----:B------:R-:W-:Y:S02]  /*0f10*/  IMAD R27, R29, c[0x0][0x1f0], R27 ;  /* 0x00007c001d1b7a24 */ /* 0x000fe400078e021b */
[----:B-1----:R-:W-:Y:S02]  /*0f20*/  IMAD R14, R28, c[0x0][0x204], R11 ;  /* 0x000081001c0e7a24 */ /* 0x002fe400078e020b */
[----:B------:R-:W-:-:S05]  /*0f30*/  IMAD R27, R27, c[0x0][0x200], R10 ;  /* 0x000080001b1b7a24 */ /* 0x000fca00078e020a */
[----:B------:R-:W-:-:S04]  /*0f40*/  LOP3.LUT R15, R14, R27, RZ, 0xfc, !PT ;  /* 0x0000001b0e0f7212 */ /* 0x000fc800078efcff */
[----:B------:R-:W-:-:S04]  /*0f50*/  ISETP.GE.AND P3, PT, R15, RZ, PT ;  /* 0x000000ff0f00720c */ /* 0x000fc80003f66270 */
[----:B------:R-:W-:-:S04]  /*0f60*/  ISETP.GE.OR P3, PT, R27, c[0x0][0x1e8], !P3 ;  /* 0x00007a001b007a0c */ /* 0x000fc80005f66670 */
[----:B------:R-:W-:-:S13]  /*0f70*/  ISETP.GE.OR P3, PT, R14, c[0x0][0x1ec], P3 ;  /* 0x00007b000e007a0c */ /* 0x000fda0001f66670 */
[----:B------:R-:W-:Y:S01]  /*0f80*/  @!P3 IMAD R14, R13, c[0x0][0x1ec], R14 ;  /* 0x00007b000d0eba24 */ /* 0x000fe200078e020e */
[----:B0-----:R-:W-:-:S03]  /*0f90*/  @!P3 MOV R17, 0x2 ;  /* 0x000000020011b802 */ /* 0x001fc60000000f00 */
[----:B------:R-:W-:Y:S01]  /*0fa0*/  @!P3 IMAD R16, R14, c[0x0][0x1e8], R27 ;  /* 0x00007a000e10ba24 */ /* 0x000fe200078e021b */
[----:B------:R-:W-:-:S05]  /*0fb0*/  IADD3 R14, R24, 0x20, RZ ;  /* 0x00000020180e7810 */ /* 0x000fca0007ffe0ff */
[----:B------:R-:W-:-:S04]  /*0fc0*/  @!P3 IMAD.WIDE R14, R14, R17, c[0x0][0x160] ;  /* 0x000058000e0eb625 */ /* 0x000fc800078e0211 */
[----:B------:R-:W-:Y:S02]  /*0fd0*/  @!P3 IMAD.WIDE R16, R16, R17, c[0x0][0x188] ;  /* 0x000062001010b625 */ /* 0x000fe400078e0211 */
[----:B------:R2:W4:Y:S04]  /*0fe0*/  @!P3 LDG.E.U16 R14, [R14.64] ;  /* 0x000000060e0eb981 */ /* 0x000528000c1e1500 */
[----:B------:R0:W5:Y:S01]  /*0ff0*/  @!P3 LDG.E.U16 R16, [R16.64] ;  /* 0x000000061010b981 */ /* 0x000162000c1e1500 */
[----:B------:R-:W-:-:S05]  /*1000*/  IADD3 R27, R23, 0x40, RZ ;  /* 0x00000040171b7810 */ /* 0x000fca0007ffe0ff */
[----:B------:R-:W-:Y:S01]  /*1010*/  IMAD.HI.U32 R29, R18, R27, RZ ;  /* 0x0000001b121d7227 */ /* 0x000fe200078e00ff */
[----:B0-----:R-:W-:Y:S02]  /*1020*/  IADD3 R17, R23, 0x60, RZ ;  /* 0x0000006017117810 */ /* 0x001fe40007ffe0ff */
[----:B--2---:R-:W-:Y:S01]  /*1030*/  @!P4 PRMT R15, RZ, 0x5410, R26 ;  /* 0x00005410ff0fc816 */ /* 0x004fe2000000001a */
[----:B------:R-:W-:Y:S01]  /*1040*/  IMAD.MOV R26, RZ, RZ, -R29 ;  /* 0x000000ffff1a7224 */ /* 0x000fe200078e0a1d */
[----:B---3--:R-:W-:-:S05]  /*1050*/  @!P4 PRMT R25, RZ, 0x5410, R25 ;  /* 0x00005410ff19c816 */ /* 0x008fca0000000019 */
[----:B------:R-:W-:Y:S02]  /*1060*/  @!P4 FFMA.FTZ R6, R15, R25, R6 ;  /* 0x000000190f06c223 */ /* 0x000fe40000010006 */
[----:B------:R-:W-:-:S05]  /*1070*/  IMAD R25, R26, c[0x0][0x1f0], R27 ;  /* 0x00007c001a197a24 */ /* 0x000fca00078e021b */
[----:B------:R-:W-:-:S13]  /*1080*/  ISETP.GE.U32.AND P4, PT, R25, c[0x0][0x1f0], PT ;  /* 0x00007c0019007a0c */ /* 0x000fda0003f86070 */
[----:B------:R-:W-:-:S04]  /*1090*/  @P4 IADD3 R25, R25, -c[0x0][0x1f0], RZ ;  /* 0x80007c0019194a10 */ /* 0x000fc80007ffe0ff */
[----:B------:R-:W-:Y:S02]  /*10a0*/  ISETP.GE.U32.AND P5, PT, R25, c[0x0][0x1f0], PT ;  /* 0x00007c0019007a0c */ /* 0x000fe40003fa6070 */
[----:B------:R-:W-:-:S11]  /*10b0*/  @P4 IADD3 R29, R29, 0x1, RZ ;  /* 0x000000011d1d4810 */ /* 0x000fd60007ffe0ff */
[----:B------:R-:W-:-:S04]  /*10c0*/  @P5 IADD3 R29, R29, 0x1, RZ ;  /* 0x000000011d1d5810 */ /* 0x000fc80007ffe0ff */
[----:B------:R-:W-:-:S05]  /*10d0*/  SEL R26, R22, R29, !P2 ;  /* 0x0000001d161a7207 */ /* 0x000fca0005000000 */
[----:B------:R-:W-:-:S04]  /*10e0*/  IMAD.MOV R28, RZ, RZ, -R26 ;  /* 0x000000ffff1c7224 */ /* 0x000fc800078e0a1a */
[----:B------:R-:W-:Y:S02]  /*10f0*/  IMAD R27, R28, c[0x0][0x1f0], R27 ;  /* 0x00007c001c1b7a24 */ /* 0x000fe400078e021b */
[----:B------:R-:W-:Y:S02]  /*1100*/  IMAD R26, R26, c[0x0][0x204], R11 ;  /* 0x000081001a1a7a24 */ /* 0x000fe400078e020b */
[----:B------:R-:W-:Y:S02]  /*1110*/  IMAD R27, R27, c[0x0][0x200], R10 ;  /* 0x000080001b1b7a24 */ /* 0x000fe400078e020a */
[----:B------:R-:W-:-:S03]  /*1120*/  IMAD.HI.U32 R29, R18, R17, RZ ;  /* 0x00000011121d7227 */ /* 0x000fc600078e00ff */
[----:B------:R-:W-:-:S04]  /*1130*/  LOP3.LUT R15, R26, R27, RZ, 0xfc, !PT ;  /* 0x0000001b1a0f7212 */ /* 0x000fc800078efcff */
[----:B------:R-:W-:Y:S02]  /*1140*/  ISETP.GE.AND P4, PT, R15, RZ, PT ;  /* 0x000000ff0f00720c */ /* 0x000fe40003f86270 */
[----:B-----5:R-:W-:Y:S01]  /*1150*/  @!P3 PRMT R15, RZ, 0x5410, R16 ;  /* 0x00005410ff0fb816 */ /* 0x020fe20000000010 */
[----:B------:R-:W-:Y:S01]  /*1160*/  IMAD.MOV R16, RZ, RZ, -R29 ;  /* 0x000000ffff107224 */ /* 0x000fe200078e0a1d */
[----:B----4-:R-:W-:-:S03]  /*1170*/  @!P3 PRMT R14, RZ, 0x5410, R14 ;  /* 0x00005410ff0eb816 */ /* 0x010fc6000000000e */
[----:B------:R-:W-:Y:S02]  /*1180*/  IMAD R16, R16, c[0x0][0x1f0], R17 ;  /* 0x00007c0010107a24 */ /* 0x000fe400078e0211 */
[----:B------:R-:W-:-:S03]  /*1190*/  @!P3 FFMA.FTZ R6, R15, R14, R6 ;  /* 0x0000000e0f06b223 */ /* 0x000fc60000010006 */
[----:B------:R-:W-:Y:S02]  /*11a0*/  ISETP.GE.U32.AND P3, PT, R16, c[0x0][0x1f0], PT ;  /* 0x00007c0010007a0c */ /* 0x000fe40003f66070 */
[----:B------:R-:W-:-:S11]  /*11b0*/  ISETP.GE.OR P4, PT, R27, c[0x0][0x1e8], !P4 ;  /* 0x00007a001b007a0c */ /* 0x000fd60006786670 */
[----:B------:R-:W-:-:S04]  /*11c0*/  @P3 IADD3 R16, R16, -c[0x0][0x1f0], RZ ;  /* 0x80007c0010103a10 */ /* 0x000fc80007ffe0ff */
[----:B------:R-:W-:Y:S02]  /*11d0*/  ISETP.GE.U32.AND P5, PT, R16, c[0x0][0x1f0], PT ;  /* 0x00007c0010007a0c */ /* 0x000fe40003fa6070 */
[----:B------:R-:W-:Y:S02]  /*11e0*/  @P3 IADD3 R29, R29, 0x1, RZ ;  /* 0x000000011d1d3810 */ /* 0x000fe40007ffe0ff */
[----:B------:R-:W-:-:S09]  /*11f0*/  ISETP.GE.OR P4, PT, R26, c[0x0][0x1ec], P4 ;  /* 0x00007b001a007a0c */ /* 0x000fd20002786670 */
[----:B------:R-:W-:-:S04]  /*1200*/  @P5 IADD3 R29, R29, 0x1, RZ ;  /* 0x000000011d1d5810 */ /* 0x000fc80007ffe0ff */
[----:B------:R-:W-:Y:S01]  /*1210*/  SEL R16, R22, R29, !P2 ;  /* 0x0000001d16107207 */ /* 0x000fe20005000000 */
[----:B------:R-:W-:Y:S01]  /*1220*/  @!P4 IMAD R14, R13, c[0x0][0x1ec], R26 ;  /* 0x00007b000d0eca24 */ /* 0x000fe200078e021a */
[----:B------:R-:W-:-:S03]  /*1230*/  IADD3 R15, R24, 0x40, RZ ;  /* 0x00000040180f7810 */ /* 0x000fc60007ffe0ff */
[----:B------:R-:W-:Y:S02]  /*1240*/  IMAD.MOV R28, RZ, RZ, -R16 ;  /* 0x000000ffff1c7224 */ /* 0x000fe400078e0a10 */
[----:B------:R-:W-:Y:S02]  /*1250*/  @!P4 IMAD.MOV.U32 R26, RZ, RZ, 0x2 ;  /* 0x00000002ff1ac424 */ /* 0x000fe400078e00ff */
[----:B------:R-:W-:Y:S02]  /*1260*/  IMAD R17, R28, c[0x0][0x1f0], R17 ;  /* 0x00007c001c117a24 */ /* 0x000fe400078e0211 */
[----:B------:R-:W-:Y:S02]  /*1270*/  @!P4 IMAD R27, R14, c[0x0][0x1e8], R27 ;  /* 0x00007a000e1bca24 */ /* 0x000fe400078e021b */
[----:B------:R-:W-:-:S04]  /*1280*/  @!P4 IMAD.WIDE R14, R15, R26, c[0x0][0x160] ;  /* 0x000058000f0ec625 */ /* 0x000fc800078e021a */
[----:B------:R-:W-:Y:S01]  /*1290*/  IMAD R16, R16, c[0x0][0x204], R11 ;  /* 0x0000810010107a24 */ /* 0x000fe200078e020b */
[----:B------:R0:W2:Y:S01]  /*12a0*/  @!P4 LDG.E.U16 R25, [R14.64] ;  /* 0x000000060e19c981 */ /* 0x0000a2000c1e1500 */
[----:B------:R-:W-:-:S05]  /*12b0*/  IMAD R17, R17, c[0x0][0x200], R10 ;  /* 0x0000800011117a24 */ /* 0x000fca00078e020a */
[----:B0-----:R-:W-:-:S04]  /*12c0*/  LOP3.LUT R14, R16, R17, RZ, 0xfc, !PT ;  /* 0x00000011100e7212 */ /* 0x001fc800078efcff */
[----:B------:R-:W-:-:S04]  /*12d0*/  ISETP.GE.AND P3, PT, R14, RZ, PT ;  /* 0x000000ff0e00720c */ /* 0x000fc80003f66270 */
[----:B------:R-:W-:-:S04]  /*12e0*/  ISETP.GE.OR P3, PT, R17, c[0x0][0x1e8], !P3 ;  /* 0x00007a0011007a0c */ /* 0x000fc80005f66670 */
[----:B------:R-:W-:Y:S01]  /*12f0*/  ISETP.GE.OR P3, PT, R16, c[0x0][0x1ec], P3 ;  /* 0x00007b0010007a0c */ /* 0x000fe20001f66670 */
[----:B------:R-:W-:Y:S01]  /*1300*/  @!P4 IMAD.WIDE R26, R27, R26, c[0x0][0x188] ;  /* 0x000062001b1ac625 */ /* 0x000fe200078e021a */
[----:B------:R-:W-:-:S05]  /*1310*/  IADD3 R14, R24, 0x60, RZ ;  /* 0x00000060180e7810 */ /* 0x000fca0007ffe0ff */
[----:B------:R-:W3:Y:S06]  /*1320*/  @!P4 LDG.E.U16 R26, [R26.64] ;  /* 0x000000061a1ac981 */ /* 0x000eec000c1e1500 */
[----:B------:R-:W-:-:S04]  /*1330*/  @!P3 IMAD R16, R13, c[0x0][0x1ec], R16 ;  /* 0x00007b000d10ba24 */ /* 0x000fc800078e0210 */
[----:B------:R-:W-:Y:S01]  /*1340*/  @!P3 IMAD R16, R16, c[0x0][0x1e8], R17 ;  /* 0x00007a001010ba24 */ /* 0x000fe200078e0211 */
[----:B------:R-:W-:-:S05]  /*1350*/  @!P3 MOV R17, 0x2 ;  /* 0x000000020011b802 */ /* 0x000fca0000000f00 */
[----:B------:R-:W-:-:S04]  /*1360*/  @!P3 IMAD.WIDE R14, R14, R17, c[0x0][0x160] ;  /* 0x000058000e0eb625 */ /* 0x000fc800078e0211 */
[----:B------:R-:W-:Y:S02]  /*1370*/  @!P3 IMAD.WIDE R16, R16, R17, c[0x0][0x188] ;  /* 0x000062001010b625 */ /* 0x000fe400078e0211 */
[----:B------:R3:W4:Y:S04]  /*1380*/  @!P3 LDG.E.U16 R14, [R14.64] ;  /* 0x000000060e0eb981 */ /* 0x000728000c1e1500 */
[----:B------:R-:W5:Y:S01]  /*1390*/  @!P3 LDG.E.U16 R16, [R16.64] ;  /* 0x000000061010b981 */ /* 0x000f62000c1e1500 */
[----:B------:R-:W-:-:S04]  /*13a0*/  IADD3 R23, R23, 0x80, RZ ;  /* 0x0000008017177810 */ /* 0x000fc80007ffe0ff */
[----:B------:R-:W-:Y:S02]  /*13b0*/  ISETP.GE.U32.AND P5, PT, R23, R20, PT ;  /* 0x000000141700720c */ /* 0x000fe40003fa6070 */
[----:B------:R-:W-:Y:S02]  /*13c0*/  IADD3 R24, R24, 0x80, RZ ;  /* 0x0000008018187810 */ /* 0x000fe40007ffe0ff */
[----:B--2---:R-:W-:Y:S02]  /*13d0*/  @!P4 PRMT R25, RZ, 0x5410, R25 ;  /* 0x00005410ff19c816 */ /* 0x004fe40000000019 */
[----:B---3--:R-:W-:-:S05]  /*13e0*/  @!P4 PRMT R15, RZ, 0x5410, R26 ;  /* 0x00005410ff0fc816 */ /* 0x008fca000000001a */
[----:B------:R-:W-:Y:S01]  /*13f0*/  @!P4 FFMA.FTZ R6, R15, R25, R6 ;  /* 0x000000190f06c223 */ /* 0x000fe20000010006 */
[----:B----4-:R-:W-:Y:S02]  /*1400*/  @!P3 PRMT R14, RZ, 0x5410, R14 ;  /* 0x00005410ff0eb816 */ /* 0x010fe4000000000e */
[----:B-----5:R-:W-:-:S05]  /*1410*/  @!P3 PRMT R15, RZ, 0x5410, R16 ;  /* 0x00005410ff0fb816 */ /* 0x020fca0000000010 */
[----:B------:R-:W-:Y:S01]  /*1420*/  @!P3 FFMA.FTZ R6, R15, R14, R6 ;  /* 0x0000000e0f06b223 */ /* 0x000fe20000010006 */
[----:B------:R-:W-:Y:S05]  /*1430*/  @!P5 BRA `(.L_x_10) ;  /* 0xfffff8700000d947 */ /* 0x000fea000383ffff */
.L_x_9:
[----:B------:R-:W-:Y:S05]  /*1440*/  BSYNC B2 ;  /* 0x0000000000027941 */ /* 0x000fea0003800000 */
.L_x_8:
[C---:B------:R-:W-:Y:S01]  /*1450*/  IMAD.IADD R14, R12.reuse, 0x1, -R23 ;  /* 0x000000010c0e7824 */ /* 0x040fe200078e0a17 */
[----:B------:R-:W-:Y:S01]  /*1460*/  ISETP.GT.U32.AND P1, PT, R12, R23, PT ;  /* 0x000000170c00720c */ /* 0x000fe20003f24070 */
[----:B------:R-:W-:Y:S03]  /*1470*/  BSSY B2, `(.L_x_11) ;  /* 0x0000048000027945 */ /* 0x000fe60003800000 */
[----:B------:R-:W-:-:S13]  /*1480*/  ISETP.LE.U32.OR P1, PT, R14, 0x20, !P1 ;  /* 0x000000200e00780c */ /* 0x000fda0004f23470 */
[----:B------:R-:W-:Y:S05]  /*1490*/  @P1 BRA `(.L_x_12) ;  /* 0x0000045000001947 */ /* 0x000fea0003800000 */
[----:B------:R-:W0:Y:S01]  /*14a0*/  I2F.U32.RP R16, c[0x0][0x1f0] ;  /* 0x00007c0000107b06 */ /* 0x000e220000209000 */
[----:B------:R-:W-:Y:S01]  /*14b0*/  IMAD.MOV.U32 R14, RZ, RZ, RZ ;  /* 0x000000ffff0e7224 */ /* 0x000fe200078e00ff */
[----:B------:R-:W-:Y:S02]  /*14c0*/  IADD3 R20, R23, 0x20, RZ ;  /* 0x0000002017147810 */ /* 0x000fe40007ffe0ff */
[----:B------:R-:W-:-:S04]  /*14d0*/  IADD3 R21, R24, 0x20, RZ ;  /* 0x0000002018157810 */ /* 0x000fc80007ffe0ff */
[----:B0-----:R-:W0:Y:S02]  /*14e0*/  MUFU.RCP R16, R16 ;  /* 0x0000001000107308 */ /* 0x001e240000001000 */
[----:B0-----:R-:W-:-:S06]  /*14f0*/  IADD3 R17, R16, 0xffffffe, RZ ;  /* 0x0ffffffe10117810 */ /* 0x001fcc0007ffe0ff */
[----:B------:R-:W0:Y:S02]  /*1500*/  F2I.FTZ.U32.TRUNC.NTZ R15, R17 ;  /* 0x00000011000f7305 */ /* 0x000e24000021f000 */
[----:B0-----:R-:W-:-:S04]  /*1510*/  IMAD.MOV R19, RZ, RZ, -R15 ;  /* 0x000000ffff137224 */ /* 0x001fc800078e0a0f */
[----:B------:R-:W-:-:S04]  /*1520*/  IMAD R19, R19, c[0x0][0x1f0], RZ ;  /* 0x00007c0013137a24 */ /* 0x000fc800078e02ff */
[----:B------:R-:W-:-:S06]  /*1530*/  IMAD.HI.U32 R14, R15, R19, R14 ;  /* 0x000000130f0e7227 */ /* 0x000fcc00078e000e */
[----:B------:R-:W-:-:S04]  /*1540*/  IMAD.HI.U32 R18, R14, R23, RZ ;  /* 0x000000170e127227 */ /* 0x000fc800078e00ff */
[----:B------:R-:W-:Y:S02]  /*1550*/  IMAD.MOV R16, RZ, RZ, -R18 ;  /* 0x000000ffff107224 */ /* 0x000fe400078e0a12 */
[----:B------:R-:W-:-:S04]  /*1560*/  IMAD.HI.U32 R14, R14, R20, RZ ;  /* 0x000000140e0e7227 */ /* 0x000fc800078e00ff */
[----:B------:R-:W-:Y:S02]  /*1570*/  IMAD R16, R16, c[0x0][0x1f0], R23 ;  /* 0x00007c0010107a24 */ /* 0x000fe400078e0217 */
[----:B------:R-:W-:-:S03]  /*1580*/  IMAD.MOV R15, RZ, RZ, -R14 ;  /* 0x000000ffff0f7224 */ /* 0x000fc600078e0a0e */
[----:B------:R-:W-:Y:S01]  /*1590*/  ISETP.GE.U32.AND P2, PT, R16, c[0x0][0x1f0], PT ;  /* 0x00007c0010007a0c */ /* 0x000fe20003f46070 */
[----:B------:R-:W-:-:S05]  /*15a0*/  IMAD R15, R15, c[0x0][0x1f0], R20 ;  /* 0x00007c000f0f7a24 */ /* 0x000fca00078e0214 */
[----:B------:R-:W-:-:S07]  /*15b0*/  ISETP.GE.U32.AND P0, PT, R15, c[0x0][0x1f0], PT ;  /* 0x00007c000f007a0c */ /* 0x000fce0003f06070 */
[----:B------:R-:W-:Y:S02]  /*15c0*/  @P2 IADD3 R16, R16, -c[0x0][0x1f0], RZ ;  /* 0x80007c0010102a10 */ /* 0x000fe40007ffe0ff */
[----:B------:R-:W-:Y:S02]  /*15d0*/  @P2 IADD3 R18, R18, 0x1, RZ ;  /* 0x0000000112122810 */ /* 0x000fe40007ffe0ff */
[----:B------:R-:W-:Y:S02]  /*15e0*/  ISETP.GE.U32.AND P3, PT, R16, c[0x0][0x1f0], PT ;  /* 0x00007c0010007a0c */ /* 0x000fe40003f66070 */
[----:B------:R-:W-:Y:S02]  /*15f0*/  @P0 IADD3 R15, R15, -c[0x0][0x1f0], RZ ;  /* 0x80007c000f0f0a10 */ /* 0x000fe40007ffe0ff */
[----:B------:R-:W-:Y:S02]  /*1600*/  ISETP.NE.U32.AND P2, PT, RZ, c[0x0][0x1f0], PT ;  /* 0x00007c00ff007a0c */ /* 0x000fe40003f45070 */
[----:B------:R-:W-:-:S02]  /*1610*/  ISETP.GE.U32.AND P1, PT, R15, c[0x0][0x1f0], PT ;  /* 0x00007c000f007a0c */ /* 0x000fc40003f26070 */
[----:B------:R-:W-:Y:S02]  /*1620*/  LOP3.LUT R15, RZ, c[0x0][0x1f0], RZ, 0x33, !PT ;  /* 0x00007c00ff0f7a12 */ /* 0x000fe400078e33ff */
[----:B------:R-:W-:-:S03]  /*1630*/  @P0 IADD3 R14, R14, 0x1, RZ ;  /* 0x000000010e0e0810 */ /* 0x000fc60007ffe0ff */
[----:B------:R-:W-:-:S04]  /*1640*/  @P3 IADD3 R18, R18, 0x1, RZ ;  /* 0x0000000112123810 */ /* 0x000fc80007ffe0ff */
[C---:B------:R-:W-:Y:S02]  /*1650*/  SEL R18, R15.reuse, R18, !P2 ;  /* 0x000000120f127207 */ /* 0x040fe40005000000 */
[----:B------:R-:W-:Y:S02]  /*1660*/  @P1 IADD3 R14, R14, 0x1, RZ ;  /* 0x000000010e0e1810 */ /* 0x000fe40007ffe0ff */
[C---:B------:R-:W-:Y:S01]  /*1670*/  IADD3 R16, -R18.reuse, RZ, RZ ;  /* 0x000000ff12107210 */ /* 0x040fe20007ffe1ff */
[----:B------:R-:W-:Y:S01]  /*1680*/  IMAD R18, R18, c[0x0][0x204], R11 ;  /* 0x0000810012127a24 */ /* 0x000fe200078e020b */
[----:B------:R-:W-:-:S03]  /*1690*/  SEL R14, R15, R14, !P2 ;  /* 0x0000000e0f0e7207 */ /* 0x000fc60005000000 */
[----:B------:R-:W-:Y:S02]  /*16a0*/  IMAD R17, R16, c[0x0][0x1f0], R23 ;  /* 0x00007c0010117a24 */ /* 0x000fe400078e0217 */
[----:B------:R-:W-:Y:S02]  /*16b0*/  IMAD.MOV R15, RZ, RZ, -R14 ;  /* 0x000000ffff0f7224 */ /* 0x000fe400078e0a0e */
[----:B------:R-:W-:Y:S02]  /*16c0*/  IMAD R19, R17, c[0x0][0x200], R10 ;  /* 0x0000800011137a24 */ /* 0x000fe400078e020a */
[----:B------:R-:W-:Y:S02]  /*16d0*/  IMAD R15, R15, c[0x0][0x1f0], R20 ;  /* 0x00007c000f0f7a24 */ /* 0x000fe400078e0214 */
[----:B------:R-:W-:Y:S01]  /*16e0*/  IMAD R17, R14, c[0x0][0x204], R11 ;  /* 0x000081000e117a24 */ /* 0x000fe200078e020b */
[----:B------:R-:W-:Y:S01]  /*16f0*/  LOP3.LUT R14, R18, R19, RZ, 0xfc, !PT ;  /* 0x00000013120e7212 */ /* 0x000fe200078efcff */
[----:B------:R-:W-:-:S03]  /*1700*/  IMAD R16, R15, c[0x0][0x200], R10 ;  /* 0x000080000f107a24 */ /* 0x000fc600078e020a */
[----:B------:R-:W-:Y:S02]  /*1710*/  ISETP.GE.AND P0, PT, R14, RZ, PT ;  /* 0x000000ff0e00720c */ /* 0x000fe40003f06270 */
[----:B------:R-:W-:Y:S02]  /*1720*/  LOP3.LUT R15, R17, R16, RZ, 0xfc, !PT ;  /* 0x00000010110f7212 */ /* 0x000fe400078efcff */
[----:B------:R-:W-:Y:S02]  /*1730*/  ISETP.GE.OR P0, PT, R19, c[0x0][0x1e8], !P0 ;  /* 0x00007a0013007a0c */ /* 0x000fe40004706670 */
[----:B------:R-:W-:Y:S02]  /*1740*/  ISETP.GE.AND P2, PT, R15, RZ, PT ;  /* 0x000000ff0f00720c */ /* 0x000fe40003f46270 */
[----:B------:R-:W-:Y:S02]  /*1750*/  ISETP.GE.OR P1, PT, R18, c[0x0][0x1ec], P0 ;  /* 0x00007b0012007a0c */ /* 0x000fe40000726670 */
[----:B------:R-:W-:-:S04]  /*1760*/  ISETP.GE.OR P2, PT, R16, c[0x0][0x1e8], !P2 ;  /* 0x00007a0010007a0c */ /* 0x000fc80005746670 */
[----:B------:R-:W-:-:S07]  /*1770*/  ISETP.GE.OR P2, PT, R17, c[0x0][0x1ec], P2 ;  /* 0x00007b0011007a0c */ /* 0x000fce0001746670 */
[C---:B------:R-:W-:Y:S02]  /*1780*/  @!P1 IMAD R14, R13.reuse, c[0x0][0x1ec], R18 ;  /* 0x00007b000d0e9a24 */ /* 0x040fe400078e0212 */
[----:B------:R-:W-:Y:S02]  /*1790*/  @!P1 IMAD.MOV.U32 R23, RZ, RZ, 0x2 ;  /* 0x00000002ff179424 */ /* 0x000fe400078e00ff */
[----:B------:R-:W-:Y:S02]  /*17a0*/  @!P1 IMAD R14, R14, c[0x0][0x1e8], R19 ;  /* 0x00007a000e0e9a24 */ /* 0x000fe400078e0213 */
[----:B------:R-:W-:Y:S02]  /*17b0*/  @!P2 IMAD R15, R13, c[0x0][0x1ec], R17 ;  /* 0x00007b000d0faa24 */ /* 0x000fe400078e0211 */
[----:B------:R-:W-:-:S04]  /*17c0*/  @!P1 IMAD.WIDE R24, R24, R23, c[0x0][0x160] ;  /* 0x0000580018189625 */ /* 0x000fc800078e0217 */
[----:B------:R-:W-:Y:S02]  /*17d0*/  @!P1 IMAD.WIDE R18, R14, R23, c[0x0][0x188] ;  /* 0x000062000e129625 */ /* 0x000fe400078e0217 */
[----:B------:R-:W2:Y:S02]  /*17e0*/  @!P1 LDG.E.U16 R24, [R24.64] ;  /* 0x0000000618189981 */ /* 0x000ea4000c1e1500 */
[----:B------:R-:W-:Y:S02]  /*17f0*/  @!P2 IMAD.MOV.U32 R17, RZ, RZ, 0x2 ;  /* 0x00000002ff11a424 */ /* 0x000fe400078e00ff */
[----:B------:R-:W-:Y:S01]  /*1800*/  @!P2 IMAD R16, R15, c[0x0][0x1e8], R16 ;  /* 0x00007a000f10aa24 */ /* 0x000fe200078e0210 */
[----:B------:R-:W3:Y:S01]  /*1810*/  @!P1 LDG.E.U16 R18, [R18.64] ;  /* 0x0000000612129981 */ /* 0x000ee2000c1e1500 */
[----:B------:R-:W-:-:S04]  /*1820*/  @!P2 IMAD.WIDE R14, R21, R17, c[0x0][0x160] ;  /* 0x00005800150ea625 */ /* 0x000fc800078e0211 */
[----:B------:R-:W-:Y:S02]  /*1830*/  @!P2 IMAD.WIDE R16, R16, R17, c[0x0][0x188] ;  /* 0x000062001010a625 */ /* 0x000fe400078e0211 */
[----:B------:R3:W4:Y:S04]  /*1840*/  @!P2 LDG.E.U16 R14, [R14.64] ;  /* 0x000000060e0ea981 */ /* 0x000728000c1e1500 */
[----:B------:R-:W5:Y:S01]  /*1850*/  @!P2 LDG.E.U16 R16, [R16.64] ;  /* 0x000000061010a981 */ /* 0x000f62000c1e1500 */
[----:B------:R-:W-:Y:S02]  /*1860*/  PLOP3.LUT P0, PT, PT, PT, PT, 0x8, 0x0 ;  /* 0x000000000000781c */ /* 0x000fe40003f0e170 */
[----:B------:R-:W-:Y:S02]  /*1870*/  IADD3 R23, R20, 0x20, RZ ;  /* 0x0000002014177810 */ /* 0x000fe40007ffe0ff */
[----:B--2---:R-:W-:-:S02]  /*1880*/  @!P1 PRMT R24, RZ, 0x5410, R24 ;  /* 0x00005410ff189816 */ /* 0x004fc40000000018 */
[----:B---3--:R-:W-:-:S05]  /*1890*/  @!P1 PRMT R15, RZ, 0x5410, R18 ;  /* 0x00005410ff0f9816 */ /* 0x008fca0000000012 */
[----:B------:R-:W-:Y:S01]  /*18a0*/  @!P1 FFMA.FTZ R6, R15, R24, R6 ;  /* 0x000000180f069223 */ /* 0x000fe20000010006 */
[----:B----4-:R-:W-:Y:S02]  /*18b0*/  @!P2 PRMT R14, RZ, 0x5410, R14 ;  /* 0x00005410ff0ea816 */ /* 0x010fe4000000000e */
[----:B-----5:R-:W-:Y:S02]  /*18c0*/  @!P2 PRMT R15, RZ, 0x5410, R16 ;  /* 0x00005410ff0fa816 */ /* 0x020fe40000000010 */
[----:B------:R-:W-:-:S03]  /*18d0*/  IADD3 R24, R21, 0x20, RZ ;  /* 0x0000002015187810 */ /* 0x000fc60007ffe0ff */
[----:B------:R-:W-:Y:S02]  /*18e0*/  @!P2 FFMA.FTZ R6, R15, R14, R6 ;  /* 0x0000000e0f06a223 */ /* 0x000fe40000010006 */
.L_x_12:
[----:B------:R-:W-:Y:S05]  /*18f0*/  BSYNC B2 ;  /* 0x0000000000027941 */ /* 0x000fea0003800000 */
.L_x_11:
[----:B------:R-:W-:-:S13]  /*1900*/  ISETP.LT.U32.OR P0, PT, R23, R12, P0 ;  /* 0x0000000c1700720c */ /* 0x000fda0000701470 */
[----:B------:R-:W-:Y:S05]  /*1910*/  @!P0 BRA `(.L_x_3) ;  /* 0x0000025000008947 */ /* 0x000fea0003800000 */
[----:B------:R-:W0:Y:S01]  /*1920*/  I2F.U32.RP R17, c[0x0][0x1f0] ;  /* 0x00007c0000117b06 */ /* 0x000e220000209000 */
[----:B------:R-:W-:Y:S01]  /*1930*/  IMAD.MOV.U32 R14, RZ, RZ, RZ ;  /* 0x000000ffff0e7224 */ /* 0x000fe200078e00ff */
[----:B------:R-:W-:-:S06]  /*1940*/  ISETP.NE.U32.AND P2, PT, RZ, c[0x0][0x1f0], PT ;  /* 0x00007c00ff007a0c */ /* 0x000fcc0003f45070 */
[----:B0-----:R-:W0:Y:S02]  /*1950*/  MUFU.RCP R17, R17 ;  /* 0x0000001100117308 */ /* 0x001e240000001000 */
[----:B0-----:R-:W-:-:S06]  /*1960*/  IADD3 R18, R17, 0xffffffe, RZ ;  /* 0x0ffffffe11127810 */ /* 0x001fcc0007ffe0ff */
[----:B------:R-:W0:Y:S02]  /*1970*/  F2I.FTZ.U32.TRUNC.NTZ R15, R18 ;  /* 0x00000012000f7305 */ /* 0x000e24000021f000 */
[----:B0-----:R-:W-:-:S04]  /*1980*/  IMAD.MOV R19, RZ, RZ, -R15 ;  /* 0x000000ffff137224 */ /* 0x001fc800078e0a0f */
[----:B------:R-:W-:-:S04]  /*1990*/  IMAD R19, R19, c[0x0][0x1f0], RZ ;  /* 0x00007c0013137a24 */ /* 0x000fc800078e02ff */
[----:B------:R-:W-:-:S06]  /*19a0*/  IMAD.HI.U32 R14, R15, R19, R14 ;  /* 0x000000130f0e7227 */ /* 0x000fcc00078e000e */
[----:B------:R-:W-:-:S05]  /*19b0*/  IMAD.HI.U32 R14, R14, R23, RZ ;  /* 0x000000170e0e7227 */ /* 0x000fca00078e00ff */
[----:B------:R-:W-:-:S05]  /*19c0*/  IADD3 R16, -R14, RZ, RZ ;  /* 0x000000ff0e107210 */ /* 0x000fca0007ffe1ff */
        /* <DEDUP_REMOVED lines=14> */
[----:B------:R-:W-:-:S13]  /*1ab0*/  ISETP.GE.OR P0, PT, R16, c[0x0][0x1ec], P0 ;  /* 0x00007b0010007a0c */ /* 0x000fda0000706670 */
        /* <DEDUP_REMOVED lines=11> */
.L_x_3:
[----:B------:R-:W-:Y:S05]  /*1b70*/  BSYNC B0 ;  /* 0x0000000000007941 */ /* 0x000fea0003800000 */
.L_x_2:
[----:B------:R-:W-:-:S04]  /*1b80*/  IADD3 R8, R8, UR4, RZ ;  /* 0x0000000408087c10 */ /* 0x000fc8000fffe0ff */
[----:B------:R-:W-:-:S13]  /*1b90*/  ISETP.GE.AND P0, PT, R8, c[0x0][0x1d8], PT ;  /* 0x0000760008007a0c */ /* 0x000fda0003f06270 */
[----:B------:R-:W-:Y:S01]  /*1ba0*/  @P0 CALL.REL.NOINC `(.L_x_1) ;  /* 0x0000001000000944 */ /* 0x000fe20003c00000 */
[----:B------:R-:W-:Y:S05]  /*1bb0*/  BRA `(.L_x_13) ;  /* 0xffffebb000007947 */ /* 0x000fea000383ffff */
.L_x_1:
[----:B------:R-:W-:Y:S05]  /*1bc0*/  BSYNC B1 ;  /* 0x0000000000017941 */ /* 0x000fea0003800000 */
.L_x_0:
[----:B------:R-:W0:Y:S01]  /*1bd0*/  SHFL.DOWN PT, R7, R6, 0x10, 0x1f ;  /* 0x0a001f0006077f89 */ /* 0x000e2200000e0000 */
[----:B------:R-:W-:Y:S01]  /*1be0*/  SHF.R.S32.HI R11, RZ, 0x1f, R2 ;  /* 0x0000001fff0b7819 */ /* 0x000fe20000011402 */
[----:B------:R-:W-:Y:S02]  /*1bf0*/  BSSY B0, `(.L_x_14) ;  /* 0x0000024000007945 */ /* 0x000fe40003800000 */
[----:B------:R-:W-:Y:S01]  /*1c00*/  BAR.SYNC.DEFER_BLOCKING 0x0 ;  /* 0x0000000000007b1d */ /* 0x000fe20000010000 */
[----:B------:R-:W-:Y:S02]  /*1c10*/  LEA.HI R12, R11, R2, RZ, 0x5 ;  /* 0x000000020b0c7211 */ /* 0x000fe400078f28ff */
[----:B------:R-:W-:Y:S02]  /*1c20*/  ISETP.GE.AND P1, PT, R2, UR4, PT ;  /* 0x0000000402007c0c */ /* 0x000fe4000bf26270 */
[----:B------:R-:W-:-:S05]  /*1c30*/  LOP3.LUT R13, R12, 0xffffffe0, RZ, 0xc0, !PT ;  /* 0xffffffe00c0d7812 */ /* 0x000fca00078ec0ff */
[----:B------:R-:W-:-:S05]  /*1c40*/  IMAD.IADD R13, R2, 0x1, -R13 ;  /* 0x00000001020d7824 */ /* 0x000fca00078e0a0d */
[----:B------:R-:W-:Y:S01]  /*1c50*/  ISETP.NE.AND P0, PT, R13, RZ, PT ;  /* 0x000000ff0d00720c */ /* 0x000fe20003f05270 */
[----:B0-----:R-:W-:Y:S01]  /*1c60*/  FADD.FTZ R7, R7, R6 ;  /* 0x0000000607077221 */ /* 0x001fe20000010000 */
[----:B------:R-:W-:-:S04]  /*1c70*/  IADD3 R6, R2, 0x1f, RZ ;  /* 0x0000001f02067810 */ /* 0x000fc80007ffe0ff */
[----:B------:R-:W0:Y:S07]  /*1c80*/  SHFL.DOWN PT, R8, R7, 0x8, 0x1f ;  /* 0x09001f0007087f89 */ /* 0x000e2e00000e0000 */
[----:B------:R-:W-:Y:S01]  /*1c90*/  @!P0 SHF.R.S32.HI R12, RZ, 0x5, R12 ;  /* 0x00000005ff0c8819 */ /* 0x000fe2000001140c */
[----:B0-----:R-:W-:-:S05]  /*1ca0*/  FADD.FTZ R8, R7, R8 ;  /* 0x0000000807087221 */ /* 0x001fca0000010000 */
[----:B------:R-:W0:Y:S02]  /*1cb0*/  SHFL.DOWN PT, R9, R8, 0x4, 0x1f ;  /* 0x08801f0008097f89 */ /* 0x000e2400000e0000 */
[----:B0-----:R-:W-:Y:S02]  /*1cc0*/  FADD.FTZ R9, R8, R9 ;  /* 0x0000000908097221 */ /* 0x001fe40000010000 */
[----:B------:R-:W-:-:S03]  /*1cd0*/  IMAD.MOV.U32 R8, RZ, RZ, RZ ;  /* 0x000000ffff087224 */ /* 0x000fc600078e00ff */
[----:B------:R-:W0:Y:S02]  /*1ce0*/  SHFL.DOWN PT, R10, R9, 0x2, 0x1f ;  /* 0x08401f00090a7f89 */ /* 0x000e2400000e0000 */
[----:B0-----:R-:W-:-:S05]  /*1cf0*/  FADD.FTZ R10, R9, R10 ;  /* 0x0000000a090a7221 */ /* 0x001fca0000010000 */
[----:B------:R-:W0:Y:S02]  /*1d00*/  SHFL.DOWN PT, R11, R10, 0x1, 0x1f ;  /* 0x08201f000a0b7f89 */ /* 0x000e2400000e0000 */
[----:B0-----:R-:W-:-:S05]  /*1d10*/  FADD.FTZ R11, R10, R11 ;  /* 0x0000000b0a0b7221 */ /* 0x001fca0000010000 */
[----:B------:R0:W-:Y:S04]  /*1d20*/  @!P0 STS [R12.X4], R11 ;  /* 0x0000000b0c008388 */ /* 0x0001e80000004800 */
[----:B------:R-:W-:Y:S01]  /*1d30*/  BAR.SYNC.DEFER_BLOCKING 0x0 ;  /* 0x0000000000007b1d */ /* 0x000fe20000010000 */
[----:B------:R-:W-:-:S05]  /*1d40*/  ISETP.GT.U32.AND P0, PT, R6, 0x3e, PT ;  /* 0x0000003e0600780c */ /* 0x000fca0003f04070 */
[----:B------:R0:W1:Y:S08]  /*1d50*/  @!P1 LDS R8, [R13.X4] ;  /* 0x000000000d089984 */ /* 0x0000700000004800 */
[----:B------:R-:W-:Y:S05]  /*1d60*/  @P0 BRA `(.L_x_15) ;  /* 0x000000c000000947 */ /* 0x000fea0003800000 */
[----:B------:R-:W-:Y:S05]  /*1d70*/  BRA.DIV ~URZ, `(.L_x_16) ;  /* 0x000001527f007947 */ /* 0x000fea000b800000 */
[----:B-1----:R1:W2:Y:S02]  /*1d80*/  SHFL.DOWN PT, R7, R8, 0x10, 0x1f ;  /* 0x0a001f0008077f89 */ /* 0x0022a400000e0000 */
.L_x_18:
[----:B0-2---:R-:W-:Y:S01]  /*1d90*/  FADD.FTZ R12, R8, R7 ;  /* 0x00000007080c7221 */ /* 0x005fe20000010000 */
[----:B------:R-:W-:Y:S05]  /*1da0*/  BRA.DIV ~URZ, `(.L_x_17) ;  /* 0x000001927f007947 */ /* 0x000fea000b800000 */
[----:B------:R-:W0:Y:S02]  /*1db0*/  SHFL.DOWN PT, R6, R12, 0x8, 0x1f ;  /* 0x09001f000c067f89 */ /* 0x000e2400000e0000 */
[----:B0-----:R-:W-:-:S05]  /*1dc0*/  FADD.FTZ R6, R12, R6 ;  /* 0x000000060c067221 */ /* 0x001fca0000010000 */
[----:B------:R-:W0:Y:S02]  /*1dd0*/  SHFL.DOWN PT, R7, R6, 0x4, 0x1f ;  /* 0x08801f0006077f89 */ /* 0x000e2400000e0000 */
[----:B0-----:R-:W-:-:S05]  /*1de0*/  FADD.FTZ R7, R6, R7 ;  /* 0x0000000706077221 */ /* 0x001fca0000010000 */
[----:B-1----:R-:W0:Y:S02]  /*1df0*/  SHFL.DOWN PT, R8, R7, 0x2, 0x1f ;  /* 0x08401f0007087f89 */ /* 0x002e2400000e0000 */
[----:B0-----:R-:W-:-:S05]  /*1e00*/  FADD.FTZ R8, R7, R8 ;  /* 0x0000000807087221 */ /* 0x001fca0000010000 */
[----:B------:R0:W1:Y:S02]  /*1e10*/  SHFL.DOWN PT, R9, R8, 0x1, 0x1f ;  /* 0x08201f0008097f89 */ /* 0x00006400000e0000 */
.L_x_19:
[----:B01----:R-:W-:Y:S02]  /*1e20*/  FADD.FTZ R8, R9, R8 ;  /* 0x0000000809087221 */ /* 0x003fe40000010000 */
.L_x_15:
[----:B------:R-:W-:Y:S05]  /*1e30*/  BSYNC B0 ;  /* 0x0000000000007941 */ /* 0x000fea0003800000 */
.L_x_14:
[----:B------:R-:W-:-:S13]  /*1e40*/  ISETP.NE.AND P0, PT, R2, RZ, PT ;  /* 0x000000ff0200720c */ /* 0x000fda0003f05270 */
[----:B------:R-:W-:Y:S05]  /*1e50*/  @P0 EXIT ;  /* 0x000000000000094d */ /* 0x000fea0003800000 */
[----:B------:R-:W-:Y:S01]  /*1e60*/  HFMA2.MMA R2, -RZ, RZ, 0, 1.1920928955078125e-07 ;  /* 0x00000002ff027435 */ /* 0x000fe200000001ff */
[----:B------:R-:W-:Y:S01]  /*1e70*/  IMAD R4, R4, c[0x0][0x1f8], R5 ;  /* 0x00007e0004047a24 */ /* 0x000fe200078e0205 */
[----:B-1----:R-:W-:-:S03]  /*1e80*/  F2FP.BF16.PACK_AB R8, RZ, R8 ;  /* 0x00000008ff08723e */ /* 0x002fc600000010ff */
[----:B------:R-:W-:-:S05]  /*1e90*/  IMAD R3, R0, R3, R4 ;  /* 0x0000000300037224 */ /* 0x000fca00078e0204 */
[----:B------:R-:W-:-:S05]  /*1ea0*/  IMAD.WIDE R2, R3, R2, c[0x0][0x1b0] ;  /* 0x00006c0003027625 */ /* 0x000fca00078e0202 */
[----:B------:R-:W-:Y:S01]  /*1eb0*/  STG.E.U16 [R2.64], R8 ;  /* 0x0000000802007986 */ /* 0x000fe2000c101506 */
[----:B------:R-:W-:Y:S05]  /*1ec0*/  EXIT ;  /* 0x000000000000794d */ /* 0x000fea0003800000 */
.L_x_16:
[----:B------:R-:W-:Y:S01]  /*1ed0*/  IMAD.MOV.U32 R9, RZ, RZ, 0x10 ;  /* 0x00000010ff097424 */ /* 0x000fe200078e00ff */
[----:B------:R-:W-:Y:S01]  /*1ee0*/  MOV R6, 0x1f20 ;  /* 0x00001f2000067802 */ /* 0x000fe20000000f00 */
[----:B------:R-:W-:Y:S02]  /*1ef0*/  IMAD.MOV.U32 R10, RZ, RZ, 0x1f ;  /* 0x0000001fff0a7424 */ /* 0x000fe400078e00ff */
[----:B0-----:R-:W-:Y:S02]  /*1f00*/  IMAD.MOV.U32 R11, RZ, RZ, -0x1 ;  /* 0xffffffffff0b7424 */ /* 0x001fe400078e00ff */
[----:B-1----:R-:W-:Y:S05]  /*1f10*/  CALL.REL.NOINC `($__internal_0_$__cuda_sm70_shflsync_down_p) ;  /* 0x000001b000007944 */ /* 0x002fea0003c00000 */
[----:B-1----:R-:W-:Y:S01]  /*1f20*/  IMAD.MOV.U32 R7, RZ, RZ, R9 ;  /* 0x000000ffff077224 */ /* 0x002fe200078e0009 */
[----:B0-----:R-:W-:Y:S05]  /*1f30*/  BRA `(.L_x_18) ;  /* 0xfffffe5000007947 */ /* 0x001fea000383ffff */
.L_x_17:
[----:B-1----:R-:W-:Y:S01]  /*1f40*/  MOV R8, R12 ;  /* 0x0000000c00087202 */ /* 0x002fe20000000f00 */
[----:B------:R-:W-:Y:S01]  /*1f50*/  IMAD.MOV.U32 R9, RZ, RZ, 0x8 ;  /* 0x00000008ff097424 */ /* 0x000fe200078e00ff */
[----:B------:R-:W-:Y:S01]  /*1f60*/  MOV R6, 0x1fa0 ;  /* 0x00001fa000067802 */ /* 0x000fe20000000f00 */
[----:B------:R-:W-:Y:S02]  /*1f70*/  IMAD.MOV.U32 R10, RZ, RZ, 0x1f ;  /* 0x0000001fff0a7424 */ /* 0x000fe400078e00ff */
[----:B------:R-:W-:-:S02]  /*1f80*/  IMAD.MOV.U32 R11, RZ, RZ, -0x1 ;  /* 0xffffffffff0b7424 */ /* 0x000fc400078e00ff */
[----:B------:R-:W-:Y:S05]  /*1f90*/  CALL.REL.NOINC `($__internal_0_$__cuda_sm70_shflsync_down_p) ;  /* 0x0000013000007944 */ /* 0x000fea0003c00000 */
[----:B0-----:R-:W-:Y:S01]  /*1fa0*/  HFMA2.MMA R10, -RZ, RZ, 0, 1.847743988037109375e-06 ;  /* 0x0000001fff0a7435 */ /* 0x001fe200000001ff */
[----:B-1----:R-:W-:Y:S01]  /*1fb0*/  FADD.FTZ R8, R12, R9 ;  /* 0x000000090c087221 */ /* 0x002fe20000010000 */
[----:B------:R-:W-:Y:S01]  /*1fc0*/  MOV R6, 0x2000 ;  /* 0x0000200000067802 */ /* 0x000fe20000000f00 */
[----:B------:R-:W-:-:S02]  /*1fd0*/  IMAD.MOV.U32 R9, RZ, RZ, 0x4 ;  /* 0x00000004ff097424 */ /* 0x000fc400078e00ff */
[----:B------:R-:W-:Y:S02]  /*1fe0*/  IMAD.MOV.U32 R11, RZ, RZ, -0x1 ;  /* 0xffffffffff0b7424 */ /* 0x000fe400078e00ff */
[----:B------:R-:W-:Y:S05]  /*1ff0*/  CALL.REL.NOINC `($__internal_0_$__cuda_sm70_shflsync_down_p) ;  /* 0x000000d000007944 */ /* 0x000fea0003c00000 */
[----:B01----:R-:W-:Y:S01]  /*2000*/  FADD.FTZ R8, R8, R9 ;  /* 0x0000000908087221 */ /* 0x003fe20000010000 */
[----:B------:R-:W-:Y:S01]  /*2010*/  MOV R6, 0x2060 ;  /* 0x0000206000067802 */ /* 0x000fe20000000f00 */
[----:B------:R-:W-:Y:S02]  /*2020*/  IMAD.MOV.U32 R9, RZ, RZ, 0x2 ;  /* 0x00000002ff097424 */ /* 0x000fe400078e00ff */
[----:B------:R-:W-:Y:S02]  /*2030*/  IMAD.MOV.U32 R10, RZ, RZ, 0x1f ;  /* 0x0000001fff0a7424 */ /* 0x000fe400078e00ff */
[----:B------:R-:W-:Y:S02]  /*2040*/  IMAD.MOV.U32 R11, RZ, RZ, -0x1 ;  /* 0xffffffffff0b7424 */ /* 0x000fe400078e00ff */
[----:B------:R-:W-:Y:S05]  /*2050*/  CALL.REL.NOINC `($__internal_0_$__cuda_sm70_shflsync_down_p) ;  /* 0x0000007000007944 */ /* 0x000fea0003c00000 */
[----:B01----:R-:W-:Y:S01]  /*2060*/  FADD.FTZ R8, R8, R9 ;  /* 0x0000000908087221 */ /* 0x003fe20000010000 */
[----:B------:R-:W-:Y:S01]  /*2070*/  MOV R9, 0x1 ;  /* 0x0000000100097802 */ /* 0x000fe20000000f00 */
[----:B------:R-:W-:Y:S01]  /*2080*/  IMAD.MOV.U32 R10, RZ, RZ, 0x1f ;  /* 0x0000001fff0a7424 */ /* 0x000fe200078e00ff */
[----:B------:R-:W-:Y:S01]  /*2090*/  MOV R6, 0x20c0 ;  /* 0x000020c000067802 */ /* 0x000fe20000000f00 */
[----:B------:R-:W-:-:S02]  /*20a0*/  IMAD.MOV.U32 R11, RZ, RZ, -0x1 ;  /* 0xffffffffff0b7424 */ /* 0x000fc400078e00ff */
[----:B------:R-:W-:Y:S05]  /*20b0*/  CALL.REL.NOINC `($__internal_0_$__cuda_sm70_shflsync_down_p) ;  /* 0x0000001000007944 */ /* 0x000fea0003c00000 */
[----:B01----:R-:W-:Y:S05]  /*20c0*/  BRA `(.L_x_19) ;  /* 0xfffffd5000007947 */ /* 0x003fea000383ffff */
        .weak           $__internal_0_$__cuda_sm70_shflsync_down_p
        .type           $__internal_0_$__cuda_sm70_shflsync_down_p,@function
        .size           $__internal_0_$__cuda_sm70_shflsync_down_p,(.L_x_1128 - $__internal_0_$__cuda_sm70_shflsync_down_p)
$__internal_0_$__cuda_sm70_shflsync_down_p:
[----:B------:R-:W-:Y:S01]  /*20d0*/  IMAD.MOV.U32 R7, RZ, RZ, 0x0 ;  /* 0x00000000ff077424 */ /* 0x000fe200078e00ff */
[----:B------:R-:W-:Y:S04]  /*20e0*/  WARPSYNC R11 ;  /* 0x0000000b00007348 */ /* 0x000fe80003800000 */
[----:B------:R0:W1:Y:S01]  /*20f0*/  SHFL.DOWN PT, R9, R8, R9, R10 ;  /* 0x0800000908097389 */ /* 0x00006200000e000a */
[----:B------:R-:W-:Y:S05]  /*2100*/  RET.REL.NODEC R6 `(_ZN2at6native51_GLOBAL__N__2c613397_18_DepthwiseConv2d_cu_9959487035conv_depthwise2d_grad_weight_kernelIN3c108BFloat16EjEEvNS_27GenericPackedTensorAccessorIKT_Lm4ENS_16DefaultPtrTraitsEiEES9_NS5_IS6_Lm4ES8_iEEiiiiiiiiiiiiiiii) ;  /* 0xffffdef006007950 */ /* 0x000fea0003c3ffff */
.L_x_20:
[----:B------:R-:W-:-:S00]  /*2110*/  BRA `(.L_x_20) ;  /* 0xfffffff000007947 */ /* 0x000fc0000383ffff */
[----:B------:R-:W-:-:S00]  /*2120*/  NOP ;  /* 0x0000000000007918 */ /* 0x000fc00000000000 */
        /* <DEDUP_REMOVED lines=13> */
.L_x_1128:


//--------------------- .text._ZN2at6native51_GLOBAL__N__2c613397_18_DepthwiseConv2d_cu_9959487035conv_depthwise2d_grad_weight_kernelIN3c104HalfEjEEvNS_27GenericPackedTensorAccessorIKT_Lm4ENS_16DefaultPtrTraitsEiEES9_NS5_IS6_Lm4ES8_iEEiiiiiiiiiiiiiiii --------------------------
	.section	.text._ZN2at6native51_GLOBAL__N__2c613397_18_DepthwiseConv2d_cu_9959487035conv_depthwise2d_grad_weight_kernelIN3c104HalfEjEEvNS_27GenericPackedTensorAccessorIKT_Lm4ENS_16DefaultPtrTraitsEiEES9_NS5_IS6_Lm4ES8_iEEiiiiiiiiiiiiiiii,"ax",@progbits
	.sectioninfo	@"SHI_REGISTERS=32"
	.align	128
.text._ZN2at6native51_GLOBAL__N__2c613397_18_DepthwiseConv2d_cu_9959487035conv_depthwise2d_grad_weight_kernelIN3c104HalfEjEEvNS_27GenericPackedTensorAccessorIKT_Lm4ENS_16DefaultPtrTraitsEiEES9_NS5_IS6_Lm4ES8_iEEiiiiiiiiiiiiiiii:
        .type           _ZN2at6native51_GLOBAL__N__2c613397_18_DepthwiseConv2d_cu_9959487035conv_depthwise2d_grad_weight_kernelIN3c104HalfEjEEvNS_27GenericPackedTensorAccessorIKT_Lm4ENS_16DefaultPtrTraitsEiEES9_NS5_IS6_Lm4ES8_iEEiiiiiiiiiiiiiiii,@function
        .size           _ZN2at6native51_GLOBAL__N__2c613397_18_DepthwiseConv2d_cu_9959487035conv_depthwise2d_grad_weight_kernelIN3c104HalfEjEEvNS_27GenericPackedTensorAccessorIKT_Lm4ENS_16DefaultPtrTraitsEiEES9_NS5_IS6_Lm4ES8_iEEiiiiiiiiiiiiiiii,(.L_x_1130 - _ZN2at6native51_GLOBAL__N__2c613397_18_DepthwiseConv2d_cu_9959487035conv_depthwise2d_grad_weight_kernelIN3c104HalfEjEEvNS_27GenericPackedTensorAccessorIKT_Lm4ENS_16DefaultPtrTraitsEiEES9_NS5_IS6_Lm4ES8_iEEiiiiiiiiiiiiiiii)
        .other          _ZN2at6native51_GLOBAL__N__2c613397_18_DepthwiseConv2d_cu_9959487035conv_depthwise2d_grad_weight_kernelIN3c104HalfEjEEvNS_27GenericPackedTensorAccessorIKT_Lm4ENS_16DefaultPtrTraitsEiEES9_NS5_IS6_Lm4ES8_iEEiiiiiiiiiiiiiiii,@"STO_CUDA_ENTRY STV_DEFAULT"
_ZN2at6native51_GLOBAL__N__2c613397_18_DepthwiseConv2d_cu_9959487035conv_depthwise2d_grad_weight_kernelIN3c104HalfEjEEvNS_27GenericPackedTensorAccessorIKT_Lm4ENS_16DefaultPtrTraitsEiEES9_NS5_IS6_Lm4ES8_iEEiiiiiiiiiiiiiiii:
        /* <DEDUP_REMOVED lines=17> */
[----:B------:R-:W-:Y:S01]  /*0110*/  IMAD.HI.U32 R7, R3, R7, R2 ;  /* 0x0000000703077227 */ /* 0x000fe200078e0002 */
[----:B------:R-:W-:-:S03]  /*0120*/  MOV R3, R8 ;  /* 0x0000000800037202 */ /* 0x000fc60000000f00 */
[----:B------:R-:W-:Y:S01]  /*0130*/  IMAD R0, R4, c[0x0][0x1f8], RZ ;  /* 0x00007e0004007a24 */ /* 0x000fe200078e02ff */
[----:B------:R-:W0:Y:S01]  /*0140*/  I2F.RP R11, R3 ;  /* 0x00000003000b7306 */ /* 0x000e220000209400 */
[----:B------:R-:W-:-:S03]  /*0150*/  IMAD.MOV.U32 R2, RZ, RZ, R6 ;  /* 0x000000ffff027224 */ /* 0x000fc600078e0006 */
[----:B------:R-:W-:Y:S01]  /*0160*/  IABS R4, R0 ;  /* 0x0000000000047213 */ /* 0x000fe20000000000 */
[----:B------:R-:W-:-:S03]  /*0170*/  IMAD.HI.U32 R10, R7, R2, RZ ;  /* 0x00000002070a7227 */ /* 0x000fc600078e00ff */
[----:B------:R-:W1:Y:S01]  /*0180*/  I2F.RP R12, R4 ;  /* 0x00000004000c7306 */ /* 0x000e620000209400 */
[----:B------:R-:W-:-:S04]  /*0190*/  IMAD.MOV R6, RZ, RZ, -R10 ;  /* 0x000000ffff067224 */ /* 0x000fc800078e0a0a */
[----:B------:R-:W-:-:S03]  /*01a0*/  IMAD R6, R9, R6, R2 ;  /* 0x0000000609067224 */ /* 0x000fc600078e0202 */
[----:B0-----:R-:W0:Y:S02]  /*01b0*/  MUFU.RCP R11, R11 ;  /* 0x0000000b000b7308 */ /* 0x001e240000001000 */
[----:B------:R-:W-:-:S06]  /*01c0*/  ISETP.GT.U32.AND P1, PT, R9, R6, PT ;  /* 0x000000060900720c */ /* 0x000fcc0003f24070 */
[----:B-1----:R-:W1:Y:S07]  /*01d0*/  MUFU.RCP R12, R12 ;  /* 0x0000000c000c7308 */ /* 0x002e6e0000001000 */
[----:B------:R-:W-:Y:S01]  /*01e0*/  @!P1 IMAD.IADD R6, R6, 0x1, -R9 ;  /* 0x0000000106069824 */ /* 0x000fe200078e0a09 */
[----:B0-----:R-:W-:Y:S02]  /*01f0*/  IADD3 R8, R11, 0xffffffe, RZ ;  /* 0x0ffffffe0b087810 */ /* 0x001fe40007ffe0ff */
[----:B------:R-:W-:-:S02]  /*0200*/  @!P1 IADD3 R10, R10, 0x1, RZ ;  /* 0x000000010a0a9810 */ /* 0x000fc40007ffe0ff */
[----:B------:R-:W-:Y:S02]  /*0210*/  ISETP.GE.U32.AND P0, PT, R6, R9, PT ;  /* 0x000000090600720c */ /* 0x000fe40003f06070 */
[----:B------:R0:W2:Y:S01]  /*0220*/  F2I.FTZ.U32.TRUNC.NTZ R9, R8 ;  /* 0x0000000800097305 */ /* 0x0000a2000021f000 */
[----:B------:R-:W-:Y:S02]  /*0230*/  LOP3.LUT R6, R5, c[0x0][0x1f8], RZ, 0x3c, !PT ;  /* 0x00007e0005067a12 */ /* 0x000fe400078e3cff */
[----:B-1----:R-:W-:Y:S02]  /*0240*/  IADD3 R7, R12, 0xffffffe, RZ ;  /* 0x0ffffffe0c077810 */ /* 0x002fe40007ffe0ff */
[----:B------:R-:W-:Y:S02]  /*0250*/  ISETP.GE.AND P2, PT, R6, RZ, PT ;  /* 0x000000ff0600720c */ /* 0x000fe40003f46270 */
[----:B------:R-:W-:Y:S02]  /*0260*/  ISETP.NE.AND P1, PT, RZ, c[0x0][0x1f8], PT ;  /* 0x00007e00ff007a0c */ /* 0x000fe40003f25270 */
[----:B------:R-:W1:Y:S01]  /*0270*/  F2I.FTZ.U32.TRUNC.NTZ R7, R7 ;  /* 0x0000000700077305 */ /* 0x000e62000021f000 */
[----:B0-----:R-:W-:Y:S01]  /*0280*/  IMAD.MOV.U32 R8, RZ, RZ, RZ ;  /* 0x000000ffff087224 */ /* 0x001fe200078e00ff */
[----:B------:R-:W-:-:S02]  /*0290*/  @P0 IADD3 R10, R10, 0x1, RZ ;  /* 0x000000010a0a0810 */ /* 0x000fc40007ffe0ff */
[----:B------:R-:W-:Y:S02]  /*02a0*/  IABS R12, R0 ;  /* 0x00000000000c7213 */ /* 0x000fe40000000000 */
[----:B--2---:R-:W-:-:S03]  /*02b0*/  IADD3 R6, RZ, -R9, RZ ;  /* 0x80000009ff067210 */ /* 0x004fc60007ffe0ff */
[----:B------:R-:W-:Y:S02]  /*02c0*/  @!P2 IMAD.MOV R10, RZ, RZ, -R10 ;  /* 0x000000ffff0aa224 */ /* 0x000fe400078e0a0a */
[----:B------:R-:W-:Y:S01]  /*02d0*/  @!P1 LOP3.LUT R10, RZ, c[0x0][0x1f8], RZ, 0x33, !PT ;  /* 0x00007e00ff0a9a12 */ /* 0x000fe200078e33ff */
[----:B------:R-:W-:-:S03]  /*02e0*/  IMAD R11, R6, R3, RZ ;  /* 0x00000003060b7224 */ /* 0x000fc600078e02ff */
[----:B------:R-:W-:Y:S01]  /*02f0*/  IABS R6, R10 ;  /* 0x0000000a00067213 */ /* 0x000fe20000000000 */
[----:B-1----:R-:W-:Y:S02]  /*0300*/  IMAD.MOV R13, RZ, RZ, -R7 ;  /* 0x000000ffff0d7224 */ /* 0x002fe400078e0a07 */
[----:B------:R-:W-:Y:S01]  /*0310*/  IMAD.HI.U32 R8, R9, R11, R8 ;  /* 0x0000000b09087227 */ /* 0x000fe200078e0008 */
[----:B------:R-:W-:-:S03]  /*0320*/  MOV R9, R6 ;  /* 0x0000000600097202 */ /* 0x000fc60000000f00 */
[----:B------:R-:W-:Y:S02]  /*0330*/  IMAD R11, R13, R4, RZ ;  /* 0x000000040d0b7224 */ /* 0x000fe400078e02ff */
[----:B------:R-:W-:Y:S02]  /*0340*/  IMAD.MOV.U32 R6, RZ, RZ, RZ ;  /* 0x000000ffff067224 */ /* 0x000fe400078e00ff */
        /* <DEDUP_REMOVED lines=10> */
[----:B------:R-:W-:Y:S02]  /*03f0*/  @!P0 IADD3 R6, R6, -R3, RZ ;  /* 0x8000000306068210 */ /* 0x000fe40007ffe0ff */
        /* <DEDUP_REMOVED lines=9> */
[----:B------:R-:W-:Y:S01]  /*0490*/  @!P3 IMAD.IADD R6, R6, 0x1, -R3 ;  /* 0x000000010606b824 */ /* 0x000fe200078e0a03 */
[----:B------:R-:W-:Y:S02]  /*04a0*/  ISETP.NE.AND P3, PT, R0, RZ, PT ;  /* 0x000000ff0000720c */ /* 0x000fe40003f65270 */
[----:B------:R-:W-:Y:S01]  /*04b0*/  @P2 IADD3 R7, R7, 0x1, RZ ;  /* 0x0000000107072810 */ /* 0x000fe20007ffe0ff */
[----:B------:R-:W-:Y:S01]  /*04c0*/  IMAD.MOV.U32 R4, RZ, RZ, R6 ;  /* 0x000000ffff047224 */ /* 0x000fe200078e0006 */
[----:B------:R-:W-:Y:S01]  /*04d0*/  ISETP.NE.AND P2, PT, RZ, c[0x0][0x1fc], PT ;  /* 0x00007f00ff007a0c */ /* 0x000fe20003f45270 */
[----:B------:R-:W-:Y:S01]  /*04e0*/  HFMA2.MMA R6, -RZ, RZ, 0, 0 ;  /* 0x00000000ff067435 */ /* 0x000fe200000001ff */
[----:B------:R-:W-:Y:S01]  /*04f0*/  IADD3 R10, -R10, RZ, RZ ;  /* 0x000000ff0a0a7210 */ /* 0x000fe20007ffe1ff */
[----:B------:R-:W-:-:S04]  /*0500*/  IMAD.MOV.U32 R3, RZ, RZ, R7 ;  /* 0x000000ffff037224 */ /* 0x000fc800078e0007 */
[----:B------:R-:W-:Y:S02]  /*0510*/  @!P0 IMAD.MOV R3, RZ, RZ, -R3 ;  /* 0x000000ffff038224 */ /* 0x000fe400078e0a03 */
[----:B------:R-:W-:Y:S01]  /*0520*/  @!P1 IMAD.MOV R4, RZ, RZ, -R4 ;  /* 0x000000ffff049224 */ /* 0x000fe200078e0a04 */
[----:B------:R-:W-:Y:S01]  /*0530*/  @!P3 LOP3.LUT R3, RZ, R0, RZ, 0x33, !PT ;  /* 0x00000000ff03b212 */ /* 0x000fe200078e33ff */
[----:B------:R-:W-:Y:S02]  /*0540*/  IMAD R5, R10, c[0x0][0x1f8], R5 ;  /* 0x00007e000a057a24 */ /* 0x000fe400078e0205 */
        /* <DEDUP_REMOVED lines=15> */
[----:B------:R-:W-:Y:S01]  /*0640*/  IMAD.MOV.U32 R6, RZ, RZ, RZ ;  /* 0x000000ffff067224 */ /* 0x000fe200078e00ff */
[----:B------:R-:W-:Y:S01]  /*0650*/  MOV R12, c[0x0][0x1f4] ;  /* 0x00007d00000c7a02 */ /* 0x000fe20000000f00 */
[----:B------:R-:W-:-:S04]  /*0660*/  IMAD.HI.U32 R7, R7, R11, RZ ;  /* 0x0000000b07077227 */ /* 0x000fc800078e00ff */
[----:B------:R-:W-:Y:S01]  /*0670*/  IMAD R12, R12, c[0x0][0x1f0], RZ ;  /* 0x00007c000c0c7a24 */ /* 0x000fe200078e02ff */
[----:B------:R-:W-:-:S05]  /*0680*/  IADD3 R9, -R7, RZ, RZ ;  /* 0x000000ff07097210 */ /* 0x000fca0007ffe1ff */
[----:B------:R-:W-:Y:S02]  /*0690*/  IMAD R9, R10, R9, R11 ;  /* 0x000000090a097224 */ /* 0x000fe400078e020b */
[----:B------:R-:W-:-:S03]  /*06a0*/  IMAD.MOV.U32 R11, RZ, RZ, c[0x0][0x214] ;  /* 0x00008500ff0b7624 */ /* 0x000fc600078e00ff */
[----:B------:R-:W-:Y:S01]  /*06b0*/  ISETP.GT.U32.AND P1, PT, R10, R9, PT ;  /* 0x000000090a00720c */ /* 0x000fe20003f24070 */
[----:B------:R-:W-:-:S12]  /*06c0*/  IMAD R11, R4, R11, -c[0x0][0x20c] ;  /* 0x80008300040b7624 */ /* 0x000fd800078e020b */
[----:B------:R-:W-:Y:S01]  /*06d0*/  @!P1 IMAD.IADD R9, R9, 0x1, -R10 ;  /* 0x0000000109099824 */ /* 0x000fe200078e0a0a */
[----:B------:R-:W-:Y:S02]  /*06e0*/  @!P1 IADD3 R7, R7, 0x1, RZ ;  /* 0x0000000107079810 */ /* 0x000fe40007ffe0ff */
[----:B------:R-:W-:Y:S02]  /*06f0*/  ISETP.NE.AND P1, PT, RZ, c[0x0][0x1e4], PT ;  /* 0x00007900ff007a0c */ /* 0x000fe40003f25270 */
[----:B------:R-:W-:Y:S01]  /*0700*/  ISETP.GE.U32.AND P0, PT, R9, R10, PT ;  /* 0x0000000a0900720c */ /* 0x000fe20003f06070 */
[----:B------:R-:W-:Y:S01]  /*0710*/  IMAD.MOV.U32 R10, RZ, RZ, c[0x0][0x210] ;  /* 0x00008400ff0a7624 */ /* 0x000fe200078e00ff */
[----:B------:R-:W-:-:S03]  /*0720*/  LOP3.LUT R9, R2, 0x1f, RZ, 0xc0, !PT ;  /* 0x0000001f02097812 */ /* 0x000fc600078ec0ff */
[----:B------:R-:W-:-:S08]  /*0730*/  IMAD R10, R5, R10, -c[0x0][0x208] ;  /* 0x80008200050a7624 */ /* 0x000fd000078e020a */
[----:B------:R-:W-:-:S05]  /*0740*/  @P0 IADD3 R7, R7, 0x1, RZ ;  /* 0x0000000107070810 */ /* 0x000fca0007ffe0ff */
[----:B------:R-:W-:Y:S01]  /*0750*/  @!P2 IMAD.MOV R7, RZ, RZ, -R7 ;  /* 0x000000ffff07a224 */ /* 0x000fe200078e0a07 */
[----:B------:R-:W-:Y:S02]  /*0760*/  @!P1 LOP3.LUT R7, RZ, c[0x0][0x1e4], RZ, 0x33, !PT ;  /* 0x00007900ff079a12 */ /* 0x000fe400078e33ff */
.L_x_34:
        /* <DEDUP_REMOVED lines=40> */
[----:B------:R-:W-:Y:S01]  /*09f0*/  HFMA2.MMA R17, -RZ, RZ, 0, 1.1920928955078125e-07 ;  /* 0x00000002ff117435 */ /* 0x000fe200000001ff */
[----:B------:R-:W-:-:S04]  /*0a00*/  IMAD R14, R13, c[0x0][0x1ec], R14 ;  /* 0x00007b000d0e7a24 */ /* 0x000fc800078e020e */
[----:B------:R-:W-:-:S05]  /*0a10*/  IMAD R16, R14, c[0x0][0x1e8], R15 ;  /* 0x00007a000e107a24 */ /* 0x000fca00078e020f */
[----:B------:R-:W-:-:S04]  /*0a20*/  IMAD.WIDE R14, R24, R17, c[0x0][0x160] ;  /* 0x00005800180e7625 */ /* 0x000fc800078e0211 */
[----:B------:R-:W-:Y:S02]  /*0a30*/  IMAD.WIDE R16, R16, R17, c[0x0][0x188] ;  /* 0x0000620010107625 */ /* 0x000fe400078e0211 */
[----:B------:R-:W2:Y:S04]  /*0a40*/  LDG.E.U16 R14, [R14.64] ;  /* 0x000000060e0e7981 */ /* 0x000ea8000c1e1500 */
[----:B------:R-:W3:Y:S01]  /*0a50*/  LDG.E.U16 R16, [R16.64] ;  /* 0x0000000610107981 */ /* 0x000ee2000c1e1500 */
[----:B--2---:R-:W-:Y:S02]  /*0a60*/  HADD2.F32 R18, -RZ, R14.H0_H0 ;  /* 0x2000000eff127230 */ /* 0x004fe40000004100 */
[----:B---3--:R-:W-:-:S05]  /*0a70*/  HADD2.F32 R21, -RZ, R16.H0_H0 ;  /* 0x20000010ff157230 */ /* 0x008fca0000004100 */
[----:B------:R-:W-:Y:S02]  /*0a80*/  FFMA.FTZ R6, R21, R18, R6 ;  /* 0x0000001215067223 */ /* 0x000fe40000010006 */
.L_x_28:
[----:B------:R-:W-:Y:S05]  /*0a90*/  BSYNC B3 ;  /* 0x0000000000037941 */ /* 0x000fea0003800000 */
.L_x_27:
[----:B------:R-:W-:Y:S02]  /*0aa0*/  IADD3 R19, R19, 0x20, RZ ;  /* 0x0000002013137810 */ /* 0x000fe40007ffe0ff */
[----:B------:R-:W-:Y:S02]  /*0ab0*/  IADD3 R24, R24, 0x20, RZ ;  /* 0x0000002018187810 */ /* 0x000fe40007ffe0ff */
.L_x_26:
[----:B------:R-:W-:Y:S05]  /*0ac0*/  BSYNC B2 ;  /* 0x0000000000027941 */ /* 0x000fea0003800000 */
.L_x_25:
        /* <DEDUP_REMOVED lines=10> */
[----:B------:R-:W-:Y:S01]  /*0b70*/  ULOP3.LUT UR5, URZ, UR5, URZ, 0x33, !UPT ;  /* 0x000000053f057292 */ /* 0x000fe2000f8e333f */
[----:B------:R-:W-:Y:S02]  /*0b80*/  IADD3 R22, R12, -0x60, RZ ;  /* 0xffffffa00c167810 */ /* 0x000fe40007ffe0ff */
[----:B------:R-:W1:Y:S01]  /*0b90*/  I2F.U32.RP R16, c[0x0][0x1f0] ;  /* 0x00007c0000107b06 */ /* 0x000e620000209000 */
[----:B------:R-:W-:-:S07]  /*0ba0*/  PLOP3.LUT P2, PT, PT, PT, UP0, 0x80, 0x0 ;  /* 0x000000000000781c */ /* 0x000fce0003f4f008 */
[----:B0-----:R-:W0:Y:S08]  /*0bb0*/  MUFU.RCP R17, R17 ;  /* 0x0000001100117308 */ /* 0x001e300000001000 */
[----:B-1----:R-:W1:Y:S01]  /*0bc0*/  MUFU.RCP R16, R16 ;  /* 0x0000001000107308 */ /* 0x002e620000001000 */
[----:B0-----:R-:W-:-:S07]  /*0bd0*/  IADD3 R20, R17, 0xffffffe, RZ ;  /* 0x0ffffffe11147810 */ /* 0x001fce0007ffe0ff */
[----:B------:R0:W2:Y:S01]  /*0be0*/  F2I.FTZ.U32.TRUNC.NTZ R21, R20 ;  /* 0x0000001400157305 */ /* 0x0000a2000021f000 */
[----:B-1----:R-:W-:-:S07]  /*0bf0*/  IADD3 R14, R16, 0xffffffe, RZ ;  /* 0x0ffffffe100e7810 */ /* 0x002fce0007ffe0ff */
[----:B------:R1:W3:Y:S01]  /*0c00*/  F2I.FTZ.U32.TRUNC.NTZ R15, R14 ;  /* 0x0000000e000f7305 */ /* 0x0002e2000021f000 */
[----:B0-----:R-:W-:Y:S02]  /*0c10*/  IMAD.MOV.U32 R20, RZ, RZ, RZ ;  /* 0x000000ffff147224 */ /* 0x001fe400078e00ff */
[----:B--2---:R-:W-:Y:S01]  /*0c20*/  IMAD.MOV R23, RZ, RZ, -R21 ;  /* 0x000000ffff177224 */ /* 0x004fe200078e0a15 */
[----:B-1----:R-:W-:-:S03]  /*0c30*/  HFMA2.MMA R14, -RZ, RZ, 0, 0 ;  /* 0x00000000ff0e7435 */ /* 0x002fc600000001ff */
[----:B------:R-:W-:Y:S02]  /*0c40*/  IMAD R23, R23, c[0x0][0x1f0], RZ ;  /* 0x00007c0017177a24 */ /* 0x000fe400078e02ff */
[----:B---3--:R-:W-:Y:S02]  /*0c50*/  IMAD.MOV R18, RZ, RZ, -R15 ;  /* 0x000000ffff127224 */ /* 0x008fe400078e0a0f */
[----:B------:R-:W-:Y:S01]  /*0c60*/  IMAD.HI.U32 R20, R21, R23, R20 ;  /* 0x0000001715147227 */ /* 0x000fe200078e0014 */
[----:B------:R-:W-:-:S03]  /*0c70*/  LOP3.LUT R21, RZ, c[0x0][0x1f0], RZ, 0x33, !PT ;  /* 0x00007c00ff157a12 */ /* 0x000fc600078e33ff */
[----:B------:R-:W-:Y:S02]  /*0c80*/  IMAD R17, R18, c[0x0][0x1f0], RZ ;  /* 0x00007c0012117a24 */ /* 0x000fe400078e02ff */
[----:B------:R-:W-:Y:S02]  /*0c90*/  IMAD.U32 R23, RZ, RZ, UR5 ;  /* 0x00000005ff177e24 */ /* 0x000fe4000f8e00ff */
[----:B------:R-:W-:-:S06]  /*0ca0*/  IMAD.HI.U32 R18, R15, R17, R14 ;  /* 0x000000110f127227 */ /* 0x000fcc00078e000e */
.L_x_31:
        /* <DEDUP_REMOVED lines=11> */
[----:B------:R-:W-:-:S04]  /*0d60*/  SEL R14, R23, R14, !P2 ;  /* 0x0000000e170e7207 */ /* 0x000fc80005000000 */
[C---:B------:R-:W-:Y:S01]  /*0d70*/  IADD3 R16, -R14.reuse, RZ, RZ ;  /* 0x000000ff0e107210 */ /* 0x040fe20007ffe1ff */
[----:B------:R-:W-:-:S04]  /*0d80*/  IMAD R14, R14, c[0x0][0x204], R11 ;  /* 0x000081000e0e7a24 */ /* 0x000fc800078e020b */
[----:B------:R-:W-:-:S04]  /*0d90*/  IMAD R15, R16, c[0x0][0x1f0], R19 ;  /* 0x00007c00100f7a24 */ /* 0x000fc800078e0213 */
[----:B------:R-:W-:-:S05]  /*0da0*/  IMAD R15, R15, c[0x0][0x200], R10 ;  /* 0x000080000f0f7a24 */ /* 0x000fca00078e020a */
[----:B------:R-:W-:-:S04]  /*0db0*/  LOP3.LUT R16, R14, R15, RZ, 0xfc, !PT ;  /* 0x0000000f0e107212 */ /* 0x000fc800078efcff */
[----:B------:R-:W-:Y:S01]  /*0dc0*/  ISETP.GE.AND P4, PT, R16, RZ, PT ;  /* 0x000000ff1000720c */ /* 0x000fe20003f86270 */
[----:B------:R-:W-:-:S03]  /*0dd0*/  IMAD.MOV R16, RZ, RZ, -R28 ;  /* 0x000000ffff107224 */ /* 0x000fc600078e0a1c */
[----:B------:R-:W-:Y:S01]  /*0de0*/  ISETP.GE.OR P4, PT, R15, c[0x0][0x1e8], !P4 ;  /* 0x00007a000f007a0c */ /* 0x000fe20006786670 */
[----:B------:R-:W-:-:S03]  /*0df0*/  IMAD R23, R16, c[0x0][0x1f0], R27 ;  /* 0x00007c0010177a24 */ /* 0x000fc600078e021b */
[----:B------:R-:W-:Y:S02]  /*0e00*/  ISETP.GE.OR P4, PT, R14, c[0x0][0x1ec], P4 ;  /* 0x00007b000e007a0c */ /* 0x000fe40002786670 */
[----:B------:R-:W-:-:S11]  /*0e10*/  ISETP.GE.U32.AND P2, PT, R23, c[0x0][0x1f0], PT ;  /* 0x00007c0017007a0c */ /* 0x000fd60003f46070 */
[----:B------:R-:W-:-:S04]  /*0e20*/  @!P4 IMAD R14, R13, c[0x0][0x1ec], R14 ;  /* 0x00007b000d0eca24 */ /* 0x000fc800078e020e */
[----:B------:R-:W-:Y:S02]  /*0e30*/  @!P4 IMAD R14, R14, c[0x0][0x1e8], R15 ;  /* 0x00007a000e0eca24 */ /* 0x000fe400078e020f */
[----:B------:R-:W-:Y:S01]  /*0e40*/  @!P4 IMAD.MOV.U32 R15, RZ, RZ, 0x2 ;  /* 0x00000002ff0fc424 */ /* 0x000fe200078e00ff */
[----:B------:R-:W-:-:S03]  /*0e50*/  @P2 IADD3 R23, R23, -c[0x0][0x1f0], RZ ;  /* 0x80007c0017172a10 */ /* 0x000fc60007ffe0ff */
[----:B------:R-:W-:Y:S01]  /*0e60*/  @!P4 IMAD.WIDE R16, R14, R15, c[0x0][0x188] ;  /* 0x000062000e10c625 */ /* 0x000fe200078e020f */
[----:B------:R-:W-:-:S03]  /*0e70*/  ISETP.GE.U32.AND P3, PT, R23, c[0x0][0x1f0], PT ;  /* 0x00007c0017007a0c */ /* 0x000fc60003f66070 */
[----:B------:R-:W-:Y:S01]  /*0e80*/  @!P4 IMAD.WIDE R14, R24, R15, c[0x0][0x160] ;  /* 0x00005800180ec625 */ /* 0x000fe200078e020f */
[----:B------:R0:W2:Y:S04]  /*0e90*/  @!P4 LDG.E.U16 R26, [R16.64] ;  /* 0x00000006101ac981 */ /* 0x0000a8000c1e1500 */
[----:B------:R1:W3:Y:S01]  /*0ea0*/  @!P4 LDG.E.U16 R25, [R14.64] ;  /* 0x000000060e19c981 */ /* 0x0002e2000c1e1500 */
[----:B------:R-:W-:Y:S02]  /*0eb0*/  @P2 IADD3 R28, R28, 0x1, RZ ;  /* 0x000000011c1c2810 */ /* 0x000fe40007ffe0ff */
[----:B------:R-:W-:Y:S02]  /*0ec0*/  PLOP3.LUT P2, PT, P1, PT, PT, 0x80, 0x0 ;  /* 0x000000000000781c */ /* 0x000fe40000f4f070 */
[----:B------:R-:W-:-:S02]  /*0ed0*/  @P3 IADD3 R28, R28, 0x1, RZ ;  /* 0x000000011c1c3810 */ /* 0x000fc40007ffe0ff */
[----:B------:R-:W-:-:S04]  /*0ee0*/  MOV R23, R21 ;  /* 0x0000001500177202 */ /* 0x000fc80000000f00 */
        /* <DEDUP_REMOVED lines=9> */
[----:B------:R-:W-:Y:S02]  /*0f80*/  @!P3 IMAD R14, R13, c[0x0][0x1ec], R14 ;  /* 0x00007b000d0eba24 */ /* 0x000fe400078e020e */
[----:B0-----:R-:W-:Y:S02]  /*0f90*/  @!P3 IMAD.MOV.U32 R17, RZ, RZ, 0x2 ;  /* 0x00000002ff11b424 */ /* 0x001fe400078e00ff */
[----:B------:R-:W-:Y:S01]  /*0fa0*/  @!P3 IMAD R16, R14, c[0x0][0x1e8], R27 ;  /* 0x00007a000e10ba24 */ /* 0x000fe200078e021b */
[----:B------:R-:W-:-:S05]  /*0fb0*/  IADD3 R14, R24, 0x20, RZ ;  /* 0x00000020180e7810 */ /* 0x000fca0007ffe0ff */
[----:B------:R-:W-:-:S04]  /*0fc0*/  @!P3 IMAD.WIDE R14, R14, R17, c[0x0][0x160] ;  /* 0x000058000e0eb625 */ /* 0x000fc800078e0211 */
[----:B------:R-:W-:Y:S02]  /*0fd0*/  @!P3 IMAD.WIDE R16, R16, R17, c[0x0][0x188] ;  /* 0x000062001010b625 */ /* 0x000fe400078e0211 */
[----:B------:R0:W4:Y:S04]  /*0fe0*/  @!P3 LDG.E.U16 R14, [R14.64] ;  /* 0x000000060e0eb981 */ /* 0x000128000c1e1500 */
[----:B------:R1:W5:Y:S01]  /*0ff0*/  @!P3 LDG.E.U16 R16, [R16.64] ;  /* 0x000000061010b981 */ /* 0x000362000c1e1500 */
[C---:B------:R-:W-:Y:S02]  /*1000*/  IADD3 R27, R19.reuse, 0x40, RZ ;  /* 0x00000040131b7810 */ /* 0x040fe40007ffe0ff */
[----:B-1----:R-:W-:Y:S01]  /*1010*/  IADD3 R17, R19, 0x60, RZ ;  /* 0x0000006013117810 */ /* 0x002fe20007ffe0ff */
[----:B---3--:R-:W-:-:S02]  /*1020*/  @!P4 HADD2.F32 R28, -RZ, R25.H0_H0 ;  /* 0x20000019ff1cc230 */ /* 0x008fc40000004100 */
[----:B--2---:R-:W-:Y:S01]  /*1030*/  @!P4 HADD2.F32 R25, -RZ, R26.H0_H0 ;  /* 0x2000001aff19c230 */ /* 0x004fe20000004100 */
[----:B------:R-:W-:-:S04]  /*1040*/  IMAD.HI.U32 R26, R18, R27, RZ ;  /* 0x0000001b121a7227 */ /* 0x000fc800078e00ff */
[----:B------:R-:W-:Y:S02]  /*1050*/  @!P4 FFMA.FTZ R6, R25, R28, R6 ;  /* 0x0000001c1906c223 */ /* 0x000fe40000010006 */
[----:B------:R-:W-:-:S04]  /*1060*/  IMAD.MOV R28, RZ, RZ, -R26 ;  /* 0x000000ffff1c7224 */ /* 0x000fc800078e0a1a */
[----:B------:R-:W-:-:S05]  /*1070*/  IMAD R25, R28, c[0x0][0x1f0], R27 ;  /* 0x00007c001c197a24 */ /* 0x000fca00078e021b */
[----:B------:R-:W-:-:S13]  /*1080*/  ISETP.GE.U32.AND P4, PT, R25, c[0x0][0x1f0], PT ;  /* 0x00007c0019007a0c */ /* 0x000fda0003f86070 */
[----:B------:R-:W-:-:S04]  /*1090*/  @P4 IADD3 R25, R25, -c[0x0][0x1f0], RZ ;  /* 0x80007c0019194a10 */ /* 0x000fc80007ffe0ff */
[----:B------:R-:W-:Y:S02]  /*10a0*/  ISETP.GE.U32.AND P5, PT, R25, c[0x0][0x1f0], PT ;  /* 0x00007c0019007a0c */ /* 0x000fe40003fa6070 */
[----:B------:R-:W-:-:S11]  /*10b0*/  @P4 IADD3 R26, R26, 0x1, RZ ;  /* 0x000000011a1a4810 */ /* 0x000fd60007ffe0ff */
[----:B------:R-:W-:-:S04]  /*10c0*/  @P5 IADD3 R26, R26, 0x1, RZ ;  /* 0x000000011a1a5810 */ /* 0x000fc80007ffe0ff */
[----:B------:R-:W-:-:S04]  /*10d0*/  SEL R26, R23, R26, !P2 ;  /* 0x0000001a171a7207 */ /* 0x000fc80005000000 */
[C---:B------:R-:W-:Y:S01]  /*10e0*/  IADD3 R28, -R26.reuse, RZ, RZ ;  /* 0x000000ff1a1c7210 */ /* 0x040fe20007ffe1ff */
[----:B------:R-:W-:-:S04]  /*10f0*/  IMAD R26, R26, c[0x0][0x204], R11 ;  /* 0x000081001a1a7a24 */ /* 0x000fc800078e020b */
[----:B------:R-:W-:-:S04]  /*1100*/  IMAD R27, R28, c[0x0][0x1f0], R27 ;  /* 0x00007c001c1b7a24 */ /* 0x000fc800078e021b */
[----:B------:R-:W-:-:S05]  /*1110*/  IMAD R27, R27, c[0x0][0x200], R10 ;  /* 0x000080001b1b7a24 */ /* 0x000fca00078e020a */
[----:B0-----:R-:W-:-:S04]  /*1120*/  LOP3.LUT R15, R26, R27, RZ, 0xfc, !PT ;  /* 0x0000001b1a0f7212 */ /* 0x001fc800078efcff */
[----:B------:R-:W-:Y:S01]  /*1130*/  ISETP.GE.AND P4, PT, R15, RZ, PT ;  /* 0x000000ff0f00720c */ /* 0x000fe20003f86270 */
[----:B-----5:R-:W-:Y:S01]  /*1140*/  @!P3 HADD2.F32 R15, -RZ, R16.H0_H0 ;  /* 0x20000010ff0fb230 */ /* 0x020fe20000004100 */
[----:B------:R-:W-:Y:S01]  /*1150*/  IMAD.HI.U32 R16, R18, R17, RZ ;  /* 0x0000001112107227 */ /* 0x000fe200078e00ff */
[----:B----4-:R-:W-:-:S03]  /*1160*/  @!P3 HADD2.F32 R14, -RZ, R14.H0_H0 ;  /* 0x2000000eff0eb230 */ /* 0x010fc60000004100 */
[----:B------:R-:W-:-:S04]  /*1170*/  IMAD.MOV R28, RZ, RZ, -R16 ;  /* 0x000000ffff1c7224 */ /* 0x000fc800078e0a10 */
        /* <DEDUP_REMOVED lines=23> */
[----:B------:R-:W-:Y:S02]  /*12f0*/  ISETP.GE.OR P3, PT, R16, c[0x0][0x1ec], P3 ;  /* 0x00007b0010007a0c */ /* 0x000fe40001f66670 */
[----:B------:R-:W-:Y:S01]  /*1300*/  IADD3 R14, R24, 0x60, RZ ;  /* 0x00000060180e7810 */ /* 0x000fe20007ffe0ff */
[----:B------:R-:W-:-:S06]  /*1310*/  @!P4 IMAD.WIDE R26, R27, R26, c[0x0][0x188] ;  /* 0x000062001b1ac625 */ /* 0x000fcc00078e021a */
[----:B------:R-:W3:Y:S04]  /*1320*/  @!P4 LDG.E.U16 R26, [R26.64] ;  /* 0x000000061a1ac981 */ /* 0x000ee8000c1e1500 */
[----:B------:R-:W-:-:S04]  /*1330*/  @!P3 IMAD R16, R13, c[0x0][0x1ec], R16 ;  /* 0x00007b000d10ba24 */ /* 0x000fc800078e0210 */
[----:B------:R-:W-:Y:S01]  /*1340*/  @!P3 IMAD R16, R16, c[0x0][0x1e8], R17 ;  /* 0x00007a001010ba24 */ /* 0x000fe200078e0211 */
[----:B------:R-:W-:-:S05]  /*1350*/  @!P3 MOV R17, 0x2 ;  /* 0x000000020011b802 */ /* 0x000fca0000000f00 */
[----:B------:R-:W-:-:S04]  /*1360*/  @!P3 IMAD.WIDE R14, R14, R17, c[0x0][0x160] ;  /* 0x000058000e0eb625 */ /* 0x000fc800078e0211 */
[----:B------:R-:W-:Y:S02]  /*1370*/  @!P3 IMAD.WIDE R16, R16, R17, c[0x0][0x188] ;  /* 0x000062001010b625 */ /* 0x000fe400078e0211 */
[----:B------:R-:W4:Y:S04]  /*1380*/  @!P3 LDG.E.U16 R14, [R14.64] ;  /* 0x000000060e0eb981 */ /* 0x000f28000c1e1500 */
[----:B------:R-:W5:Y:S01]  /*1390*/  @!P3 LDG.E.U16 R16, [R16.64] ;  /* 0x000000061010b981 */ /* 0x000f62000c1e1500 */
[----:B------:R-:W-:-:S04]  /*13a0*/  IADD3 R19, R19, 0x80, RZ ;  /* 0x0000008013137810 */ /* 0x000fc80007ffe0ff */
[----:B------:R-:W-:Y:S02]  /*13b0*/  ISETP.GE.U32.AND P5, PT, R19, R22, PT ;  /* 0x000000161300720c */ /* 0x000fe40003fa6070 */
[----:B------:R-:W-:Y:S01]  /*13c0*/  IADD3 R24, R24, 0x80, RZ ;  /* 0x0000008018187810 */ /* 0x000fe20007ffe0ff */
[----:B--2---:R-:W-:Y:S02]  /*13d0*/  @!P4 HADD2.F32 R28, -RZ, R25.H0_H0 ;  /* 0x20000019ff1cc230 */ /* 0x004fe40000004100 */
[----:B---3--:R-:W-:-:S05]  /*13e0*/  @!P4 HADD2.F32 R25, -RZ, R26.H0_H0 ;  /* 0x2000001aff19c230 */ /* 0x008fca0000004100 */
[----:B------:R-:W-:Y:S01]  /*13f0*/  @!P4 FFMA.FTZ R6, R25, R28, R6 ;  /* 0x0000001c1906c223 */ /* 0x000fe20000010006 */
[----:B----4-:R-:W-:Y:S02]  /*1400*/  @!P3 HADD2.F32 R14, -RZ, R14.H0_H0 ;  /* 0x2000000eff0eb230 */ /* 0x010fe40000004100 */
[----:B-----5:R-:W-:-:S05]  /*1410*/  @!P3 HADD2.F32 R29, -RZ, R16.H0_H0 ;  /* 0x20000010ff1db230 */ /* 0x020fca0000004100 */
[----:B------:R-:W-:Y:S01]  /*1420*/  @!P3 FFMA.FTZ R6, R29, R14, R6 ;  /* 0x0000000e1d06b223 */ /* 0x000fe20000010006 */
[----:B------:R-:W-:Y:S05]  /*1430*/  @!P5 BRA `(.L_x_31) ;  /* 0xfffff8700000d947 */ /* 0x000fea000383ffff */
.L_x_30:
[----:B------:R-:W-:Y:S05]  /*1440*/  BSYNC B2 ;  /* 0x0000000000027941 */ /* 0x000fea0003800000 */
.L_x_29:
        /* <DEDUP_REMOVED lines=16> */
[----:B------:R-:W-:Y:S01]  /*1550*/  IMAD.HI.U32 R14, R14, R18, RZ ;  /* 0x000000120e0e7227 */ /* 0x000fe200078e00ff */
[----:B------:R-:W-:-:S03]  /*1560*/  IADD3 R16, -R20, RZ, RZ ;  /* 0x000000ff14107210 */ /* 0x000fc60007ffe1ff */
[----:B------:R-:W-:Y:S02]  /*1570*/  IMAD.MOV R15, RZ, RZ, -R14 ;  /* 0x000000ffff0f7224 */ /* 0x000fe400078e0a0e */
[----:B------:R-:W-:Y:S02]  /*1580*/  IMAD R16, R16, c[0x0][0x1f0], R19 ;  /* 0x00007c0010107a24 */ /* 0x000fe400078e0213 */
[----:B------:R-:W-:-:S03]  /*1590*/  IMAD R15, R15, c[0x0][0x1f0], R18 ;  /* 0x00007c000f0f7a24 */ /* 0x000fc600078e0212 */
[----:B------:R-:W-:Y:S02]  /*15a0*/  ISETP.GE.U32.AND P2, PT, R16, c[0x0][0x1f0], PT ;  /* 0x00007c0010007a0c */ /* 0x000fe40003f46070 */
[----:B------:R-:W-:-:S11]  /*15b0*/  ISETP.GE.U32.AND P0, PT, R15, c[0x0][0x1f0], PT ;  /* 0x00007c000f007a0c */ /* 0x000fd60003f06070 */
[----:B------:R-:W-:Y:S02]  /*15c0*/  @P2 IADD3 R16, R16, -c[0x0][0x1f0], RZ ;  /* 0x80007c0010102a10 */ /* 0x000fe40007ffe0ff */
[----:B------:R-:W-:Y:S02]  /*15d0*/  @P0 IADD3 R15, R15, -c[0x0][0x1f0], RZ ;  /* 0x80007c000f0f0a10 */ /* 0x000fe40007ffe0ff */
[----:B------:R-:W-:Y:S02]  /*15e0*/  ISETP.GE.U32.AND P3, PT, R16, c[0x0][0x1f0], PT ;  /* 0x00007c0010007a0c */ /* 0x000fe40003f66070 */
[----:B------:R-:W-:Y:S02]  /*15f0*/  ISETP.GE.U32.AND P1, PT, R15, c[0x0][0x1f0], PT ;  /* 0x00007c000f007a0c */ /* 0x000fe40003f26070 */
[----:B------:R-:W-:Y:S02]  /*1600*/  @P2 IADD3 R20, R20, 0x1, RZ ;  /* 0x0000000114142810 */ /* 0x000fe40007ffe0ff */
[----:B------:R-:W-:-:S02]  /*1610*/  ISETP.NE.U32.AND P2, PT, RZ, c[0x0][0x1f0], PT ;  /* 0x00007c00ff007a0c */ /* 0x000fc40003f45070 */
[----:B------:R-:W-:Y:S02]  /*1620*/  LOP3.LUT R15, RZ, c[0x0][0x1f0], RZ, 0x33, !PT ;  /* 0x00007c00ff0f7a12 */ /* 0x000fe400078e33ff */
[----:B------:R-:W-:-:S03]  /*1630*/  @P0 IADD3 R14, R14, 0x1, RZ ;  /* 0x000000010e0e0810 */ /* 0x000fc60007ffe0ff */
[----:B------:R-:W-:Y:S02]  /*1640*/  @P3 IADD3 R20, R20, 0x1, RZ ;  /* 0x0000000114143810 */ /* 0x000fe40007ffe0ff */
[----:B------:R-:W-:Y:S02]  /*1650*/  @P1 IADD3 R14, R14, 0x1, RZ ;  /* 0x000000010e0e1810 */ /* 0x000fe40007ffe0ff */
[C---:B------:R-:W-:Y:S02]  /*1660*/  SEL R20, R15.reuse, R20, !P2 ;  /* 0x000000140f147207 */ /* 0x040fe40005000000 */
[----:B------:R-:W-:-:S03]  /*1670*/  SEL R14, R15, R14, !P2 ;  /* 0x0000000e0f0e7207 */ /* 0x000fc60005000000 */
[----:B------:R-:W-:Y:S02]  /*1680*/  IMAD.MOV R16, RZ, RZ, -R20 ;  /* 0x000000ffff107224 */ /* 0x000fe400078e0a14 */
[----:B------:R-:W-:Y:S02]  /*1690*/  IMAD.MOV R15, RZ, RZ, -R14 ;  /* 0x000000ffff0f7224 */ /* 0x000fe400078e0a0e */
[----:B------:R-:W-:Y:S02]  /*16a0*/  IMAD R17, R16, c[0x0][0x1f0], R19 ;  /* 0x00007c0010117a24 */ /* 0x000fe400078e0213 */
[----:B------:R-:W-:Y:S02]  /*16b0*/  IMAD R20, R20, c[0x0][0x204], R11 ;  /* 0x0000810014147a24 */ /* 0x000fe400078e020b */
[----:B------:R-:W-:Y:S02]  /*16c0*/  IMAD R15, R15, c[0x0][0x1f0], R18 ;  /* 0x00007c000f0f7a24 */ /* 0x000fe400078e0212 */
[----:B------:R-:W-:-:S02]  /*16d0*/  IMAD R19, R17, c[0x0][0x200], R10 ;  /* 0x0000800011137a24 */ /* 0x000fc400078e020a */
[----:B------:R-:W-:Y:S02]  /*16e0*/  IMAD R17, R14, c[0x0][0x204], R11 ;  /* 0x000081000e117a24 */ /* 0x000fe400078e020b */
[----:B------:R-:W-:Y:S01]  /*16f0*/  IMAD R16, R15, c[0x0][0x200], R10 ;  /* 0x000080000f107a24 */ /* 0x000fe200078e020a */
[----:B------:R-:W-:-:S04]  /*1700*/  LOP3.LUT R14, R20, R19, RZ, 0xfc, !PT ;  /* 0x00000013140e7212 */ /* 0x000fc800078efcff */
[----:B------:R-:W-:Y:S02]  /*1710*/  LOP3.LUT R15, R17, R16, RZ, 0xfc, !PT ;  /* 0x00000010110f7212 */ /* 0x000fe400078efcff */
[----:B------:R-:W-:Y:S02]  /*1720*/  ISETP.GE.AND P0, PT, R14, RZ, PT ;  /* 0x000000ff0e00720c */ /* 0x000fe40003f06270 */
[----:B------:R-:W-:Y:S02]  /*1730*/  ISETP.GE.AND P2, PT, R15, RZ, PT ;  /* 0x000000ff0f00720c */ /* 0x000fe40003f46270 */
[----:B------:R-:W-:Y:S02]  /*1740*/  ISETP.GE.OR P0, PT, R19, c[0x0][0x1e8], !P0 ;  /* 0x00007a0013007a0c */ /* 0x000fe40004706670 */
[----:B------:R-:W-:Y:S02]  /*1750*/  ISETP.GE.OR P2, PT, R16, c[0x0][0x1e8], !P2 ;  /* 0x00007a0010007a0c */ /* 0x000fe40005746670 */
[----:B------:R-:W-:-:S02]  /*1760*/  ISETP.GE.OR P1, PT, R20, c[0x0][0x1ec], P0 ;  /* 0x00007b0014007a0c */ /* 0x000fc40000726670 */
[----:B------:R-:W-:-:S11]  /*1770*/  ISETP.GE.OR P2, PT, R17, c[0x0][0x1ec], P2 ;  /* 0x00007b0011007a0c */ /* 0x000fd60001746670 */
[C---:B------:R-:W-:Y:S01]  /*1780*/  @!P1 IMAD R14, R13.reuse, c[0x0][0x1ec], R20 ;  /* 0x00007b000d0e9a24 */ /* 0x040fe200078e0214 */
[----:B------:R-:W-:Y:S01]  /*1790*/  @!P1 MOV R21, 0x2 ;  /* 0x0000000200159802 */ /* 0x000fe20000000f00 */
[----:B------:R-:W-:Y:S02]  /*17a0*/  @!P2 IMAD R15, R13, c[0x0][0x1ec], R17 ;  /* 0x00007b000d0faa24 */ /* 0x000fe400078e0211 */
[----:B------:R-:W-:Y:S02]  /*17b0*/  @!P1 IMAD R14, R14, c[0x0][0x1e8], R19 ;  /* 0x00007a000e0e9a24 */ /* 0x000fe400078e0213 */
[----:B------:R-:W-:-:S04]  /*17c0*/  @!P1 IMAD.WIDE R24, R24, R21, c[0x0][0x160] ;  /* 0x0000580018189625 */ /* 0x000fc800078e0215 */
[----:B------:R-:W-:Y:S02]  /*17d0*/  @!P2 IMAD.MOV.U32 R17, RZ, RZ, 0x2 ;  /* 0x00000002ff11a424 */ /* 0x000fe400078e00ff */
[----:B------:R-:W-:Y:S01]  /*17e0*/  @!P2 IMAD R16, R15, c[0x0][0x1e8], R16 ;  /* 0x00007a000f10aa24 */ /* 0x000fe200078e0210 */
[----:B------:R-:W2:Y:S01]  /*17f0*/  @!P1 LDG.E.U16 R24, [R24.64] ;  /* 0x0000000618189981 */ /* 0x000ea2000c1e1500 */
[----:B------:R-:W-:-:S04]  /*1800*/  @!P1 IMAD.WIDE R20, R14, R21, c[0x0][0x188] ;  /* 0x000062000e149625 */ /* 0x000fc800078e0215 */
[-C--:B------:R-:W-:Y:S02]  /*1810*/  @!P2 IMAD.WIDE R14, R22, R17.reuse, c[0x0][0x160] ;  /* 0x00005800160ea625 */ /* 0x080fe400078e0211 */
[----:B------:R-:W3:Y:S02]  /*1820*/  @!P1 LDG.E.U16 R20, [R20.64] ;  /* 0x0000000614149981 */ /* 0x000ee4000c1e1500 */
[----:B------:R-:W-:Y:S02]  /*1830*/  @!P2 IMAD.WIDE R16, R16, R17, c[0x0][0x188] ;  /* 0x000062001010a625 */ /* 0x000fe400078e0211 */
[----:B------:R-:W4:Y:S04]  /*1840*/  @!P2 LDG.E.U16 R14, [R14.64] ;  /* 0x000000060e0ea981 */ /* 0x000f28000c1e1500 */
[----:B------:R-:W5:Y:S01]  /*1850*/  @!P2 LDG.E.U16 R16, [R16.64] ;  /* 0x000000061010a981 */ /* 0x000f62000c1e1500 */
[----:B------:R-:W-:Y:S01]  /*1860*/  PLOP3.LUT P0, PT, PT, PT, PT, 0x8, 0x0 ;  /* 0x000000000000781c */ /* 0x000fe20003f0e170 */
[----:B--2---:R-:W-:-:S02]  /*1870*/  @!P1 HADD2.F32 R23, -RZ, R24.H0_H0 ;  /* 0x20000018ff179230 */ /* 0x004fc40000004100 */
[----:B---3--:R-:W-:Y:S02]  /*1880*/  @!P1 HADD2.F32 R19, -RZ, R20.H0_H0 ;  /* 0x20000014ff139230 */ /* 0x008fe40000004100 */
[----:B----4-:R-:W-:-:S03]  /*1890*/  @!P2 HADD2.F32 R26, -RZ, R14.H0_H0 ;  /* 0x2000000eff1aa230 */ /* 0x010fc60000004100 */
[----:B------:R-:W-:Y:S01]  /*18a0*/  @!P1 FFMA.FTZ R6, R19, R23, R6 ;  /* 0x0000001713069223 */ /* 0x000fe20000010006 */
[----:B-----5:R-:W-:Y:S01]  /*18b0*/  @!P2 HADD2.F32 R27, -RZ, R16.H0_H0 ;  /* 0x20000010ff1ba230 */ /* 0x020fe20000004100 */
[----:B------:R-:W-:Y:S02]  /*18c0*/  IADD3 R19, R18, 0x20, RZ ;  /* 0x0000002012137810 */ /* 0x000fe40007ffe0ff */
[----:B------:R-:W-:Y:S02]  /*18d0*/  IADD3 R24, R22, 0x20, RZ ;  /* 0x0000002016187810 */ /* 0x000fe40007ffe0ff */
[----:B------:R-:W-:Y:S02]  /*18e0*/  @!P2 FFMA.FTZ R6, R27, R26, R6 ;  /* 0x0000001a1b06a223 */ /* 0x000fe40000010006 */
.L_x_33:
[----:B------:R-:W-:Y:S05]  /*18f0*/  BSYNC B2 ;  /* 0x0000000000027941 */ /* 0x000fea0003800000 */
.L_x_32:
        /* <DEDUP_REMOVED lines=36> */
[----:B--2---:R-:W-:Y:S02]  /*1b40*/  HADD2.F32 R16, -RZ, R24.H0_H0 ;  /* 0x20000018ff107230 */ /* 0x004fe40000004100 */
[----:B---3--:R-:W-:-:S05]  /*1b50*/  HADD2.F32 R13, -RZ, R14.H0_H0 ;  /* 0x2000000eff0d7230 */ /* 0x008fca0000004100 */
[----:B------:R-:W-:Y:S02]  /*1b60*/  FFMA.FTZ R6, R13, R16, R6 ;  /* 0x000000100d067223 */ /* 0x000fe40000010006 */
.L_x_24:
[----:B------:R-:W-:Y:S05]  /*1b70*/  BSYNC B0 ;  /* 0x0000000000007941 */ /* 0x000fea0003800000 */
.L_x_23:
[----:B------:R-:W-:-:S04]  /*1b80*/  IADD3 R8, R8, UR4, RZ ;  /* 0x0000000408087c10 */ /* 0x000fc8000fffe0ff */
[----:B------:R-:W-:-:S13]  /*1b90*/  ISETP.GE.AND P0, PT, R8, c[0x0][0x1d8], PT ;  /* 0x0000760008007a0c */ /* 0x000fda0003f06270 */
[----:B------:R-:W-:Y:S01]  /*1ba0*/  @P0 CALL.REL.NOINC `(.L_x_22) ;  /* 0x0000001000000944 */ /* 0x000fe20003c00000 */
[----:B------:R-:W-:Y:S05]  /*1bb0*/  BRA `(.L_x_34) ;  /* 0xffffebb000007947 */ /* 0x000fea000383ffff */
.L_x_22:
[----:B------:R-:W-:Y:S05]  /*1bc0*/  BSYNC B1 ;  /* 0x0000000000017941 */ /* 0x000fea0003800000 */
.L_x_21:
        /* <DEDUP_REMOVED lines=15> */
[----:B0-----:R-:W-:Y:S01]  /*1cc0*/  FADD.FTZ R9, R8, R9 ;  /* 0x0000000908097221 */ /* 0x001fe20000010000 */
[----:B------:R-:W-:-:S04]  /*1cd0*/  HFMA2.MMA R8, -RZ, RZ, 0, 0 ;  /* 0x00000000ff087435 */ /* 0x000fc800000001ff */
        /* <DEDUP_REMOVED lines=11> */
.L_x_39:
        /* <DEDUP_REMOVED lines=9> */
.L_x_40:
[----:B01----:R-:W-:Y:S02]  /*1e20*/  FADD.FTZ R8, R9, R8 ;  /* 0x0000000809087221 */ /* 0x003fe40000010000 */
.L_x_36:
[----:B------:R-:W-:Y:S05]  /*1e30*/  BSYNC B0 ;  /* 0x0000000000007941 */ /* 0x000fea0003800000 */
.L_x_35:
[----:B------:R-:W-:-:S13]  /*1e40*/  ISETP.NE.AND P0, PT, R2, RZ, PT ;  /* 0x000000ff0200720c */ /* 0x000fda0003f05270 */
[----:B------:R-:W-:Y:S05]  /*1e50*/  @P0 EXIT ;  /* 0x000000000000094d */ /* 0x000fea0003800000 */
[----:B------:R-:W-:Y:S01]  /*1e60*/  IMAD R4, R4, c[0x0][0x1f8], R5 ;  /* 0x00007e0004047a24 */ /* 0x000fe200078e0205 */
[----:B-1----:R-:W-:Y:S01]  /*1e70*/  F2FP.PACK_AB R8, RZ, R8 ;  /* 0x00000008ff08723e */ /* 0x002fe200000000ff */
[----:B------:R-:W-:Y:S02]  /*1e80*/  IMAD.MOV.U32 R2, RZ, RZ, 0x2 ;  /* 0x00000002ff027424 */ /* 0x000fe400078e00ff */
[----:B------:R-:W-:-:S04]  /*1e90*/  IMAD R3, R0, R3, R4 ;  /* 0x0000000300037224 */ /* 0x000fc800078e0204 */
[----:B------:R-:W-:-:S05]  /*1ea0*/  IMAD.WIDE R2, R3, R2, c[0x0][0x1b0] ;  /* 0x00006c0003027625 */ /* 0x000fca00078e0202 */
[----:B------:R-:W-:Y:S01]  /*1eb0*/  STG.E.U16 [R2.64], R8 ;  /* 0x0000000802007986 */ /* 0x000fe2000c101506 */
[----:B------:R-:W-:Y:S05]  /*1ec0*/  EXIT ;  /* 0x000000000000794d */ /* 0x000fea0003800000 */
.L_x_37:
[----:B------:R-:W-:Y:S01]  /*1ed0*/  IMAD.MOV.U32 R9, RZ, RZ, 0x10 ;  /* 0x00000010ff097424 */ /* 0x000fe200078e00ff */
[----:B0-----:R-:W-:Y:S01]  /*1ee0*/  MOV R11, 0xffffffff ;  /* 0xffffffff000b7802 */ /* 0x001fe20000000f00 */
[----:B------:R-:W-:Y:S01]  /*1ef0*/  IMAD.MOV.U32 R10, RZ, RZ, 0x1f ;  /* 0x0000001fff0a7424 */ /* 0x000fe200078e00ff */
[----:B------:R-:W-:Y:S02]  /*1f00*/  MOV R6, 0x1f20 ;  /* 0x00001f2000067802 */ /* 0x000fe40000000f00 */
[----:B-1----:R-:W-:Y:S05]  /*1f10*/  CALL.REL.NOINC `($__internal_1_$__cuda_sm70_shflsync_down_p) ;  /* 0x000001b000007944 */ /* 0x002fea0003c00000 */
[----:B-1----:R-:W-:Y:S01]  /*1f20*/  IMAD.MOV.U32 R7, RZ, RZ, R9 ;  /* 0x000000ffff077224 */ /* 0x002fe200078e0009 */
[----:B0-----:R-:W-:Y:S05]  /*1f30*/  BRA `(.L_x_39) ;  /* 0xfffffe5000007947 */ /* 0x001fea000383ffff */
.L_x_38:
[----:B------:R-:W-:Y:S01]  /*1f40*/  HFMA2.MMA R10, -RZ, RZ, 0, 1.847743988037109375e-06 ;  /* 0x0000001fff0a7435 */ /* 0x000fe200000001ff */
[----:B-1----:R-:W-:Y:S01]  /*1f50*/  IMAD.MOV.U32 R8, RZ, RZ, R12 ;  /* 0x000000ffff087224 */ /* 0x002fe200078e000c */
[----:B------:R-:W-:Y:S01]  /*1f60*/  MOV R6, 0x1fa0 ;  /* 0x00001fa000067802 */ /* 0x000fe20000000f00 */
[----:B------:R-:W-:Y:S02]  /*1f70*/  IMAD.MOV.U32 R9, RZ, RZ, 0x8 ;  /* 0x00000008ff097424 */ /* 0x000fe400078e00ff */
[----:B------:R-:W-:-:S02]  /*1f80*/  IMAD.MOV.U32 R11, RZ, RZ, -0x1 ;  /* 0xffffffffff0b7424 */ /* 0x000fc400078e00ff */
[----:B------:R-:W-:Y:S05]  /*1f90*/  CALL.REL.NOINC `($__internal_1_$__cuda_sm70_shflsync_down_p) ;  /* 0x0000013000007944 */ /* 0x000fea0003c00000 */
[----:B01----:R-:W-:Y:S01]  /*1fa0*/  FADD.FTZ R8, R12, R9 ;  /* 0x000000090c087221 */ /* 0x003fe20000010000 */
[----:B------:R-:W-:Y:S01]  /*1fb0*/  MOV R11, 0xffffffff ;  /* 0xffffffff000b7802 */ /* 0x000fe20000000f00 */
[----:B------:R-:W-:Y:S01]  /*1fc0*/  IMAD.MOV.U32 R9, RZ, RZ, 0x4 ;  /* 0x00000004ff097424 */ /* 0x000fe200078e00ff */
[----:B------:R-:W-:Y:S01]  /*1fd0*/  MOV R6, 0x2000 ;  /* 0x0000200000067802 */ /* 0x000fe20000000f00 */
[----:B------:R-:W-:-:S02]  /*1fe0*/  IMAD.MOV.U32 R10, RZ, RZ, 0x1f ;  /* 0x0000001fff0a7424 */ /* 0x000fc400078e00ff */
        /* <DEDUP_REMOVED lines=13> */
[----:B01----:R-:W-:Y:S05]  /*20c0*/  BRA `(.L_x_40) ;  /* 0xfffffd5000007947 */ /* 0x003fea000383ffff */
        .weak           $__internal_1_$__cuda_sm70_shflsync_down_p
        .type           $__internal_1_$__cuda_sm70_shflsync_down_p,@function
        .size           $__internal_1_$__cuda_sm70_shflsync_down_p,(.L_x_1130 - $__internal_1_$__cuda_sm70_shflsync_down_p)
$__internal_1_$__cuda_sm70_shflsync_down_p:
[----:B------:R-:W-:Y:S01]  /*20d0*/  IMAD.MOV.U32 R7, RZ, RZ, 0x0 ;  /* 0x00000000ff077424 */ /* 0x000fe200078e00ff */
[----:B------:R-:W-:Y:S04]  /*20e0*/  WARPSYNC R11 ;  /* 0x0000000b00007348 */ /* 0x000fe80003800000 */
[----:B------:R0:W1:Y:S01]  /*20f0*/  SHFL.DOWN PT, R9, R8, R9, R10 ;  /* 0x0800000908097389 */ /* 0x00006200000e000a */
[----:B------:R-:W-:Y:S05]  /*2100*/  RET.REL.NODEC R6 `(_ZN2at6native51_GLOBAL__N__2c613397_18_DepthwiseConv2d_cu_9959487035conv_depthwise2d_grad_weight_kernelIN3c104HalfEjEEvNS_27GenericPackedTensorAccessorIKT_Lm4ENS_16DefaultPtrTraitsEiEES9_NS5_IS6_Lm4ES8_iEEiiiiiiiiiiiiiiii) ;  /* 0xffffdef006007950 */ /* 0x000fea0003c3ffff */
.L_x_41:
        /* <DEDUP_REMOVED lines=15> */
.L_x_1130:


//--------------------- .text._ZN2at6native51_GLOBAL__N__2c613397_18_DepthwiseConv2d_cu_9959487035conv_depthwise2d_grad_weight_kernelIfjEEvNS_27GenericPackedTensorAccessorIKT_Lm4ENS_16DefaultPtrTraitsEiEES7_NS3_IS4_Lm4ES6_iEEiiiiiiiiiiiiiiii --------------------------
	.section	.text._ZN2at6native51_GLOBAL__N__2c613397_18_DepthwiseConv2d_cu_9959487035conv_depthwise2d_grad_weight_kernelIfjEEvNS_27GenericPackedTensorAccessorIKT_Lm4ENS_16DefaultPtrTraitsEiEES7_NS3_IS4_Lm4ES6_iEEiiiiiiiiiiiiiiii,"ax",@progbits
	.sectioninfo	@"SHI_REGISTERS=32"
	.align	128
.text._ZN2at6native51_GLOBAL__N__2c613397_18_DepthwiseConv2d_cu_9959487035conv_depthwise2d_grad_weight_kernelIfjEEvNS_27GenericPackedTensorAccessorIKT_Lm4ENS_16DefaultPtrTraitsEiEES7_NS3_IS4_Lm4ES6_iEEiiiiiiiiiiiiiiii:
        .type           _ZN2at6native51_GLOBAL__N__2c613397_18_DepthwiseConv2d_cu_9959487035conv_depthwise2d_grad_weight_kernelIfjEEvNS_27GenericPackedTensorAccessorIKT_Lm4ENS_16DefaultPtrTraitsEiEES7_NS3_IS4_Lm4ES6_iEEiiiiiiiiiiiiiiii,@function
        .size           _ZN2at6native51_GLOBAL__N__2c613397_18_DepthwiseConv2d_cu_9959487035conv_depthwise2d_grad_weight_kernelIfjEEvNS_27GenericPackedTensorAccessorIKT_Lm4ENS_16DefaultPtrTraitsEiEES7_NS3_IS4_Lm4ES6_iEEiiiiiiiiiiiiiiii,(.L_x_1132 - _ZN2at6native51_GLOBAL__N__2c613397_18_DepthwiseConv2d_cu_9959487035conv_depthwise2d_grad_weight_kernelIfjEEvNS_27GenericPackedTensorAccessorIKT_Lm4ENS_16DefaultPtrTraitsEiEES7_NS3_IS4_Lm4ES6_iEEiiiiiiiiiiiiiiii)
        .other          _ZN2at6native51_GLOBAL__N__2c613397_18_DepthwiseConv2d_cu_9959487035conv_depthwise2d_grad_weight_kernelIfjEEvNS_27GenericPackedTensorAccessorIKT_Lm4ENS_16DefaultPtrTraitsEiEES7_NS3_IS4_Lm4ES6_iEEiiiiiiiiiiiiiiii,@"STO_CUDA_ENTRY STV_DEFAULT"
_ZN2at6native51_GLOBAL__N__2c613397_18_DepthwiseConv2d_cu_9959487035conv_depthwise2d_grad_weight_kernelIfjEEvNS_27GenericPackedTensorAccessorIKT_Lm4ENS_16DefaultPtrTraitsEiEES7_NS3_IS4_Lm4ES6_iEEiiiiiiiiiiiiiiii:
        /* <DEDUP_REMOVED lines=13> */
[----:B0-----:R-:W-:Y:S01]  /*00d0*/  HFMA2.MMA R2, -RZ, RZ, 0, 0 ;  /* 0x00000000ff027435 */ /* 0x001fe200000001ff */
[----:B-1----:R-:W-:-:S04]  /*00e0*/  IMAD.MOV R4, RZ, RZ, -R3 ;  /* 0x000000ffff047224 */ /* 0x002fc800078e0a03 */
[----:B------:R-:W-:Y:S02]  /*00f0*/  IMAD R7, R4, R9, RZ ;  /* 0x0000000904077224 */ /* 0x000fe400078e02ff */
[----:B------:R-:W-:-:S03]  /*0100*/  IMAD.MOV.U32 R4, RZ, RZ, c[0x0][0x1fc] ;  /* 0x00007f00ff047624 */ /* 0x000fc600078e00ff */
[----:B------:R-:W-:-:S04]  /*0110*/  IMAD.HI.U32 R7, R3, R7, R2 ;  /* 0x0000000703077227 */ /* 0x000fc800078e0002 */
[----:B------:R-:W-:Y:S02]  /*0120*/  IMAD.MOV.U32 R3, RZ, RZ, R8 ;  /* 0x000000ffff037224 */ /* 0x000fe400078e0008 */
[----:B------:R-:W-:Y:S02]  /*0130*/  IMAD R0, R4, c[0x0][0x1f8], RZ ;  /* 0x00007e0004007a24 */ /* 0x000fe400078e02ff */
[----:B------:R-:W-:Y:S01]  /*0140*/  IMAD.MOV.U32 R2, RZ, RZ, R6 ;  /* 0x000000ffff027224 */ /* 0x000fe200078e0006 */
[----:B------:R-:W0:Y:S02]  /*0150*/  I2F.RP R11, R3 ;  /* 0x00000003000b7306 */ /* 0x000e240000209400 */
[----:B------:R-:W-:Y:S01]  /*0160*/  IABS R4, R0 ;  /* 0x0000000000047213 */ /* 0x000fe20000000000 */
[----:B------:R-:W-:-:S04]  /*0170*/  IMAD.HI.U32 R10, R7, R2, RZ ;  /* 0x00000002070a7227 */ /* 0x000fc800078e00ff */
[----:B------:R-:W-:Y:S01]  /*0180*/  IMAD.MOV R6, RZ, RZ, -R10 ;  /* 0x000000ffff067224 */ /* 0x000fe200078e0a0a */
[----:B------:R-:W1:Y:S03]  /*0190*/  I2F.RP R12, R4 ;  /* 0x00000004000c7306 */ /* 0x000e660000209400 */
[----:B------:R-:W-:-:S05]  /*01a0*/  IMAD R6, R9, R6, R2 ;  /* 0x0000000609067224 */ /* 0x000fca00078e0202 */
[----:B0-----:R-:W0:Y:S01]  /*01b0*/  MUFU.RCP R11, R11 ;  /* 0x0000000b000b7308 */ /* 0x001e220000001000 */
[----:B------:R-:W-:-:S07]  /*01c0*/  ISETP.GT.U32.AND P1, PT, R9, R6, PT ;  /* 0x000000060900720c */ /* 0x000fce0003f24070 */
[----:B-1----:R-:W1:Y:S06]  /*01d0*/  MUFU.RCP R12, R12 ;  /* 0x0000000c000c7308 */ /* 0x002e6c0000001000 */
[-C--:B------:R-:W-:Y:S02]  /*01e0*/  @!P1 IADD3 R6, R6, -R9.reuse, RZ ;  /* 0x8000000906069210 */ /* 0x080fe40007ffe0ff */
[----:B0-----:R-:W-:Y:S02]  /*01f0*/  IADD3 R8, R11, 0xffffffe, RZ ;  /* 0x0ffffffe0b087810 */ /* 0x001fe40007ffe0ff */
[----:B------:R-:W-:-:S02]  /*0200*/  ISETP.GE.U32.AND P0, PT, R6, R9, PT ;  /* 0x000000090600720c */ /* 0x000fc40003f06070 */
[----:B------:R-:W-:Y:S01]  /*0210*/  LOP3.LUT R6, R5, c[0x0][0x1f8], RZ, 0x3c, !PT ;  /* 0x00007e0005067a12 */ /* 0x000fe200078e3cff */
[----:B------:R0:W2:Y:S01]  /*0220*/  F2I.FTZ.U32.TRUNC.NTZ R9, R8 ;  /* 0x0000000800097305 */ /* 0x0000a2000021f000 */
[----:B------:R-:W-:Y:S02]  /*0230*/  @!P1 IADD3 R10, R10, 0x1, RZ ;  /* 0x000000010a0a9810 */ /* 0x000fe40007ffe0ff */
[----:B-1----:R-:W-:Y:S02]  /*0240*/  IADD3 R7, R12, 0xffffffe, RZ ;  /* 0x0ffffffe0c077810 */ /* 0x002fe40007ffe0ff */
[----:B------:R-:W-:Y:S02]  /*0250*/  ISETP.GE.AND P2, PT, R6, RZ, PT ;  /* 0x000000ff0600720c */ /* 0x000fe40003f46270 */
[----:B------:R-:W-:Y:S02]  /*0260*/  ISETP.NE.AND P1, PT, RZ, c[0x0][0x1f8], PT ;  /* 0x00007e00ff007a0c */ /* 0x000fe40003f25270 */
[----:B------:R-:W1:Y:S01]  /*0270*/  F2I.FTZ.U32.TRUNC.NTZ R7, R7 ;  /* 0x0000000700077305 */ /* 0x000e62000021f000 */
[----:B------:R-:W-:-:S02]  /*0280*/  @P0 IADD3 R10, R10, 0x1, RZ ;  /* 0x000000010a0a0810 */ /* 0x000fc40007ffe0ff */
[----:B0-----:R-:W-:Y:S02]  /*0290*/  MOV R8, RZ ;  /* 0x000000ff00087202 */ /* 0x001fe40000000f00 */
[----:B------:R-:W-:Y:S01]  /*02a0*/  IABS R12, R0 ;  /* 0x00000000000c7213 */ /* 0x000fe20000000000 */
[----:B--2---:R-:W-:-:S03]  /*02b0*/  IMAD.MOV R6, RZ, RZ, -R9 ;  /* 0x000000ffff067224 */ /* 0x004fc600078e0a09 */
[----:B------:R-:W-:Y:S02]  /*02c0*/  @!P2 IMAD.MOV R10, RZ, RZ, -R10 ;  /* 0x000000ffff0aa224 */ /* 0x000fe400078e0a0a */
[----:B------:R-:W-:Y:S01]  /*02d0*/  @!P1 LOP3.LUT R10, RZ, c[0x0][0x1f8], RZ, 0x33, !PT ;  /* 0x00007e00ff0a9a12 */ /* 0x000fe200078e33ff */
[----:B------:R-:W-:-:S03]  /*02e0*/  IMAD R11, R6, R3, RZ ;  /* 0x00000003060b7224 */ /* 0x000fc600078e02ff */
[----:B------:R-:W-:Y:S01]  /*02f0*/  IABS R6, R10 ;  /* 0x0000000a00067213 */ /* 0x000fe20000000000 */
[----:B-1----:R-:W-:Y:S02]  /*0300*/  IMAD.MOV R13, RZ, RZ, -R7 ;  /* 0x000000ffff0d7224 */ /* 0x002fe400078e0a07 */
[----:B------:R-:W-:-:S04]  /*0310*/  IMAD.HI.U32 R8, R9, R11, R8 ;  /* 0x0000000b09087227 */ /* 0x000fc800078e0008 */
[----:B------:R-:W-:Y:S02]  /*0320*/  IMAD.MOV.U32 R9, RZ, RZ, R6 ;  /* 0x000000ffff097224 */ /* 0x000fe400078e0006 */
[----:B------:R-:W-:Y:S02]  /*0330*/  IMAD R11, R13, R4, RZ ;  /* 0x000000040d0b7224 */ /* 0x000fe400078e02ff */
[----:B------:R-:W-:Y:S02]  /*0340*/  IMAD.MOV.U32 R6, RZ, RZ, RZ ;  /* 0x000000ffff067224 */ /* 0x000fe400078e00ff */
[----:B------:R-:W-:-:S04]  /*0350*/  IMAD.HI.U32 R8, R8, R9, RZ ;  /* 0x0000000908087227 */ /* 0x000fc800078e00ff */
[----:B------:R-:W-:Y:S01]  /*0360*/  IMAD.HI.U32 R7, R7, R11, R6 ;  /* 0x0000000b07077227 */ /* 0x000fe200078e0006 */
[----:B------:R-:W-:-:S03]  /*0370*/  IADD3 R8, -R8, RZ, RZ ;  /* 0x000000ff08087210 */ /* 0x000fc60007ffe1ff */
        /* <DEDUP_REMOVED lines=18> */
[----:B------:R-:W-:Y:S01]  /*04a0*/  ISETP.NE.AND P3, PT, R0, RZ, PT ;  /* 0x000000ff0000720c */ /* 0x000fe20003f65270 */
[----:B------:R-:W-:Y:S01]  /*04b0*/  IMAD.MOV R10, RZ, RZ, -R10 ;  /* 0x000000ffff0a7224 */ /* 0x000fe200078e0a0a */
[----:B------:R-:W-:Y:S01]  /*04c0*/  @P2 IADD3 R7, R7, 0x1, RZ ;  /* 0x0000000107072810 */ /* 0x000fe20007ffe0ff */
[----:B------:R-:W-:Y:S01]  /*04d0*/  IMAD.MOV.U32 R4, RZ, RZ, R6 ;  /* 0x000000ffff047224 */ /* 0x000fe200078e0006 */
[----:B------:R-:W-:Y:S01]  /*04e0*/  ISETP.NE.AND P2, PT, RZ, c[0x0][0x1fc], PT ;  /* 0x00007f00ff007a0c */ /* 0x000fe20003f45270 */
[----:B------:R-:W-:Y:S01]  /*04f0*/  IMAD R5, R10, c[0x0][0x1f8], R5 ;  /* 0x00007e000a057a24 */ /* 0x000fe200078e0205 */
[----:B------:R-:W-:Y:S01]  /*0500*/  MOV R3, R7 ;  /* 0x0000000700037202 */ /* 0x000fe20000000f00 */
[----:B------:R-:W-:-:S04]  /*0510*/  IMAD.MOV.U32 R6, RZ, RZ, RZ ;  /* 0x000000ffff067224 */ /* 0x000fc800078e00ff */
[----:B------:R-:W-:Y:S01]  /*0520*/  @!P0 IMAD.MOV R3, RZ, RZ, -R3 ;  /* 0x000000ffff038224 */ /* 0x000fe200078e0a03 */
[----:B------:R-:W-:Y:S02]  /*0530*/  @!P1 IADD3 R4, -R4, RZ, RZ ;  /* 0x000000ff04049210 */ /* 0x000fe40007ffe1ff */
[----:B------:R-:W-:-:S03]  /*0540*/  @!P3 LOP3.LUT R3, RZ, R0, RZ, 0x33, !PT ;  /* 0x00000000ff03b212 */ /* 0x000fc600078e33ff */
        /* <DEDUP_REMOVED lines=12> */
[----:B------:R-:W-:Y:S02]  /*0610*/  MOV R11, R12 ;  /* 0x0000000c000b7202 */ /* 0x000fe40000000f00 */
[----:B------:R-:W-:Y:S01]  /*0620*/  LOP3.LUT R6, R3, c[0x0][0x1e4], RZ, 0x3c, !PT ;  /* 0x0000790003067a12 */ /* 0x000fe200078e3cff */
[----:B------:R-:W-:Y:S02]  /*0630*/  IMAD.MOV.U32 R12, RZ, RZ, c[0x0][0x1f4] ;  /* 0x00007d00ff0c7624 */ /* 0x000fe400078e00ff */
[----:B------:R-:W-:Y:S01]  /*0640*/  IMAD.HI.U32 R7, R7, R11, RZ ;  /* 0x0000000b07077227 */ /* 0x000fe200078e00ff */
[----:B------:R-:W-:-:S03]  /*0650*/  ISETP.GE.AND P2, PT, R6, RZ, PT ;  /* 0x000000ff0600720c */ /* 0x000fc60003f46270 */
[----:B------:R-:W-:Y:S02]  /*0660*/  IMAD.MOV R9, RZ, RZ, -R7 ;  /* 0x000000ffff097224 */ /* 0x000fe400078e0a07 */
[----:B------:R-:W-:Y:S02]  /*0670*/  IMAD.MOV.U32 R6, RZ, RZ, RZ ;  /* 0x000000ffff067224 */ /* 0x000fe400078e00ff */
[----:B------:R-:W-:Y:S01]  /*0680*/  IMAD R9, R10, R9, R11 ;  /* 0x000000090a097224 */ /* 0x000fe200078e020b */
[----:B------:R-:W-:Y:S01]  /*0690*/  MOV R11, c[0x0][0x214] ;  /* 0x00008500000b7a02 */ /* 0x000fe20000000f00 */
[----:B------:R-:W-:-:S03]  /*06a0*/  IMAD R12, R12, c[0x0][0x1f0], RZ ;  /* 0x00007c000c0c7a24 */ /* 0x000fc600078e02ff */
        /* <DEDUP_REMOVED lines=12> */
.L_x_55:
[----:B------:R-:W-:Y:S01]  /*0770*/  ISETP.GE.U32.AND P0, PT, R9, R12, PT ;  /* 0x0000000c0900720c */ /* 0x000fe20003f06070 */
[----:B------:R-:W-:-:S12]  /*0780*/  BSSY B0, `(.L_x_44) ;  /* 0x000012f000007945 */ /* 0x000fd80003800000 */
[----:B------:R-:W-:Y:S05]  /*0790*/  @P0 BRA `(.L_x_45) ;  /* 0x000012d000000947 */ /* 0x000fea0003800000 */
[-C--:B------:R-:W-:Y:S01]  /*07a0*/  ISETP.GE.U32.AND P1, PT, R9, R12.reuse, PT ;  /* 0x0000000c0900720c */ /* 0x080fe20003f26070 */
[C---:B------:R-:W-:Y:S01]  /*07b0*/  IMAD R24, R8.reuse, c[0x0][0x1e0], R3 ;  /* 0x0000780008187a24 */ /* 0x040fe200078e0203 */
[----:B------:R-:W-:Y:S01]  /*07c0*/  BSSY B2, `(.L_x_46) ;  /* 0x000002e000027945 */ /* 0x000fe20003800000 */
[----:B------:R-:W-:Y:S01]  /*07d0*/  PLOP3.LUT P0, PT, PT, PT, PT, 0x80, 0x0 ;  /* 0x000000000000781c */ /* 0x000fe20003f0f070 */
[----:B------:R-:W-:Y:S01]  /*07e0*/  IMAD R13, R8, c[0x0][0x1dc], R7 ;  /* 0x00007700080d7a24 */ /* 0x000fe200078e0207 */
[----:B------:R-:W-:Y:S01]  /*07f0*/  MOV R19, R9 ;  /* 0x0000000900137202 */ /* 0x000fe20000000f00 */
[----:B------:R-:W-:-:S07]  /*0800*/  IMAD R24, R24, R12, R9 ;  /* 0x0000000c18187224 */ /* 0x000fce00078e0209 */
[----:B------:R-:W-:Y:S05]  /*0810*/  @!P1 BRA `(.L_x_47) ;  /* 0x0000028000009947 */ /* 0x000fea0003800000 */
[----:B------:R-:W0:Y:S01]  /*0820*/  I2F.U32.RP R16, c[0x0][0x1f0] ;  /* 0x00007c0000107b06 */ /* 0x000e220000209000 */
[----:B------:R-:W-:Y:S01]  /*0830*/  ISETP.NE.U32.AND P2, PT, RZ, c[0x0][0x1f0], PT ;  /* 0x00007c00ff007a0c */ /* 0x000fe20003f45070 */
[----:B------:R-:W-:Y:S06]  /*0840*/  BSSY B3, `(.L_x_48) ;  /* 0x0000023000037945 */ /* 0x000fec0003800000 */
[----:B0-----:R-:W0:Y:S02]  /*0850*/  MUFU.RCP R16, R16 ;  /* 0x0000001000107308 */ /* 0x001e240000001000 */
[----:B0-----:R-:W-:-:S06]  /*0860*/  IADD3 R14, R16, 0xffffffe, RZ ;  /* 0x0ffffffe100e7810 */ /* 0x001fcc0007ffe0ff */
[----:B------:R0:W1:Y:S02]  /*0870*/  F2I.FTZ.U32.TRUNC.NTZ R15, R14 ;  /* 0x0000000e000f7305 */ /* 0x000064000021f000 */
[----:B0-----:R-:W-:Y:S02]  /*0880*/  IMAD.MOV.U32 R14, RZ, RZ, RZ ;  /* 0x000000ffff0e7224 */ /* 0x001fe400078e00ff */
[----:B-1----:R-:W-:-:S04]  /*0890*/  IMAD.MOV R17, RZ, RZ, -R15 ;  /* 0x000000ffff117224 */ /* 0x002fc800078e0a0f */
        /* <DEDUP_REMOVED lines=10> */
[----:B------:R-:W-:-:S04]  /*0940*/  @!P2 LOP3.LUT R18, RZ, c[0x0][0x1f0], RZ, 0x33, !PT ;  /* 0x00007c00ff12aa12 */ /* 0x000fc800078e33ff */
[----:B------:R-:W-:-:S05]  /*0950*/  IADD3 R14, -R18, RZ, RZ ;  /* 0x000000ff120e7210 */ /* 0x000fca0007ffe1ff */
        /* <DEDUP_REMOVED lines=14> */
[----:B------:R-:W2:Y:S04]  /*0a40*/  LDG.E R15, [R14.64] ;  /* 0x000000060e0f7981 */ /* 0x000ea8000c1e1900 */
[----:B------:R-:W2:Y:S02]  /*0a50*/  LDG.E R16, [R16.64] ;  /* 0x0000000610107981 */ /* 0x000ea4000c1e1900 */
[----:B--2---:R-:W-:Y:S02]  /*0a60*/  FFMA.FTZ R6, R15, R16, R6 ;  /* 0x000000100f067223 */ /* 0x004fe40000010006 */
.L_x_49:
[----:B------:R-:W-:Y:S05]  /*0a70*/  BSYNC B3 ;  /* 0x0000000000037941 */ /* 0x000fea0003800000 */
.L_x_48:
[----:B------:R-:W-:Y:S02]  /*0a80*/  IADD3 R19, R19, 0x20, RZ ;  /* 0x0000002013137810 */ /* 0x000fe40007ffe0ff */
[----:B------:R-:W-:-:S02]  /*0a90*/  IADD3 R24, R24, 0x20, RZ ;  /* 0x0000002018187810 */ /* 0x000fc40007ffe0ff */
.L_x_47:
[----:B------:R-:W-:Y:S05]  /*0aa0*/  BSYNC B2 ;  /* 0x0000000000027941 */ /* 0x000fea0003800000 */
.L_x_46:
        /* <DEDUP_REMOVED lines=23> */
[----:B------:R-:W-:Y:S02]  /*0c20*/  IMAD R23, R23, c[0x0][0x1f0], RZ ;  /* 0x00007c0017177a24 */ /* 0x000fe400078e02ff */
[----:B---3--:R-:W-:Y:S02]  /*0c30*/  IMAD.MOV R18, RZ, RZ, -R15 ;  /* 0x000000ffff127224 */ /* 0x008fe400078e0a0f */
[----:B------:R-:W-:Y:S01]  /*0c40*/  IMAD.HI.U32 R20, R21, R23, R20 ;  /* 0x0000001715147227 */ /* 0x000fe200078e0014 */
[----:B------:R-:W-:-:S03]  /*0c50*/  LOP3.LUT R21, RZ, c[0x0][0x1f0], RZ, 0x33, !PT ;  /* 0x00007c00ff157a12 */ /* 0x000fc600078e33ff */
[----:B------:R-:W-:Y:S02]  /*0c60*/  IMAD R17, R18, c[0x0][0x1f0], RZ ;  /* 0x00007c0012117a24 */ /* 0x000fe400078e02ff */
[----:B------:R-:W-:Y:S02]  /*0c70*/  IMAD.U32 R23, RZ, RZ, UR5 ;  /* 0x00000005ff177e24 */ /* 0x000fe4000f8e00ff */
[----:B------:R-:W-:-:S06]  /*0c80*/  IMAD.HI.U32 R18, R15, R17, R14 ;  /* 0x000000110f127227 */ /* 0x000fcc00078e000e */
.L_x_52:
[----:B------:R-:W-:Y:S01]  /*0c90*/  IMAD.HI.U32 R14, R18, R19, RZ ;  /* 0x00000013120e7227 */ /* 0x000fe200078e00ff */
[----:B------:R-:W-:-:S03]  /*0ca0*/  IADD3 R27, R19, 0x20, RZ ;  /* 0x00000020131b7810 */ /* 0x000fc60007ffe0ff */
[----:B------:R-:W-:Y:S01]  /*0cb0*/  IMAD.MOV.U32 R18, RZ, RZ, R20 ;  /* 0x000000ffff127224 */ /* 0x000fe200078e0014 */
[----:B------:R-:W-:-:S03]  /*0cc0*/  IADD3 R16, -R14, RZ, RZ ;  /* 0x000000ff0e107210 */ /* 0x000fc60007ffe1ff */
[----:B------:R-:W-:-:S04]  /*0cd0*/  IMAD.HI.U32 R28, R18, R27, RZ ;  /* 0x0000001b121c7227 */ /* 0x000fc800078e00ff */
[----:B------:R-:W-:-:S05]  /*0ce0*/  IMAD R15, R16, c[0x0][0x1f0], R19 ;  /* 0x00007c00100f7a24 */ /* 0x000fca00078e0213 */
[----:B------:R-:W-:-:S13]  /*0cf0*/  ISETP.GE.U32.AND P3, PT, R15, c[0x0][0x1f0], PT ;  /* 0x00007c000f007a0c */ /* 0x000fda0003f66070 */
[----:B------:R-:W-:Y:S02]  /*0d00*/  @P3 IADD3 R15, R15, -c[0x0][0x1f0], RZ ;  /* 0x80007c000f0f3a10 */ /* 0x000fe40007ffe0ff */
[----:B------:R-:W-:Y:S02]  /*0d10*/  @P3 IADD3 R14, R14, 0x1, RZ ;  /* 0x000000010e0e3810 */ /* 0x000fe40007ffe0ff */
[----:B------:R-:W-:-:S13]  /*0d20*/  ISETP.GE.U32.AND P4, PT, R15, c[0x0][0x1f0], PT ;  /* 0x00007c000f007a0c */ /* 0x000fda0003f86070 */
[----:B------:R-:W-:-:S04]  /*0d30*/  @P4 IADD3 R14, R14, 0x1, RZ ;  /* 0x000000010e0e4810 */ /* 0x000fc80007ffe0ff */
[----:B------:R-:W-:-:S05]  /*0d40*/  SEL R14, R23, R14, !P2 ;  /* 0x0000000e170e7207 */ /* 0x000fca0005000000 */
[----:B------:R-:W-:Y:S02]  /*0d50*/  IMAD.MOV R16, RZ, RZ, -R14 ;  /* 0x000000ffff107224 */ /* 0x000fe400078e0a0e */
[----:B------:R-:W-:Y:S02]  /*0d60*/  IMAD R14, R14, c[0x0][0x204], R11 ;  /* 0x000081000e0e7a24 */ /* 0x000fe400078e020b */
        /* <DEDUP_REMOVED lines=10> */
[----:B------:R-:W-:Y:S01]  /*0e10*/  @!P4 IMAD R14, R14, c[0x0][0x1e8], R15 ;  /* 0x00007a000e0eca24 */ /* 0x000fe200078e020f */
[----:B------:R-:W-:-:S05]  /*0e20*/  @!P4 MOV R15, 0x4 ;  /* 0x00000004000fc802 */ /* 0x000fca0000000f00 */
[----:B------:R-:W-:-:S04]  /*0e30*/  @!P4 IMAD.WIDE R16, R14, R15, c[0x0][0x188] ;  /* 0x000062000e10c625 */ /* 0x000fc800078e020f */
[----:B------:R-:W-:Y:S01]  /*0e40*/  @!P4 IMAD.WIDE R14, R24, R15, c[0x0][0x160] ;  /* 0x00005800180ec625 */ /* 0x000fe200078e020f */
[----:B------:R0:W2:Y:S01]  /*0e50*/  @!P4 LDG.E R25, [R16.64] ;  /* 0x000000061019c981 */ /* 0x0000a2000c1e1900 */
[----:B------:R-:W-:-:S03]  /*0e60*/  @P2 IADD3 R23, R23, -c[0x0][0x1f0], RZ ;  /* 0x80007c0017172a10 */ /* 0x000fc60007ffe0ff */
[----:B------:R1:W2:Y:S01]  /*0e70*/  @!P4 LDG.E R26, [R14.64] ;  /* 0x000000060e1ac981 */ /* 0x0002a2000c1e1900 */
[----:B------:R-:W-:Y:S01]  /*0e80*/  ISETP.GE.U32.AND P3, PT, R23, c[0x0][0x1f0], PT ;  /* 0x00007c0017007a0c */ /* 0x000fe20003f66070 */
[----:B------:R-:W-:Y:S01]  /*0e90*/  IMAD.MOV.U32 R23, RZ, RZ, R21 ;  /* 0x000000ffff177224 */ /* 0x000fe200078e0015 */
[----:B------:R-:W-:Y:S02]  /*0ea0*/  @P2 IADD3 R28, R28, 0x1, RZ ;  /* 0x000000011c1c2810 */ /* 0x000fe40007ffe0ff */
[----:B------:R-:W-:-:S09]  /*0eb0*/  PLOP3.LUT P2, PT, P1, PT, PT, 0x80, 0x0 ;  /* 0x000000000000781c */ /* 0x000fd20000f4f070 */
[----:B------:R-:W-:-:S04]  /*0ec0*/  @P3 IADD3 R28, R28, 0x1, RZ ;  /* 0x000000011c1c3810 */ /* 0x000fc80007ffe0ff */
[----:B------:R-:W-:-:S05]  /*0ed0*/  SEL R28, R23, R28, !P2 ;  /* 0x0000001c171c7207 */ /* 0x000fca0005000000 */
[----:B------:R-:W-:Y:S02]  /*0ee0*/  IMAD.MOV R29, RZ, RZ, -R28 ;  /* 0x000000ffff1d7224 */ /* 0x000fe400078e0a1c */
[----:B------:R-:W-:Y:S02]  /*0ef0*/  IMAD R28, R28, c[0x0][0x204], R11 ;  /* 0x000081001c1c7a24 */ /* 0x000fe400078e020b */
[----:B------:R-:W-:-:S04]  /*0f00*/  IMAD R27, R29, c[0x0][0x1f0], R27 ;  /* 0x00007c001d1b7a24 */ /* 0x000fc800078e021b */
[----:B------:R-:W-:-:S05]  /*0f10*/  IMAD R27, R27, c[0x0][0x200], R10 ;  /* 0x000080001b1b7a24 */ /* 0x000fca00078e020a */
[----:B-1----:R-:W-:-:S04]  /*0f20*/  LOP3.LUT R14, R28, R27, RZ, 0xfc, !PT ;  /* 0x0000001b1c0e7212 */ /* 0x002fc800078efcff */
        /* <DEDUP_REMOVED lines=9> */
[----:B------:R0:W3:Y:S04]  /*0fc0*/  @!P3 LDG.E R15, [R14.64] ;  /* 0x000000060e0fb981 */ /* 0x0000e8000c1e1900 */
[----:B------:R1:W3:Y:S01]  /*0fd0*/  @!P3 LDG.E R16, [R16.64] ;  /* 0x000000061010b981 */ /* 0x0002e2000c1e1900 */
[----:B------:R-:W-:-:S05]  /*0fe0*/  IADD3 R27, R19, 0x40, RZ ;  /* 0x00000040131b7810 */ /* 0x000fca0007ffe0ff */
[----:B------:R-:W-:-:S04]  /*0ff0*/  IMAD.HI.U32 R28, R18, R27, RZ ;  /* 0x0000001b121c7227 */ /* 0x000fc800078e00ff */
[----:B--2---:R-:W-:Y:S01]  /*1000*/  @!P4 FFMA.FTZ R6, R26, R25, R6 ;  /* 0x000000191a06c223 */ /* 0x004fe20000010006 */
[----:B------:R-:W-:-:S05]  /*1010*/  IADD3 R26, -R28, RZ, RZ ;  /* 0x000000ff1c1a7210 */ /* 0x000fca0007ffe1ff */
[----:B------:R-:W-:-:S05]  /*1020*/  IMAD R25, R26, c[0x0][0x1f0], R27 ;  /* 0x00007c001a197a24 */ /* 0x000fca00078e021b */
[----:B------:R-:W-:-:S13]  /*1030*/  ISETP.GE.U32.AND P4, PT, R25, c[0x0][0x1f0], PT ;  /* 0x00007c0019007a0c */ /* 0x000fda0003f86070 */
[----:B------:R-:W-:Y:S02]  /*1040*/  @P4 IADD3 R25, R25, -c[0x0][0x1f0], RZ ;  /* 0x80007c0019194a10 */ /* 0x000fe40007ffe0ff */
[----:B------:R-:W-:Y:S02]  /*1050*/  @P4 IADD3 R28, R28, 0x1, RZ ;  /* 0x000000011c1c4810 */ /* 0x000fe40007ffe0ff */
[----:B------:R-:W-:-:S13]  /*1060*/  ISETP.GE.U32.AND P5, PT, R25, c[0x0][0x1f0], PT ;  /* 0x00007c0019007a0c */ /* 0x000fda0003fa6070 */
[----:B------:R-:W-:-:S04]  /*1070*/  @P5 IADD3 R28, R28, 0x1, RZ ;  /* 0x000000011c1c5810 */ /* 0x000fc80007ffe0ff */
[----:B------:R-:W-:-:S05]  /*1080*/  SEL R28, R23, R28, !P2 ;  /* 0x0000001c171c7207 */ /* 0x000fca0005000000 */
[----:B0-----:R-:W-:Y:S02]  /*1090*/  IMAD.MOV R14, RZ, RZ, -R28 ;  /* 0x000000ffff0e7224 */ /* 0x001fe400078e0a1c */
[----:B------:R-:W-:Y:S02]  /*10a0*/  IMAD R28, R28, c[0x0][0x204], R11 ;  /* 0x000081001c1c7a24 */ /* 0x000fe400078e020b */
[----:B------:R-:W-:-:S04]  /*10b0*/  IMAD R27, R14, c[0x0][0x1f0], R27 ;  /* 0x00007c000e1b7a24 */ /* 0x000fc800078e021b */
[----:B------:R-:W-:-:S05]  /*10c0*/  IMAD R14, R27, c[0x0][0x200], R10 ;  /* 0x000080001b0e7a24 */ /* 0x000fca00078e020a */
[----:B-1----:R-:W-:-:S04]  /*10d0*/  LOP3.LUT R17, R28, R14, RZ, 0xfc, !PT ;  /* 0x0000000e1c117212 */ /* 0x002fc800078efcff */
[----:B------:R-:W-:Y:S02]  /*10e0*/  ISETP.GE.AND P4, PT, R17, RZ, PT ;  /* 0x000000ff1100720c */ /* 0x000fe40003f86270 */
[----:B------:R-:W-:Y:S02]  /*10f0*/  IADD3 R17, R19, 0x60, RZ ;  /* 0x0000006013117810 */ /* 0x000fe40007ffe0ff */
[----:B------:R-:W-:-:S04]  /*1100*/  ISETP.GE.OR P4, PT, R14, c[0x0][0x1e8], !P4 ;  /* 0x00007a000e007a0c */ /* 0x000fc80006786670 */
[----:B------:R-:W-:Y:S01]  /*1110*/  ISETP.GE.OR P4, PT, R28, c[0x0][0x1ec], P4 ;  /* 0x00007b001c007a0c */ /* 0x000fe20002786670 */
[----:B---3--:R-:W-:Y:S01]  /*1120*/  @!P3 FFMA.FTZ R6, R15, R16, R6 ;  /* 0x000000100f06b223 */ /* 0x008fe20000010006 */
[----:B------:R-:W-:Y:S01]  /*1130*/  IADD3 R15, R24, 0x40, RZ ;  /* 0x00000040180f7810 */ /* 0x000fe20007ffe0ff */
[----:B------:R-:W-:-:S10]  /*1140*/  IMAD.HI.U32 R16, R18, R17, RZ ;  /* 0x0000001112107227 */ /* 0x000fd400078e00ff */
[----:B------:R-:W-:Y:S02]  /*1150*/  @!P4 IMAD R27, R13, c[0x0][0x1ec], R28 ;  /* 0x00007b000d1bca24 */ /* 0x000fe400078e021c */
[----:B------:R-:W-:Y:S02]  /*1160*/  IMAD.MOV R28, RZ, RZ, -R16 ;  /* 0x000000ffff1c7224 */ /* 0x000fe400078e0a10 */
[----:B------:R-:W-:Y:S02]  /*1170*/  @!P4 IMAD.MOV.U32 R26, RZ, RZ, 0x4 ;  /* 0x00000004ff1ac424 */ /* 0x000fe400078e00ff */
[----:B------:R-:W-:Y:S02]  /*1180*/  IMAD R28, R28, c[0x0][0x1f0], R17 ;  /* 0x00007c001c1c7a24 */ /* 0x000fe400078e0211 */
[----:B------:R-:W-:Y:S02]  /*1190*/  @!P4 IMAD R27, R27, c[0x0][0x1e8], R14 ;  /* 0x00007a001b1bca24 */ /* 0x000fe400078e020e */
[----:B------:R-:W-:Y:S01]  /*11a0*/  @!P4 IMAD.WIDE R14, R15, R26, c[0x0][0x160] ;  /* 0x000058000f0ec625 */ /* 0x000fe200078e021a */
[----:B------:R-:W-:-:S04]  /*11b0*/  ISETP.GE.U32.AND P3, PT, R28, c[0x0][0x1f0], PT ;  /* 0x00007c001c007a0c */ /* 0x000fc80003f66070 */
[----:B------:R0:W2:Y:S01]  /*11c0*/  @!P4 LDG.E R25, [R14.64] ;  /* 0x000000060e19c981 */ /* 0x0000a2000c1e1900 */
[----:B------:R-:W-:-:S06]  /*11d0*/  @!P4 IMAD.WIDE R26, R27, R26, c[0x0][0x188] ;  /* 0x000062001b1ac625 */ /* 0x000fcc00078e021a */
[----:B------:R-:W2:Y:S02]  /*11e0*/  @!P4 LDG.E R26, [R26.64] ;  /* 0x000000061a1ac981 */ /* 0x000ea4000c1e1900 */
        /* <DEDUP_REMOVED lines=9> */
[----:B0-----:R-:W-:-:S04]  /*1280*/  LOP3.LUT R14, R16, R17, RZ, 0xfc, !PT ;  /* 0x00000011100e7212 */ /* 0x001fc800078efcff */
[----:B------:R-:W-:Y:S02]  /*1290*/  ISETP.GE.AND P3, PT, R14, RZ, PT ;  /* 0x000000ff0e00720c */ /* 0x000fe40003f66270 */
[----:B------:R-:W-:Y:S02]  /*12a0*/  IADD3 R14, R24, 0x60, RZ ;  /* 0x00000060180e7810 */ /* 0x000fe40007ffe0ff */
[----:B------:R-:W-:-:S04]  /*12b0*/  ISETP.GE.OR P3, PT, R17, c[0x0][0x1e8], !P3 ;  /* 0x00007a0011007a0c */ /* 0x000fc80005f66670 */
[----:B------:R-:W-:-:S13]  /*12c0*/  ISETP.GE.OR P3, PT, R16, c[0x0][0x1ec], P3 ;  /* 0x00007b0010007a0c */ /* 0x000fda0001f66670 */
[----:B------:R-:W-:-:S04]  /*12d0*/  @!P3 IMAD R16, R13, c[0x0][0x1ec], R16 ;  /* 0x00007b000d10ba24 */ /* 0x000fc800078e0210 */
[----:B------:R-:W-:Y:S02]  /*12e0*/  @!P3 IMAD R16, R16, c[0x0][0x1e8], R17 ;  /* 0x00007a001010ba24 */ /* 0x000fe400078e0211 */
[----:B------:R-:W-:-:S04]  /*12f0*/  @!P3 IMAD.MOV.U32 R17, RZ, RZ, 0x4 ;  /* 0x00000004ff11b424 */ /* 0x000fc800078e00ff */
[----:B------:R-:W-:-:S04]  /*1300*/  @!P3 IMAD.WIDE R14, R14, R17, c[0x0][0x160] ;  /* 0x000058000e0eb625 */ /* 0x000fc800078e0211 */
[----:B------:R-:W-:Y:S02]  /*1310*/  @!P3 IMAD.WIDE R16, R16, R17, c[0x0][0x188] ;  /* 0x000062001010b625 */ /* 0x000fe400078e0211 */
[----:B------:R-:W3:Y:S04]  /*1320*/  @!P3 LDG.E R15, [R14.64] ;  /* 0x000000060e0fb981 */ /* 0x000ee8000c1e1900 */
[----:B------:R-:W3:Y:S01]  /*1330*/  @!P3 LDG.E R16, [R16.64] ;  /* 0x000000061010b981 */ /* 0x000ee2000c1e1900 */
[----:B------:R-:W-:-:S04]  /*1340*/  IADD3 R19, R19, 0x80, RZ ;  /* 0x0000008013137810 */ /* 0x000fc80007ffe0ff */
[----:B------:R-:W-:Y:S02]  /*1350*/  ISETP.GE.U32.AND P5, PT, R19, R22, PT ;  /* 0x000000161300720c */ /* 0x000fe40003fa6070 */
[----:B------:R-:W-:Y:S01]  /*1360*/  IADD3 R24, R24, 0x80, RZ ;  /* 0x0000008018187810 */ /* 0x000fe20007ffe0ff */
[----:B--2---:R-:W-:-:S04]  /*1370*/  @!P4 FFMA.FTZ R6, R25, R26, R6 ;  /* 0x0000001a1906c223 */ /* 0x004fc80000010006 */
[----:B---3--:R-:W-:-:S06]  /*1380*/  @!P3 FFMA.FTZ R6, R15, R16, R6 ;  /* 0x000000100f06b223 */ /* 0x008fcc0000010006 */
[----:B------:R-:W-:Y:S05]  /*1390*/  @!P5 BRA `(.L_x_52) ;  /* 0xfffff8f00000d947 */ /* 0x000fea000383ffff */
.L_x_51:
[----:B------:R-:W-:Y:S05]  /*13a0*/  BSYNC B2 ;  /* 0x0000000000027941 */ /* 0x000fea0003800000 */
.L_x_50:
[C---:B------:R-:W-:Y:S01]  /*13b0*/  IMAD.IADD R14, R12.reuse, 0x1, -R19 ;  /* 0x000000010c0e7824 */ /* 0x040fe200078e0a13 */
[----:B------:R-:W-:Y:S01]  /*13c0*/  ISETP.GT.U32.AND P1, PT, R12, R19, PT ;  /* 0x000000130c00720c */ /* 0x000fe20003f24070 */
[----:B------:R-:W-:Y:S03]  /*13d0*/  BSSY B2, `(.L_x_53) ;  /* 0x0000044000027945 */ /* 0x000fe60003800000 */
[----:B------:R-:W-:-:S13]  /*13e0*/  ISETP.LE.U32.OR P1, PT, R14, 0x20, !P1 ;  /* 0x000000200e00780c */ /* 0x000fda0004f23470 */
[----:B------:R-:W-:Y:S05]  /*13f0*/  @P1 BRA `(.L_x_54) ;  /* 0x0000041000001947 */ /* 0x000fea0003800000 */
[----:B------:R-:W0:Y:S01]  /*1400*/  I2F.U32.RP R16, c[0x0][0x1f0] ;  /* 0x00007c0000107b06 */ /* 0x000e220000209000 */
[----:B------:R-:W-:Y:S01]  /*1410*/  HFMA2.MMA R14, -RZ, RZ, 0, 0 ;  /* 0x00000000ff0e7435 */ /* 0x000fe200000001ff */
        /* <DEDUP_REMOVED lines=9> */
[----:B------:R-:W-:-:S04]  /*14b0*/  IMAD.HI.U32 R14, R14, R18, RZ ;  /* 0x000000120e0e7227 */ /* 0x000fc800078e00ff */
[----:B------:R-:W-:Y:S02]  /*14c0*/  IMAD.MOV R16, RZ, RZ, -R20 ;  /* 0x000000ffff107224 */ /* 0x000fe400078e0a14 */
        /* <DEDUP_REMOVED lines=17> */
[----:B------:R-:W-:Y:S01]  /*15e0*/  IMAD.MOV R16, RZ, RZ, -R20 ;  /* 0x000000ffff107224 */ /* 0x000fe200078e0a14 */
[----:B------:R-:W-:Y:S01]  /*15f0*/  IADD3 R15, -R14, RZ, RZ ;  /* 0x000000ff0e0f7210 */ /* 0x000fe20007ffe1ff */
[----:B------:R-:W-:Y:S02]  /*1600*/  IMAD R20, R20, c[0x0][0x204], R11 ;  /* 0x0000810014147a24 */ /* 0x000fe400078e020b */
[----:B------:R-:W-:Y:S02]  /*1610*/  IMAD R17, R16, c[0x0][0x1f0], R19 ;  /* 0x00007c0010117a24 */ /* 0x000fe400078e0213 */
[----:B------:R-:W-:Y:S02]  /*1620*/  IMAD R15, R15, c[0x0][0x1f0], R18 ;  /* 0x00007c000f0f7a24 */ /* 0x000fe400078e0212 */
[----:B------:R-:W-:Y:S02]  /*1630*/  IMAD R19, R17, c[0x0][0x200], R10 ;  /* 0x0000800011137a24 */ /* 0x000fe400078e020a */
[----:B------:R-:W-:-:S02]  /*1640*/  IMAD R17, R14, c[0x0][0x204], R11 ;  /* 0x000081000e117a24 */ /* 0x000fc400078e020b */
        /* <DEDUP_REMOVED lines=9> */
[C---:B------:R-:W-:Y:S02]  /*16e0*/  @!P1 IMAD R14, R13.reuse, c[0x0][0x1ec], R20 ;  /* 0x00007b000d0e9a24 */ /* 0x040fe400078e0214 */
[----:B------:R-:W-:Y:S02]  /*16f0*/  @!P1 IMAD.MOV.U32 R21, RZ, RZ, 0x4 ;  /* 0x00000004ff159424 */ /* 0x000fe400078e00ff */
[----:B------:R-:W-:Y:S02]  /*1700*/  @!P2 IMAD R15, R13, c[0x0][0x1ec], R17 ;  /* 0x00007b000d0faa24 */ /* 0x000fe400078e0211 */
[----:B------:R-:W-:Y:S02]  /*1710*/  @!P1 IMAD R14, R14, c[0x0][0x1e8], R19 ;  /* 0x00007a000e0e9a24 */ /* 0x000fe400078e0213 */
[----:B------:R-:W-:-:S04]  /*1720*/  @!P1 IMAD.WIDE R22, R24, R21, c[0x0][0x160] ;  /* 0x0000580018169625 */ /* 0x000fc800078e0215 */
[----:B------:R-:W-:Y:S02]  /*1730*/  @!P2 IMAD.MOV.U32 R17, RZ, RZ, 0x4 ;  /* 0x00000004ff11a424 */ /* 0x000fe400078e00ff */
[----:B------:R-:W-:Y:S01]  /*1740*/  @!P2 IMAD R16, R15, c[0x0][0x1e8], R16 ;  /* 0x00007a000f10aa24 */ /* 0x000fe200078e0210 */
[----:B------:R-:W2:Y:S01]  /*1750*/  @!P1 LDG.E R23, [R22.64] ;  /* 0x0000000616179981 */ /* 0x000ea2000c1e1900 */
[----:B------:R-:W-:-:S04]  /*1760*/  @!P1 IMAD.WIDE R20, R14, R21, c[0x0][0x188] ;  /* 0x000062000e149625 */ /* 0x000fc800078e0215 */
[-C--:B------:R-:W-:Y:S02]  /*1770*/  @!P2 IMAD.WIDE R14, R25, R17.reuse, c[0x0][0x160] ;  /* 0x00005800190ea625 */ /* 0x080fe400078e0211 */
[----:B------:R-:W2:Y:S02]  /*1780*/  @!P1 LDG.E R20, [R20.64] ;  /* 0x0000000614149981 */ /* 0x000ea4000c1e1900 */
[----:B------:R-:W-:Y:S02]  /*1790*/  @!P2 IMAD.WIDE R16, R16, R17, c[0x0][0x188] ;  /* 0x000062001010a625 */ /* 0x000fe400078e0211 */
[----:B------:R-:W3:Y:S04]  /*17a0*/  @!P2 LDG.E R15, [R14.64] ;  /* 0x000000060e0fa981 */ /* 0x000ee8000c1e1900 */
[----:B------:R-:W3:Y:S01]  /*17b0*/  @!P2 LDG.E R16, [R16.64] ;  /* 0x000000061010a981 */ /* 0x000ee2000c1e1900 */
[----:B------:R-:W-:-:S02]  /*17c0*/  PLOP3.LUT P0, PT, PT, PT, PT, 0x8, 0x0 ;  /* 0x000000000000781c */ /* 0x000fc40003f0e170 */
[----:B------:R-:W-:Y:S02]  /*17d0*/  IADD3 R19, R18, 0x20, RZ ;  /* 0x0000002012137810 */ /* 0x000fe40007ffe0ff */
[----:B------:R-:W-:Y:S01]  /*17e0*/  IADD3 R24, R25, 0x20, RZ ;  /* 0x0000002019187810 */ /* 0x000fe20007ffe0ff */
[----:B--2---:R-:W-:-:S04]  /*17f0*/  @!P1 FFMA.FTZ R6, R23, R20, R6 ;  /* 0x0000001417069223 */ /* 0x004fc80000010006 */
[----:B---3--:R-:W-:Y:S02]  /*1800*/  @!P2 FFMA.FTZ R6, R15, R16, R6 ;  /* 0x000000100f06a223 */ /* 0x008fe40000010006 */
.L_x_54:
[----:B------:R-:W-:Y:S05]  /*1810*/  BSYNC B2 ;  /* 0x0000000000027941 */ /* 0x000fea0003800000 */
.L_x_53:
[----:B------:R-:W-:-:S13]  /*1820*/  ISETP.LT.U32.OR P0, PT, R19, R12, P0 ;  /* 0x0000000c1300720c */ /* 0x000fda0000701470 */
[----:B------:R-:W-:Y:S05]  /*1830*/  @!P0 BRA `(.L_x_45) ;  /* 0x0000023000008947 */ /* 0x000fea0003800000 */
[----:B------:R-:W0:Y:S01]  /*1840*/  I2F.U32.RP R17, c[0x0][0x1f0] ;  /* 0x00007c0000117b06 */ /* 0x000e220000209000 */
[----:B------:R-:W-:Y:S01]  /*1850*/  HFMA2.MMA R14, -RZ, RZ, 0, 0 ;  /* 0x00000000ff0e7435 */ /* 0x000fe200000001ff */
[----:B------:R-:W-:-:S06]  /*1860*/  ISETP.NE.U32.AND P2, PT, RZ, c[0x0][0x1f0], PT ;  /* 0x00007c00ff007a0c */ /* 0x000fcc0003f45070 */
[----:B0-----:R-:W0:Y:S02]  /*1870*/  MUFU.RCP R17, R17 ;  /* 0x0000001100117308 */ /* 0x001e240000001000 */
[----:B0-----:R-:W-:-:S06]  /*1880*/  IADD3 R18, R17, 0xffffffe, RZ ;  /* 0x0ffffffe11127810 */ /* 0x001fcc0007ffe0ff */
[----:B------:R-:W0:Y:S02]  /*1890*/  F2I.FTZ.U32.TRUNC.NTZ R15, R18 ;  /* 0x00000012000f7305 */ /* 0x000e24000021f000 */
[----:B0-----:R-:W-:-:S04]  /*18a0*/  IMAD.MOV R21, RZ, RZ, -R15 ;  /* 0x000000ffff157224 */ /* 0x001fc800078e0a0f */
        /* <DEDUP_REMOVED lines=28> */
.L_x_45:
[----:B------:R-:W-:Y:S05]  /*1a70*/  BSYNC B0 ;  /* 0x0000000000007941 */ /* 0x000fea0003800000 */
.L_x_44:
[----:B------:R-:W-:-:S04]  /*1a80*/  IADD3 R8, R8, UR4, RZ ;  /* 0x0000000408087c10 */ /* 0x000fc8000fffe0ff */
[----:B------:R-:W-:-:S13]  /*1a90*/  ISETP.GE.AND P0, PT, R8, c[0x0][0x1d8], PT ;  /* 0x0000760008007a0c */ /* 0x000fda0003f06270 */
[----:B------:R-:W-:Y:S01]  /*1aa0*/  @P0 CALL.REL.NOINC `(.L_x_43) ;  /* 0x0000001000000944 */ /* 0x000fe20003c00000 */
[----:B------:R-:W-:Y:S05]  /*1ab0*/  BRA `(.L_x_55) ;  /* 0xffffecb000007947 */ /* 0x000fea000383ffff */
.L_x_43:
[----:B------:R-:W-:Y:S05]  /*1ac0*/  BSYNC B1 ;  /* 0x0000000000017941 */ /* 0x000fea0003800000 */
.L_x_42:
[----:B------:R-:W0:Y:S01]  /*1ad0*/  SHFL.DOWN PT, R7, R6, 0x10, 0x1f ;  /* 0x0a001f0006077f89 */ /* 0x000e2200000e0000 */
[----:B------:R-:W-:Y:S01]  /*1ae0*/  SHF.R.S32.HI R11, RZ, 0x1f, R2 ;  /* 0x0000001fff0b7819 */ /* 0x000fe20000011402 */
[----:B------:R-:W-:Y:S02]  /*1af0*/  BSSY B0, `(.L_x_56) ;  /* 0x0000024000007945 */ /* 0x000fe40003800000 */
[----:B------:R-:W-:Y:S01]  /*1b00*/  BAR.SYNC.DEFER_BLOCKING 0x0 ;  /* 0x0000000000007b1d */ /* 0x000fe20000010000 */
[----:B------:R-:W-:Y:S02]  /*1b10*/  LEA.HI R12, R11, R2, RZ, 0x5 ;  /* 0x000000020b0c7211 */ /* 0x000fe400078f28ff */
[----:B------:R-:W-:Y:S02]  /*1b20*/  ISETP.GE.AND P1, PT, R2, UR4, PT ;  /* 0x0000000402007c0c */ /* 0x000fe4000bf26270 */
[----:B------:R-:W-:-:S04]  /*1b30*/  LOP3.LUT R13, R12, 0xffffffe0, RZ, 0xc0, !PT ;  /* 0xffffffe00c0d7812 */ /* 0x000fc800078ec0ff */
[----:B------:R-:W-:-:S04]  /*1b40*/  IADD3 R13, -R13, R2, RZ ;  /* 0x000000020d0d7210 */ /* 0x000fc80007ffe1ff */
[----:B------:R-:W-:Y:S01]  /*1b50*/  ISETP.NE.AND P0, PT, R13, RZ, PT ;  /* 0x000000ff0d00720c */ /* 0x000fe20003f05270 */
[----:B0-----:R-:W-:Y:S01]  /*1b60*/  FADD.FTZ R7, R7, R6 ;  /* 0x0000000607077221 */ /* 0x001fe20000010000 */
[----:B------:R-:W-:-:S04]  /*1b70*/  IADD3 R6, R2, 0x1f, RZ ;  /* 0x0000001f02067810 */ /* 0x000fc80007ffe0ff */
[----:B------:R-:W0:Y:S07]  /*1b80*/  SHFL.DOWN PT, R8, R7, 0x8, 0x1f ;  /* 0x09001f0007087f89 */ /* 0x000e2e00000e0000 */
[----:B------:R-:W-:Y:S01]  /*1b90*/  @!P0 SHF.R.S32.HI R12, RZ, 0x5, R12 ;  /* 0x00000005ff0c8819 */ /* 0x000fe2000001140c */
[----:B0-----:R-:W-:-:S05]  /*1ba0*/  FADD.FTZ R8, R7, R8 ;  /* 0x0000000807087221 */ /* 0x001fca0000010000 */
[----:B------:R-:W0:Y:S02]  /*1bb0*/  SHFL.DOWN PT, R9, R8, 0x4, 0x1f ;  /* 0x08801f0008097f89 */ /* 0x000e2400000e0000 */
[----:B0-----:R-:W-:-:S05]  /*1bc0*/  FADD.FTZ R9, R8, R9 ;  /* 0x0000000908097221 */ /* 0x001fca0000010000 */
[----:B------:R-:W0:Y:S02]  /*1bd0*/  SHFL.DOWN PT, R10, R9, 0x2, 0x1f ;  /* 0x08401f00090a7f89 */ /* 0x000e2400000e0000 */
[----:B0-----:R-:W-:Y:S02]  /*1be0*/  FADD.FTZ R10, R9, R10 ;  /* 0x0000000a090a7221 */ /* 0x001fe40000010000 */
[----:B------:R-:W-:-:S03]  /*1bf0*/  IMAD.MOV.U32 R9, RZ, RZ, RZ ;  /* 0x000000ffff097224 */ /* 0x000fc600078e00ff */
        /* <DEDUP_REMOVED lines=9> */
.L_x_60:
[----:B--2---:R-:W-:Y:S01]  /*1c90*/  FADD.FTZ R15, R9, R6 ;  /* 0x00000006090f7221 */ /* 0x004fe20000010000 */
[----:B------:R-:W-:Y:S05]  /*1ca0*/  BRA.DIV ~URZ, `(.L_x_59) ;  /* 0x000001927f007947 */ /* 0x000fea000b800000 */
[----:B------:R-:W2:Y:S02]  /*1cb0*/  SHFL.DOWN PT, R6, R15, 0x8, 0x1f ;  /* 0x09001f000f067f89 */ /* 0x000ea400000e0000 */
[----:B--2---:R-:W-:-:S05]  /*1cc0*/  FADD.FTZ R6, R15, R6 ;  /* 0x000000060f067221 */ /* 0x004fca0000010000 */
[----:B------:R-:W2:Y:S02]  /*1cd0*/  SHFL.DOWN PT, R7, R6, 0x4, 0x1f ;  /* 0x08801f0006077f89 */ /* 0x000ea400000e0000 */
[----:B--2---:R-:W-:-:S05]  /*1ce0*/  FADD.FTZ R7, R6, R7 ;  /* 0x0000000706077221 */ /* 0x004fca0000010000 */
[----:B------:R-:W2:Y:S02]  /*1cf0*/  SHFL.DOWN PT, R8, R7, 0x2, 0x1f ;  /* 0x08401f0007087f89 */ /* 0x000ea400000e0000 */
[----:B--2---:R-:W-:-:S05]  /*1d00*/  FADD.FTZ R8, R7, R8 ;  /* 0x0000000807087221 */ /* 0x004fca0000010000 */
[----:B-1----:R1:W2:Y:S02]  /*1d10*/  SHFL.DOWN PT, R9, R8, 0x1, 0x1f ;  /* 0x08201f0008097f89 */ /* 0x0022a400000e0000 */
.L_x_61:
[----:B--2---:R-:W-:Y:S02]  /*1d20*/  FADD.FTZ R9, R9, R8 ;  /* 0x0000000809097221 */ /* 0x004fe40000010000 */
.L_x_57:
[----:B------:R-:W-:Y:S05]  /*1d30*/  BSYNC B0 ;  /* 0x0000000000007941 */ /* 0x000fea0003800000 */
.L_x_56:
[----:B------:R-:W-:-:S13]  /*1d40*/  ISETP.NE.AND P0, PT, R2, RZ, PT ;  /* 0x000000ff0200720c */ /* 0x000fda0003f05270 */
[----:B------:R-:W-:Y:S05]  /*1d50*/  @P0 EXIT ;  /* 0x000000000000094d */ /* 0x000fea0003800000 */
[----:B------:R-:W-:Y:S02]  /*1d60*/  IMAD R4, R4, c[0x0][0x1f8], R5 ;  /* 0x00007e0004047a24 */ /* 0x000fe400078e0205 */
[----:B------:R-:W-:Y:S02]  /*1d70*/  IMAD.MOV.U32 R2, RZ, RZ, 0x4 ;  /* 0x00000004ff027424 */ /* 0x000fe400078e00ff */
[----:B------:R-:W-:-:S04]  /*1d80*/  IMAD R3, R0, R3, R4 ;  /* 0x0000000300037224 */ /* 0x000fc800078e0204 */
[----:B------:R-:W-:-:S05]  /*1d90*/  IMAD.WIDE R2, R3, R2, c[0x0][0x1b0] ;  /* 0x00006c0003027625 */ /* 0x000fca00078e0202 */
[----:B-1----:R-:W-:Y:S01]  /*1da0*/  STG.E [R2.64], R9 ;  /* 0x0000000902007986 */ /* 0x002fe2000c101906 */
[----:B------:R-:W-:Y:S05]  /*1db0*/  EXIT ;  /* 0x000000000000794d */ /* 0x000fea0003800000 */
.L_x_58:
[----:B-1----:R-:W-:Y:S01]  /*1dc0*/  IMAD.MOV.U32 R8, RZ, RZ, R9 ;  /* 0x000000ffff087224 */ /* 0x002fe200078e0009 */
[----:B0-----:R-:W-:Y:S01]  /*1dd0*/  MOV R11, 0x10 ;  /* 0x00000010000b7802 */ /* 0x001fe20000000f00 */
[----:B------:R-:W-:Y:S01]  /*1de0*/  IMAD.MOV.U32 R10, RZ, RZ, 0x1f ;  /* 0x0000001fff0a7424 */ /* 0x000fe200078e00ff */
[----:B------:R-:W-:Y:S01]  /*1df0*/  MOV R6, 0x1e20 ;  /* 0x00001e2000067802 */ /* 0x000fe20000000f00 */
[----:B------:R-:W-:Y:S02]  /*1e00*/  IMAD.MOV.U32 R13, RZ, RZ, -0x1 ;  /* 0xffffffffff0d7424 */ /* 0x000fe400078e00ff */
[----:B------:R-:W-:Y:S05]  /*1e10*/  CALL.REL.NOINC `($__internal_2_$__cuda_sm70_shflsync_down_p) ;  /* 0x000001c000007944 */ /* 0x000fea0003c00000 */
[----:B-1----:R-:W-:Y:S01]  /*1e20*/  IMAD.MOV.U32 R6, RZ, RZ, R10 ;  /* 0x000000ffff067224 */ /* 0x002fe200078e000a */
[----:B0-----:R-:W-:Y:S05]  /*1e30*/  BRA `(.L_x_60) ;  /* 0xfffffe5000007947 */ /* 0x001fea000383ffff */
.L_x_59:
[----:B------:R-:W-:Y:S01]  /*1e40*/  MOV R8, R15 ;  /* 0x0000000f00087202 */ /* 0x000fe20000000f00 */
[----:B0-----:R-:W-:Y:S01]  /*1e50*/  IMAD.MOV.U32 R11, RZ, RZ, 0x8 ;  /* 0x00000008ff0b7424 */ /* 0x001fe200078e00ff */
[----:B------:R-:W-:Y:S01]  /*1e60*/  MOV R6, 0x1ea0 ;  /* 0x00001ea000067802 */ /* 0x000fe20000000f00 */
[----:B------:R-:W-:Y:S02]  /*1e70*/  IMAD.MOV.U32 R10, RZ, RZ, 0x1f ;  /* 0x0000001fff0a7424 */ /* 0x000fe400078e00ff */
[----:B------:R-:W-:-:S02]  /*1e80*/  IMAD.MOV.U32 R13, RZ, RZ, -0x1 ;  /* 0xffffffffff0d7424 */ /* 0x000fc400078e00ff */
[----:B-1----:R-:W-:Y:S05]  /*1e90*/  CALL.REL.NOINC `($__internal_2_$__cuda_sm70_shflsync_down_p) ;  /* 0x0000014000007944 */ /* 0x002fea0003c00000 */
[----:B0-----:R-:W-:Y:S01]  /*1ea0*/  HFMA2.MMA R11, -RZ, RZ, 0, 2.384185791015625e-07 ;  /* 0x00000004ff0b7435 */ /* 0x001fe200000001ff */
[----:B-1----:R-:W-:Y:S01]  /*1eb0*/  FADD.FTZ R8, R15, R10 ;  /* 0x0000000a0f087221 */ /* 0x002fe20000010000 */
[----:B------:R-:W-:Y:S01]  /*1ec0*/  MOV R6, 0x1f00 ;  /* 0x00001f0000067802 */ /* 0x000fe20000000f00 */
[----:B------:R-:W-:-:S02]  /*1ed0*/  IMAD.MOV.U32 R10, RZ, RZ, 0x1f ;  /* 0x0000001fff0a7424 */ /* 0x000fc400078e00ff */
[----:B------:R-:W-:Y:S02]  /*1ee0*/  IMAD.MOV.U32 R13, RZ, RZ, -0x1 ;  /* 0xffffffffff0d7424 */ /* 0x000fe400078e00ff */
[----:B------:R-:W-:Y:S05]  /*1ef0*/  CALL.REL.NOINC `($__internal_2_$__cuda_sm70_shflsync_down_p) ;  /* 0x000000e000007944 */ /* 0x000fea0003c00000 */
[----:B01----:R-:W-:Y:S01]  /*1f00*/  FADD.FTZ R8, R8, R10 ;  /* 0x0000000a08087221 */ /* 0x003fe20000010000 */
[----:B------:R-:W-:Y:S01]  /*1f10*/  MOV R11, 0x2 ;  /* 0x00000002000b7802 */ /* 0x000fe20000000f00 */
[----:B------:R-:W-:Y:S01]  /*1f20*/  IMAD.MOV.U32 R10, RZ, RZ, 0x1f ;  /* 0x0000001fff0a7424 */ /* 0x000fe200078e00ff */
[----:B------:R-:W-:Y:S01]  /*1f30*/  MOV R6, 0x1f60 ;  /* 0x00001f6000067802 */ /* 0x000fe20000000f00 */
[----:B------:R-:W-:Y:S02]  /*1f40*/  IMAD.MOV.U32 R13, RZ, RZ, -0x1 ;  /* 0xffffffffff0d7424 */ /* 0x000fe400078e00ff */
[----:B------:R-:W-:Y:S05]  /*1f50*/  CALL.REL.NOINC `($__internal_2_$__cuda_sm70_shflsync_down_p) ;  /* 0x0000008000007944 */ /* 0x000fea0003c00000 */
[----:B0-----:R-:W-:Y:S01]  /*1f60*/  HFMA2.MMA R11, -RZ, RZ, 0, 5.9604644775390625e-08 ;  /* 0x00000001ff0b7435 */ /* 0x001fe200000001ff */
[----:B-1----:R-:W-:Y:S01]  /*1f70*/  FADD.FTZ R8, R8, R10 ;  /* 0x0000000a08087221 */ /* 0x002fe20000010000 */
[----:B------:R-:W-:Y:S01]  /*1f80*/  MOV R6, 0x1fc0 ;  /* 0x00001fc000067802 */ /* 0x000fe20000000f00 */
[----:B------:R-:W-:Y:S02]  /*1f90*/  IMAD.MOV.U32 R10, RZ, RZ, 0x1f ;  /* 0x0000001fff0a7424 */ /* 0x000fe400078e00ff */
[----:B------:R-:W-:Y:S02]  /*1fa0*/  IMAD.MOV.U32 R13, RZ, RZ, -0x1 ;  /* 0xffffffffff0d7424 */ /* 0x000fe400078e00ff */
[----:B------:R-:W-:Y:S05]  /*1fb0*/  CALL.REL.NOINC `($__internal_2_$__cuda_sm70_shflsync_down_p) ;  /* 0x0000002000007944 */ /* 0x000fea0003c00000 */
[----:B-1----:R-:W-:Y:S01]  /*1fc0*/  MOV R9, R10 ;  /* 0x0000000a00097202 */ /* 0x002fe20000000f00 */
[----:B0-----:R-:W-:Y:S05]  /*1fd0*/  BRA `(.L_x_61) ;  /* 0xfffffd4000007947 */ /* 0x001fea000383ffff */
        .weak           $__internal_2_$__cuda_sm70_shflsync_down_p
        .type           $__internal_2_$__cuda_sm70_shflsync_down_p,@function
        .size           $__internal_2_$__cuda_sm70_shflsync_down_p,(.L_x_1132 - $__internal_2_$__cuda_sm70_shflsync_down_p)
$__internal_2_$__cuda_sm70_shflsync_down_p:
[----:B------:R-:W-:Y:S01]  /*1fe0*/  IMAD.MOV.U32 R7, RZ, RZ, 0x0 ;  /* 0x00000000ff077424 */ /* 0x000fe200078e00ff */
[----:B------:R-:W-:Y:S04]  /*1ff0*/  WARPSYNC R13 ;  /* 0x0000000d00007348 */ /* 0x000fe80003800000 */
[----:B------:R0:W1:Y:S01]  /*2000*/  SHFL.DOWN PT, R10, R8, R11, R10 ;  /* 0x0800000b080a7389 */ /* 0x00006200000e000a */
[----:B------:R-:W-:Y:S05]  /*2010*/  RET.REL.NODEC R6 `(_ZN2at6native51_GLOBAL__N__2c613397_18_DepthwiseConv2d_cu_9959487035conv_depthwise2d_grad_weight_kernelIfjEEvNS_27GenericPackedTensorAccessorIKT_Lm4ENS_16DefaultPtrTraitsEiEES7_NS3_IS4_Lm4ES6_iEEiiiiiiiiiiiiiiii) ;  /* 0xffffdfe006007950 */ /* 0x000fea0003c3ffff */
.L_x_62:
        /* <DEDUP_REMOVED lines=14> */
.L_x_1132:


//--------------------- .text._ZN2at6native51_GLOBAL__N__2c613397_18_DepthwiseConv2d_cu_9959487035conv_depthwise2d_grad_weight_kernelIdjEEvNS_27GenericPackedTensorAccessorIKT_Lm4ENS_16DefaultPtrTraitsEiEES7_NS3_IS4_Lm4ES6_iEEiiiiiiiiiiiiiiii --------------------------
	.section	.text._ZN2at6native51_GLOBAL__N__2c613397_18_DepthwiseConv2d_cu_9959487035conv_depthwise2d_grad_weight_kernelIdjEEvNS_27GenericPackedTensorAccessorIKT_Lm4ENS_16DefaultPtrTraitsEiEES7_NS3_IS4_Lm4ES6_iEEiiiiiiiiiiiiiiii,"ax",@progbits
	.sectioninfo	@"SHI_REGISTERS=31"
	.align	128
.text._ZN2at6native51_GLOBAL__N__2c613397_18_DepthwiseConv2d_cu_9959487035conv_depthwise2d_grad_weight_kernelIdjEEvNS_27GenericPackedTensorAccessorIKT_Lm4ENS_16DefaultPtrTraitsEiEES7_NS3_IS4_Lm4ES6_iEEiiiiiiiiiiiiiiii:
        .type           _ZN2at6native51_GLOBAL__N__2c613397_18_DepthwiseConv2d_cu_9959487035conv_depthwise2d_grad_weight_kernelIdjEEvNS_27GenericPackedTensorAccessorIKT_Lm4ENS_16DefaultPtrTraitsEiEES7_NS3_IS4_Lm4ES6_iEEiiiiiiiiiiiiiiii,@function
        .size           _ZN2at6native51_GLOBAL__N__2c613397_18_DepthwiseConv2d_cu_9959487035conv_depthwise2d_grad_weight_kernelIdjEEvNS_27GenericPackedTensorAccessorIKT_Lm4ENS_16DefaultPtrTraitsEiEES7_NS3_IS4_Lm4ES6_iEEiiiiiiiiiiiiiiii,(.L_x_1134 - _ZN2at6native51_GLOBAL__N__2c613397_18_DepthwiseConv2d_cu_9959487035conv_depthwise2d_grad_weight_kernelIdjEEvNS_27GenericPackedTensorAccessorIKT_Lm4ENS_16DefaultPtrTraitsEiEES7_NS3_IS4_Lm4ES6_iEEiiiiiiiiiiiiiiii)
        .other          _ZN2at6native51_GLOBAL__N__2c613397_18_DepthwiseConv2d_cu_9959487035conv_depthwise2d_grad_weight_kernelIdjEEvNS_27GenericPackedTensorAccessorIKT_Lm4ENS_16DefaultPtrTraitsEiEES7_NS3_IS4_Lm4ES6_iEEiiiiiiiiiiiiiiii,@"STO_CUDA_ENTRY STV_DEFAULT"
_ZN2at6native51_GLOBAL__N__2c613397_18_DepthwiseConv2d_cu_9959487035conv_depthwise2d_grad_weight_kernelIdjEEvNS_27GenericPackedTensorAccessorIKT_Lm4ENS_16DefaultPtrTraitsEiEES7_NS3_IS4_Lm4ES6_iEEiiiiiiiiiiiiiiii:
        /* <DEDUP_REMOVED lines=34> */
[----:B------:R-:W-:Y:S01]  /*0220*/  LOP3.LUT R6, R5, c[0x0][0x1f8], RZ, 0x3c, !PT ;  /* 0x00007e0005067a12 */ /* 0x000fe200078e3cff */
[----:B------:R0:W2:Y:S01]  /*0230*/  F2I.FTZ.U32.TRUNC.NTZ R9, R8 ;  /* 0x0000000800097305 */ /* 0x0000a2000021f000 */
[----:B-1----:R-:W-:Y:S02]  /*0240*/  IADD3 R7, R12, 0xffffffe, RZ ;  /* 0x0ffffffe0c077810 */ /* 0x002fe40007ffe0ff */
[----:B------:R-:W-:Y:S02]  /*0250*/  ISETP.GE.AND P2, PT, R6, RZ, PT ;  /* 0x000000ff0600720c */ /* 0x000fe40003f46270 */
[----:B------:R-:W-:Y:S02]  /*0260*/  ISETP.NE.AND P1, PT, RZ, c[0x0][0x1f8], PT ;  /* 0x00007e00ff007a0c */ /* 0x000fe40003f25270 */
[----:B------:R-:W-:Y:S01]  /*0270*/  IABS R12, R0 ;  /* 0x00000000000c7213 */ /* 0x000fe20000000000 */
[----:B------:R-:W1:Y:S01]  /*0280*/  F2I.FTZ.U32.TRUNC.NTZ R7, R7 ;  /* 0x0000000700077305 */ /* 0x000e62000021f000 */
[----:B0-----:R-:W-:Y:S01]  /*0290*/  IMAD.MOV.U32 R8, RZ, RZ, RZ ;  /* 0x000000ffff087224 */ /* 0x001fe200078e00ff */
[----:B------:R-:W-:Y:S01]  /*02a0*/  @P0 IADD3 R10, R10, 0x1, RZ ;  /* 0x000000010a0a0810 */ /* 0x000fe20007ffe0ff */
[----:B--2---:R-:W-:-:S05]  /*02b0*/  IMAD.MOV R6, RZ, RZ, -R9 ;  /* 0x000000ffff067224 */ /* 0x004fca00078e0a09 */
[----:B------:R-:W-:Y:S02]  /*02c0*/  @!P2 IADD3 R10, -R10, RZ, RZ ;  /* 0x000000ff0a0aa210 */ /* 0x000fe40007ffe1ff */
        /* <DEDUP_REMOVED lines=10> */
[----:B------:R-:W-:Y:S02]  /*0370*/  IADD3 R6, RZ, -R12, RZ ;  /* 0x8000000cff067210 */ /* 0x000fe40007ffe0ff */
[----:B------:R-:W-:Y:S01]  /*0380*/  CS2R R12, SRZ ;  /* 0x00000000000c7805 */ /* 0x000fe2000001ff00 */
        /* <DEDUP_REMOVED lines=24> */
[----:B------:R-:W-:-:S05]  /*0510*/  MOV R3, R7 ;  /* 0x0000000700037202 */ /* 0x000fca0000000f00 */
[----:B------:R-:W-:Y:S02]  /*0520*/  @!P0 IMAD.MOV R3, RZ, RZ, -R3 ;  /* 0x000000ffff038224 */ /* 0x000fe400078e0a03 */
[----:B------:R-:W-:Y:S01]  /*0530*/  @!P1 IMAD.MOV R4, RZ, RZ, -R4 ;  /* 0x000000ffff049224 */ /* 0x000fe200078e0a04 */
[----:B------:R-:W-:-:S03]  /*0540*/  @!P3 LOP3.LUT R3, RZ, R0, RZ, 0x33, !PT ;  /* 0x00000000ff03b212 */ /* 0x000fc600078e33ff */
[----:B------:R-:W-:Y:S01]  /*0550*/  @!P2 LOP3.LUT R4, RZ, c[0x0][0x1fc], RZ, 0x33, !PT ;  /* 0x00007f00ff04aa12 */ /* 0x000fe200078e33ff */
[----:B------:R-:W-:Y:S05]  /*0560*/  @P4 BRA `(.L_x_64) ;  /* 0x0000155000004947 */ /* 0x000fea0003800000 */
[----:B------:R-:W-:Y:S01]  /*0570*/  IABS R10, c[0x0][0x1e4] ;  /* 0x00007900000a7a13 */ /* 0x000fe20000000000 */
[----:B------:R-:W-:Y:S01]  /*0580*/  IMAD.MOV.U32 R14, RZ, RZ, c[0x0][0x1f4] ;  /* 0x00007d00ff0e7624 */ /* 0x000fe200078e00ff */
[----:B------:R-:W-:Y:S02]  /*0590*/  IABS R12, R3 ;  /* 0x00000003000c7213 */ /* 0x000fe40000000000 */
[----:B------:R-:W0:Y:S08]  /*05a0*/  I2F.RP R7, R10 ;  /* 0x0000000a00077306 */ /* 0x000e300000209400 */
[----:B0-----:R-:W0:Y:S02]  /*05b0*/  MUFU.RCP R7, R7 ;  /* 0x0000000700077308 */ /* 0x001e240000001000 */
[----:B0-----:R-:W-:-:S06]  /*05c0*/  IADD3 R8, R7, 0xffffffe, RZ ;  /* 0x0ffffffe07087810 */ /* 0x001fcc0007ffe0ff */
[----:B------:R0:W1:Y:S02]  /*05d0*/  F2I.FTZ.U32.TRUNC.NTZ R9, R8 ;  /* 0x0000000800097305 */ /* 0x000064000021f000 */
[----:B0-----:R-:W-:Y:S01]  /*05e0*/  IMAD.MOV.U32 R8, RZ, RZ, RZ ;  /* 0x000000ffff087224 */ /* 0x001fe200078e00ff */
[----:B-1----:R-:W-:-:S05]  /*05f0*/  IADD3 R11, RZ, -R9, RZ ;  /* 0x80000009ff0b7210 */ /* 0x002fca0007ffe0ff */
[----:B------:R-:W-:-:S04]  /*0600*/  IMAD R11, R11, R10, RZ ;  /* 0x0000000a0b0b7224 */ /* 0x000fc800078e02ff */
[----:B------:R-:W-:Y:S01]  /*0610*/  IMAD.HI.U32 R9, R9, R11, R8 ;  /* 0x0000000b09097227 */ /* 0x000fe200078e0008 */
[----:B------:R-:W-:-:S03]  /*0620*/  LOP3.LUT R8, R3, c[0x0][0x1e4], RZ, 0x3c, !PT ;  /* 0x0000790003087a12 */ /* 0x000fc600078e3cff */
[----:B------:R-:W-:Y:S01]  /*0630*/  IMAD.MOV.U32 R11, RZ, RZ, R12 ;  /* 0x000000ffff0b7224 */ /* 0x000fe200078e000c */
[----:B------:R-:W-:Y:S01]  /*0640*/  ISETP.GE.AND P2, PT, R8, RZ, PT ;  /* 0x000000ff0800720c */ /* 0x000fe20003f46270 */
[----:B------:R-:W-:Y:S01]  /*0650*/  CS2R R12, SRZ ;  /* 0x00000000000c7805 */ /* 0x000fe2000001ff00 */
[----:B------:R-:W-:Y:S01]  /*0660*/  LOP3.LUT R8, R2, 0x1f, RZ, 0xc0, !PT ;  /* 0x0000001f02087812 */ /* 0x000fe200078ec0ff */
[----:B------:R-:W-:-:S04]  /*0670*/  IMAD.HI.U32 R7, R9, R11, RZ ;  /* 0x0000000b09077227 */ /* 0x000fc800078e00ff */
[----:B------:R-:W-:-:S04]  /*0680*/  IMAD.MOV R9, RZ, RZ, -R7 ;  /* 0x000000ffff097224 */ /* 0x000fc800078e0a07 */
[----:B------:R-:W-:Y:S02]  /*0690*/  IMAD R9, R10, R9, R11 ;  /* 0x000000090a097224 */ /* 0x000fe400078e020b */
[----:B------:R-:W-:-:S03]  /*06a0*/  IMAD.MOV.U32 R11, RZ, RZ, c[0x0][0x214] ;  /* 0x00008500ff0b7624 */ /* 0x000fc600078e00ff */
[----:B------:R-:W-:-:S13]  /*06b0*/  ISETP.GT.U32.AND P1, PT, R10, R9, PT ;  /* 0x000000090a00720c */ /* 0x000fda0003f24070 */
[----:B------:R-:W-:Y:S01]  /*06c0*/  @!P1 IMAD.IADD R9, R9, 0x1, -R10 ;  /* 0x0000000109099824 */ /* 0x000fe200078e0a0a */
[----:B------:R-:W-:Y:S02]  /*06d0*/  @!P1 IADD3 R7, R7, 0x1, RZ ;  /* 0x0000000107079810 */ /* 0x000fe40007ffe0ff */
[----:B------:R-:W-:Y:S02]  /*06e0*/  ISETP.NE.AND P1, PT, RZ, c[0x0][0x1e4], PT ;  /* 0x00007900ff007a0c */ /* 0x000fe40003f25270 */
[----:B------:R-:W-:Y:S02]  /*06f0*/  ISETP.GE.U32.AND P0, PT, R9, R10, PT ;  /* 0x0000000a0900720c */ /* 0x000fe40003f06070 */
[----:B------:R-:W-:-:S05]  /*0700*/  MOV R10, c[0x0][0x210] ;  /* 0x00008400000a7a02 */ /* 0x000fca0000000f00 */
[----:B------:R-:W-:Y:S02]  /*0710*/  IMAD R9, R5, R10, -c[0x0][0x208] ;  /* 0x8000820005097624 */ /* 0x000fe400078e020a */
[----:B------:R-:W-:Y:S02]  /*0720*/  IMAD R10, R4, R11, -c[0x0][0x20c] ;  /* 0x80008300040a7624 */ /* 0x000fe400078e020b */
[----:B------:R-:W-:Y:S02]  /*0730*/  IMAD R11, R14, c[0x0][0x1f0], RZ ;  /* 0x00007c000e0b7a24 */ /* 0x000fe400078e02ff */
[----:B------:R-:W-:-:S05]  /*0740*/  @P0 IADD3 R7, R7, 0x1, RZ ;  /* 0x0000000107070810 */ /* 0x000fca0007ffe0ff */
[----:B------:R-:W-:Y:S01]  /*0750*/  @!P2 IMAD.MOV R7, RZ, RZ, -R7 ;  /* 0x000000ffff07a224 */ /* 0x000fe200078e0a07 */
[----:B------:R-:W-:Y:S02]  /*0760*/  @!P1 LOP3.LUT R7, RZ, c[0x0][0x1e4], RZ, 0x33, !PT ;  /* 0x00007900ff079a12 */ /* 0x000fe400078e33ff */
.L_x_76:
[----:B------:R-:W-:Y:S01]  /*0770*/  ISETP.GE.U32.AND P0, PT, R8, R11, PT ;  /* 0x0000000b0800720c */ /* 0x000fe20003f06070 */
[----:B------:R-:W-:-:S12]  /*0780*/  BSSY B0, `(.L_x_65) ;  /* 0x000012f000007945 */ /* 0x000fd80003800000 */
[----:B01----:R-:W-:Y:S05]  /*0790*/  @P0 BRA `(.L_x_66) ;  /* 0x000012d000000947 */ /* 0x003fea0003800000 */
        /* <DEDUP_REMOVED lines=27> */
[----:B------:R-:W-:Y:S02]  /*0950*/  IMAD.MOV R17, RZ, RZ, -R15 ;  /* 0x000000ffff117224 */ /* 0x000fe400078e0a0f */
[----:B------:R-:W-:Y:S02]  /*0960*/  IMAD R15, R15, c[0x0][0x204], R10 ;  /* 0x000081000f0f7a24 */ /* 0x000fe400078e020a */
[----:B------:R-:W-:-:S04]  /*0970*/  IMAD R14, R17, c[0x0][0x1f0], R20 ;  /* 0x00007c00110e7a24 */ /* 0x000fc800078e0214 */
        /* <DEDUP_REMOVED lines=12> */
[----:B------:R-:W2:Y:S04]  /*0a40*/  LDG.E.64 R16, [R16.64] ;  /* 0x0000000610107981 */ /* 0x000ea8000c1e1b00 */
[----:B------:R-:W2:Y:S02]  /*0a50*/  LDG.E.64 R14, [R14.64] ;  /* 0x000000060e0e7981 */ /* 0x000ea4000c1e1b00 */
[----:B--2---:R0:W1:-:S06]  /*0a60*/  DFMA R12, R16, R14, R12 ;  /* 0x0000000e100c722b */ /* 0x00404c000000000c */
.L_x_70:
[----:B------:R-:W-:Y:S05]  /*0a70*/  BSYNC B3 ;  /* 0x0000000000037941 */ /* 0x000fea0003800000 */
.L_x_69:
[----:B------:R-:W-:Y:S02]  /*0a80*/  IADD3 R20, R20, 0x20, RZ ;  /* 0x0000002014147810 */ /* 0x000fe40007ffe0ff */
[----:B------:R-:W-:-:S02]  /*0a90*/  IADD3 R25, R25, 0x20, RZ ;  /* 0x0000002019197810 */ /* 0x000fc40007ffe0ff */
.L_x_68:
[----:B------:R-:W-:Y:S05]  /*0aa0*/  BSYNC B2 ;  /* 0x0000000000027941 */ /* 0x000fea0003800000 */
.L_x_67:
[----:B------:R-:W-:Y:S01]  /*0ab0*/  ISETP.GT.U32.AND P1, PT, R11, R20, PT ;  /* 0x000000140b00720c */ /* 0x000fe20003f24070 */
[----:B------:R-:W-:Y:S01]  /*0ac0*/  BSSY B2, `(.L_x_71) ;  /* 0x000008e000027945 */ /* 0x000fe20003800000 */
[----:B0-----:R-:W-:-:S04]  /*0ad0*/  IADD3 R14, -R20, R11, RZ ;  /* 0x0000000b140e7210 */ /* 0x001fc80007ffe1ff */
        /* <DEDUP_REMOVED lines=8> */
[----:B------:R-:W-:Y:S02]  /*0b60*/  LOP3.LUT R24, RZ, c[0x0][0x1f0], RZ, 0x33, !PT ;  /* 0x00007c00ff187a12 */ /* 0x000fe400078e33ff */
[----:B------:R-:W2:Y:S01]  /*0b70*/  I2F.U32.RP R16, c[0x0][0x1f0] ;  /* 0x00007c0000107b06 */ /* 0x000ea20000209000 */
[----:B------:R-:W-:Y:S02]  /*0b80*/  PLOP3.LUT P2, PT, PT, PT, UP0, 0x80, 0x0 ;  /* 0x000000000000781c */ /* 0x000fe40003f4f008 */
[----:B------:R-:W-:-:S05]  /*0b90*/  MOV R19, UR5 ;  /* 0x0000000500137c02 */ /* 0x000fca0008000f00 */
[----:B0-----:R-:W0:Y:S08]  /*0ba0*/  MUFU.RCP R17, R17 ;  /* 0x0000001100117308 */ /* 0x001e300000001000 */
[----:B--2---:R-:W2:Y:S01]  /*0bb0*/  MUFU.RCP R16, R16 ;  /* 0x0000001000107308 */ /* 0x004ea20000001000 */
[----:B0-----:R-:W-:-:S07]  /*0bc0*/  IADD3 R22, R17, 0xffffffe, RZ ;  /* 0x0ffffffe11167810 */ /* 0x001fce0007ffe0ff */
[----:B------:R0:W3:Y:S01]  /*0bd0*/  F2I.FTZ.U32.TRUNC.NTZ R23, R22 ;  /* 0x0000001600177305 */ /* 0x0000e2000021f000 */
[----:B--2---:R-:W-:-:S07]  /*0be0*/  IADD3 R14, R16, 0xffffffe, RZ ;  /* 0x0ffffffe100e7810 */ /* 0x004fce0007ffe0ff */
[----:B------:R2:W4:Y:S01]  /*0bf0*/  F2I.FTZ.U32.TRUNC.NTZ R15, R14 ;  /* 0x0000000e000f7305 */ /* 0x000522000021f000 */
[----:B0-----:R-:W-:Y:S02]  /*0c00*/  IMAD.MOV.U32 R22, RZ, RZ, RZ ;  /* 0x000000ffff167224 */ /* 0x001fe400078e00ff */
[----:B---3--:R-:W-:Y:S02]  /*0c10*/  IMAD.MOV R17, RZ, RZ, -R23 ;  /* 0x000000ffff117224 */ /* 0x008fe400078e0a17 */
[----:B--2---:R-:W-:Y:S02]  /*0c20*/  IMAD.MOV.U32 R14, RZ, RZ, RZ ;  /* 0x000000ffff0e7224 */ /* 0x004fe400078e00ff */
[----:B------:R-:W-:Y:S02]  /*0c30*/  IMAD R17, R17, c[0x0][0x1f0], RZ ;  /* 0x00007c0011117a24 */ /* 0x000fe400078e02ff */
[----:B----4-:R-:W-:Y:S02]  /*0c40*/  IMAD.MOV R21, RZ, RZ, -R15 ;  /* 0x000000ffff157224 */ /* 0x010fe400078e0a0f */
[----:B------:R-:W-:Y:S01]  /*0c50*/  IMAD.HI.U32 R22, R23, R17, R22 ;  /* 0x0000001117167227 */ /* 0x000fe200078e0016 */
[----:B------:R-:W-:-:S03]  /*0c60*/  IADD3 R23, R11, -0x60, RZ ;  /* 0xffffffa00b177810 */ /* 0x000fc60007ffe0ff */
[----:B------:R-:W-:-:S04]  /*0c70*/  IMAD R21, R21, c[0x0][0x1f0], RZ ;  /* 0x00007c0015157a24 */ /* 0x000fc800078e02ff */
[----:B------:R-:W-:-:S06]  /*0c80*/  IMAD.HI.U32 R21, R15, R21, R14 ;  /* 0x000000150f157227 */ /* 0x000fcc00078e000e */
.L_x_73:
[----:B0-----:R-:W-:-:S04]  /*0c90*/  IMAD.HI.U32 R14, R21, R20, RZ ;  /* 0x00000014150e7227 */ /* 0x001fc800078e00ff */
[----:B------:R-:W-:-:S04]  /*0ca0*/  IMAD.MOV R15, RZ, RZ, -R14 ;  /* 0x000000ffff0f7224 */ /* 0x000fc800078e0a0e */
        /* <DEDUP_REMOVED lines=12> */
[----:B------:R-:W-:-:S04]  /*0d70*/  ISETP.GE.AND P2, PT, R14, RZ, PT ;  /* 0x000000ff0e00720c */ /* 0x000fc80003f46270 */
[----:B------:R-:W-:-:S04]  /*0d80*/  ISETP.GE.OR P2, PT, R15, c[0x0][0x1e8], !P2 ;  /* 0x00007a000f007a0c */ /* 0x000fc80005746670 */
[----:B------:R-:W-:-:S13]  /*0d90*/  ISETP.GE.OR P2, PT, R16, c[0x0][0x1ec], P2 ;  /* 0x00007b0010007a0c */ /* 0x000fda0001746670 */
[----:B------:R-:W-:Y:S02]  /*0da0*/  @!P2 IMAD R14, R18, c[0x0][0x1ec], R16 ;  /* 0x00007b00120eaa24 */ /* 0x000fe400078e0210 */
[----:B------:R-:W-:Y:S02]  /*0db0*/  @!P2 IMAD.MOV.U32 R19, RZ, RZ, 0x8 ;  /* 0x00000008ff13a424 */ /* 0x000fe400078e00ff */
[----:B------:R-:W-:Y:S02]  /*0dc0*/  @!P2 IMAD R14, R14, c[0x0][0x1e8], R15 ;  /* 0x00007a000e0eaa24 */ /* 0x000fe400078e020f */
[----:B------:R-:W-:-:S04]  /*0dd0*/  @!P2 IMAD.WIDE R16, R25, R19, c[0x0][0x160] ;  /* 0x000058001910a625 */ /* 0x000fc800078e0213 */
[----:B------:R-:W-:Y:S02]  /*0de0*/  @!P2 IMAD.WIDE R14, R14, R19, c[0x0][0x188] ;  /* 0x000062000e0ea625 */ /* 0x000fe400078e0213 */
[----:B------:R-:W2:Y:S04]  /*0df0*/  @!P2 LDG.E.64 R16, [R16.64] ;  /* 0x000000061010a981 */ /* 0x000ea8000c1e1b00 */
[----:B------:R-:W2:Y:S01]  /*0e00*/  @!P2 LDG.E.64 R14, [R14.64] ;  /* 0x000000060e0ea981 */ /* 0x000ea2000c1e1b00 */
[----:B------:R-:W-:Y:S01]  /*0e10*/  IADD3 R26, R20, 0x20, RZ ;  /* 0x00000020141a7810 */ /* 0x000fe20007ffe0ff */
[----:B------:R-:W-:-:S04]  /*0e20*/  IMAD.MOV.U32 R21, RZ, RZ, R22 ;  /* 0x000000ffff157224 */ /* 0x000fc800078e0016 */
[----:B------:R-:W-:-:S05]  /*0e30*/  IMAD.HI.U32 R28, R21, R26, RZ ;  /* 0x0000001a151c7227 */ /* 0x000fca00078e00ff */
[----:B------:R-:W-:-:S05]  /*0e40*/  IADD3 R19, -R28, RZ, RZ ;  /* 0x000000ff1c137210 */ /* 0x000fca0007ffe1ff */
[----:B------:R-:W-:Y:S01]  /*0e50*/  IMAD R19, R19, c[0x0][0x1f0], R26 ;  /* 0x00007c0013137a24 */ /* 0x000fe200078e021a */
[----:B-12---:R0:W1:-:S04]  /*0e60*/  @!P2 DFMA R12, R16, R14, R12 ;  /* 0x0000000e100ca22b */ /* 0x006048000000000c */
[----:B------:R-:W-:-:S13]  /*0e70*/  ISETP.GE.U32.AND P2, PT, R19, c[0x0][0x1f0], PT ;  /* 0x00007c0013007a0c */ /* 0x000fda0003f46070 */
[----:B------:R-:W-:Y:S02]  /*0e80*/  @P2 IADD3 R19, R19, -c[0x0][0x1f0], RZ ;  /* 0x80007c0013132a10 */ /* 0x000fe40007ffe0ff */
[----:B------:R-:W-:Y:S02]  /*0e90*/  @P2 IADD3 R28, R28, 0x1, RZ ;  /* 0x000000011c1c2810 */ /* 0x000fe40007ffe0ff */
[----:B------:R-:W-:Y:S01]  /*0ea0*/  ISETP.GE.U32.AND P3, PT, R19, c[0x0][0x1f0], PT ;  /* 0x00007c0013007a0c */ /* 0x000fe20003f66070 */
[----:B------:R-:W-:Y:S01]  /*0eb0*/  IMAD.MOV.U32 R19, RZ, RZ, R24 ;  /* 0x000000ffff137224 */ /* 0x000fe200078e0018 */
[----:B------:R-:W-:-:S11]  /*0ec0*/  PLOP3.LUT P2, PT, P1, PT, PT, 0x80, 0x0 ;  /* 0x000000000000781c */ /* 0x000fd60000f4f070 */
[----:B------:R-:W-:-:S04]  /*0ed0*/  @P3 IADD3 R28, R28, 0x1, RZ ;  /* 0x000000011c1c3810 */ /* 0x000fc80007ffe0ff */
[----:B0-----:R-:W-:-:S05]  /*0ee0*/  SEL R15, R19, R28, !P2 ;  /* 0x0000001c130f7207 */ /* 0x001fca0005000000 */
[----:B------:R-:W-:Y:S02]  /*0ef0*/  IMAD.MOV R17, RZ, RZ, -R15 ;  /* 0x000000ffff117224 */ /* 0x000fe400078e0a0f */
[----:B------:R-:W-:Y:S02]  /*0f00*/  IMAD R14, R15, c[0x0][0x204], R10 ;  /* 0x000081000f0e7a24 */ /* 0x000fe400078e020a */
[----:B------:R-:W-:-:S04]  /*0f10*/  IMAD R26, R17, c[0x0][0x1f0], R26 ;  /* 0x00007c00111a7a24 */ /* 0x000fc800078e021a */
[----:B------:R-:W-:-:S05]  /*0f20*/  IMAD R15, R26, c[0x0][0x200], R9 ;  /* 0x000080001a0f7a24 */ /* 0x000fca00078e0209 */
[----:B------:R-:W-:-:S04]  /*0f30*/  LOP3.LUT R16, R14, R15, RZ, 0xfc, !PT ;  /* 0x0000000f0e107212 */ /* 0x000fc800078efcff */
[----:B------:R-:W-:Y:S02]  /*0f40*/  ISETP.GE.AND P3, PT, R16, RZ, PT ;  /* 0x000000ff1000720c */ /* 0x000fe40003f66270 */
[----:B------:R-:W-:Y:S02]  /*0f50*/  IADD3 R16, R25, 0x20, RZ ;  /* 0x0000002019107810 */ /* 0x000fe40007ffe0ff */
[----:B------:R-:W-:-:S04]  /*0f60*/  ISETP.GE.OR P3, PT, R15, c[0x0][0x1e8], !P3 ;  /* 0x00007a000f007a0c */ /* 0x000fc80005f66670 */
[----:B------:R-:W-:-:S13]  /*0f70*/  ISETP.GE.OR P3, PT, R14, c[0x0][0x1ec], P3 ;  /* 0x00007b000e007a0c */ /* 0x000fda0001f66670 */
[----:B------:R-:W-:Y:S02]  /*0f80*/  @!P3 IMAD R14, R18, c[0x0][0x1ec], R14 ;  /* 0x00007b00120eba24 */ /* 0x000fe400078e020e */
[----:B------:R-:W-:Y:S02]  /*0f90*/  @!P3 IMAD.MOV.U32 R27, RZ, RZ, 0x8 ;  /* 0x00000008ff1bb424 */ /* 0x000fe400078e00ff */
[----:B------:R-:W-:Y:S02]  /*0fa0*/  @!P3 IMAD R14, R14, c[0x0][0x1e8], R15 ;  /* 0x00007a000e0eba24 */ /* 0x000fe400078e020f */
[----:B------:R-:W-:-:S04]  /*0fb0*/  @!P3 IMAD.WIDE R16, R16, R27, c[0x0][0x160] ;  /* 0x000058001010b625 */ /* 0x000fc800078e021b */
[----:B------:R-:W-:Y:S02]  /*0fc0*/  @!P3 IMAD.WIDE R14, R14, R27, c[0x0][0x188] ;  /* 0x000062000e0eb625 */ /* 0x000fe400078e021b */
[----:B------:R-:W1:Y:S04]  /*0fd0*/  @!P3 LDG.E.64 R16, [R16.64] ;  /* 0x000000061010b981 */ /* 0x000e68000c1e1b00 */
[----:B------:R-:W1:Y:S01]  /*0fe0*/  @!P3 LDG.E.64 R14, [R14.64] ;  /* 0x000000060e0eb981 */ /* 0x000e62000c1e1b00 */
[----:B------:R-:W-:-:S05]  /*0ff0*/  IADD3 R26, R20, 0x40, RZ ;  /* 0x00000040141a7810 */ /* 0x000fca0007ffe0ff */
[----:B------:R-:W-:-:S04]  /*1000*/  IMAD.HI.U32 R28, R21, R26, RZ ;  /* 0x0000001a151c7227 */ /* 0x000fc800078e00ff */
[----:B------:R-:W-:-:S04]  /*1010*/  IMAD.MOV R27, RZ, RZ, -R28 ;  /* 0x000000ffff1b7224 */ /* 0x000fc800078e0a1c */
[----:B------:R-:W-:Y:S01]  /*1020*/  IMAD R27, R27, c[0x0][0x1f0], R26 ;  /* 0x00007c001b1b7a24 */ /* 0x000fe200078e021a */
[----:B-1----:R0:W1:-:S04]  /*1030*/  @!P3 DFMA R12, R16, R14, R12 ;  /* 0x0000000e100cb22b */ /* 0x002048000000000c */
[----:B------:R-:W-:-:S13]  /*1040*/  ISETP.GE.U32.AND P3, PT, R27, c[0x0][0x1f0], PT ;  /* 0x00007c001b007a0c */ /* 0x000fda0003f66070 */
[----:B------:R-:W-:Y:S02]  /*1050*/  @P3 IADD3 R27, R27, -c[0x0][0x1f0], RZ ;  /* 0x80007c001b1b3a10 */ /* 0x000fe40007ffe0ff */
[----:B------:R-:W-:Y:S02]  /*1060*/  @P3 IADD3 R28, R28, 0x1, RZ ;  /* 0x000000011c1c3810 */ /* 0x000fe40007ffe0ff */
[----:B------:R-:W-:-:S13]  /*1070*/  ISETP.GE.U32.AND P4, PT, R27, c[0x0][0x1f0], PT ;  /* 0x00007c001b007a0c */ /* 0x000fda0003f86070 */
[----:B------:R-:W-:-:S04]  /*1080*/  @P4 IADD3 R28, R28, 0x1, RZ ;  /* 0x000000011c1c4810 */ /* 0x000fc80007ffe0ff */
[----:B0-----:R-:W-:-:S04]  /*1090*/  SEL R15, R19, R28, !P2 ;  /* 0x0000001c130f7207 */ /* 0x001fc80005000000 */
[C---:B------:R-:W-:Y:S01]  /*10a0*/  IADD3 R17, -R15.reuse, RZ, RZ ;  /* 0x000000ff0f117210 */ /* 0x040fe20007ffe1ff */
[----:B------:R-:W-:-:S04]  /*10b0*/  IMAD R14, R15, c[0x0][0x204], R10 ;  /* 0x000081000f0e7a24 */ /* 0x000fc800078e020a */
        /* <DEDUP_REMOVED lines=41> */
[----:B------:R-:W-:Y:S02]  /*1350*/  IADD3 R20, R20, 0x80, RZ ;  /* 0x0000008014147810 */ /* 0x000fe40007ffe0ff */
[----:B------:R-:W-:Y:S02]  /*1360*/  IADD3 R25, R25, 0x80, RZ ;  /* 0x0000008019197810 */ /* 0x000fe40007ffe0ff */
[----:B------:R-:W-:Y:S01]  /*1370*/  ISETP.GE.U32.AND P4, PT, R20, R23, PT ;  /* 0x000000171400720c */ /* 0x000fe20003f86070 */
[----:B-1----:R0:W1:-:S12]  /*1380*/  @!P3 DFMA R12, R16, R14, R12 ;  /* 0x0000000e100cb22b */ /* 0x002058000000000c */
[----:B------:R-:W-:Y:S05]  /*1390*/  @!P4 BRA `(.L_x_73) ;  /* 0xfffff8f00000c947 */ /* 0x000fea000383ffff */
.L_x_72:
[----:B------:R-:W-:Y:S05]  /*13a0*/  BSYNC B2 ;  /* 0x0000000000027941 */ /* 0x000fea0003800000 */
.L_x_71:
[----:B------:R-:W-:Y:S01]  /*13b0*/  ISETP.GT.U32.AND P1, PT, R11, R20, PT ;  /* 0x000000140b00720c */ /* 0x000fe20003f24070 */
[----:B------:R-:W-:Y:S01]  /*13c0*/  BSSY B2, `(.L_x_74) ;  /* 0x0000045000027945 */ /* 0x000fe20003800000 */
[----:B0-----:R-:W-:-:S04]  /*13d0*/  IADD3 R14, -R20, R11, RZ ;  /* 0x0000000b140e7210 */ /* 0x001fc80007ffe1ff */
[----:B------:R-:W-:-:S13]  /*13e0*/  ISETP.LE.U32.OR P1, PT, R14, 0x20, !P1 ;  /* 0x000000200e00780c */ /* 0x000fda0004f23470 */
[----:B------:R-:W-:Y:S05]  /*13f0*/  @P1 BRA `(.L_x_75) ;  /* 0x0000041000001947 */ /* 0x000fea0003800000 */
[----:B------:R-:W0:Y:S01]  /*1400*/  I2F.U32.RP R16, c[0x0][0x1f0] ;  /* 0x00007c0000107b06 */ /* 0x000e220000209000 */
[----:B------:R-:W-:Y:S01]  /*1410*/  IMAD.MOV.U32 R14, RZ, RZ, RZ ;  /* 0x000000ffff0e7224 */ /* 0x000fe200078e00ff */
[----:B------:R-:W-:-:S06]  /*1420*/  IADD3 R24, R20, 0x20, RZ ;  /* 0x0000002014187810 */ /* 0x000fcc0007ffe0ff */
        /* <DEDUP_REMOVED lines=23> */
[----:B------:R-:W-:Y:S02]  /*15a0*/  SEL R19, R15, R19, !P2 ;  /* 0x000000130f137207 */ /* 0x000fe40005000000 */
[----:B------:R-:W-:Y:S02]  /*15b0*/  @P1 IADD3 R14, R14, 0x1, RZ ;  /* 0x000000010e0e1810 */ /* 0x000fe40007ffe0ff */
[----:B------:R-:W-:Y:S02]  /*15c0*/  IADD3 R17, -R19, RZ, RZ ;  /* 0x000000ff13117210 */ /* 0x000fe40007ffe1ff */
[----:B------:R-:W-:-:S03]  /*15d0*/  SEL R15, R15, R14, !P2 ;  /* 0x0000000e0f0f7207 */ /* 0x000fc60005000000 */
[----:B------:R-:W-:Y:S02]  /*15e0*/  IMAD R14, R17, c[0x0][0x1f0], R20 ;  /* 0x00007c00110e7a24 */ /* 0x000fe400078e0214 */
[----:B------:R-:W-:Y:S02]  /*15f0*/  IMAD.MOV R17, RZ, RZ, -R15 ;  /* 0x000000ffff117224 */ /* 0x000fe400078e0a0f */
[----:B------:R-:W-:Y:S02]  /*1600*/  IMAD R20, R19, c[0x0][0x204], R10 ;  /* 0x0000810013147a24 */ /* 0x000fe400078e020a */
[--C-:B------:R-:W-:Y:S02]  /*1610*/  IMAD R19, R14, c[0x0][0x200], R9.reuse ;  /* 0x000080000e137a24 */ /* 0x100fe400078e0209 */
        /* <DEDUP_REMOVED lines=11> */
[----:B------:R-:W-:Y:S02]  /*16d0*/  @!P0 IMAD R14, R18, c[0x0][0x1ec], R20 ;  /* 0x00007b00120e8a24 */ /* 0x000fe400078e0214 */
[----:B------:R-:W-:Y:S02]  /*16e0*/  @!P0 IMAD.MOV.U32 R27, RZ, RZ, 0x8 ;  /* 0x00000008ff1b8424 */ /* 0x000fe400078e00ff */
[----:B------:R-:W-:Y:S01]  /*16f0*/  @!P0 IMAD R26, R14, c[0x0][0x1e8], R19 ;  /* 0x00007a000e1a8a24 */ /* 0x000fe200078e0213 */
[C---:B------:R-:W-:Y:S01]  /*1700*/  IADD3 R19, R25.reuse, 0x20, RZ ;  /* 0x0000002019137810 */ /* 0x040fe20007ffe0ff */
[----:B------:R-:W-:Y:S02]  /*1710*/  @!P1 IMAD R16, R18, c[0x0][0x1ec], R16 ;  /* 0x00007b0012109a24 */ /* 0x000fe400078e0210 */
[----:B------:R-:W-:-:S04]  /*1720*/  @!P0 IMAD.WIDE R22, R25, R27, c[0x0][0x160] ;  /* 0x0000580019168625 */ /* 0x000fc800078e021b */
[----:B------:R-:W-:Y:S02]  /*1730*/  @!P1 IMAD.MOV.U32 R14, RZ, RZ, 0x8 ;  /* 0x00000008ff0e9424 */ /* 0x000fe400078e00ff */
[----:B------:R-:W-:Y:S01]  /*1740*/  @!P0 IMAD.WIDE R26, R26, R27, c[0x0][0x188] ;  /* 0x000062001a1a8625 */ /* 0x000fe200078e021b */
[----:B------:R-:W2:Y:S03]  /*1750*/  @!P0 LDG.E.64 R22, [R22.64] ;  /* 0x0000000616168981 */ /* 0x000ea6000c1e1b00 */
[----:B------:R-:W-:Y:S01]  /*1760*/  @!P1 IMAD R15, R16, c[0x0][0x1e8], R15 ;  /* 0x00007a00100f9a24 */ /* 0x000fe200078e020f */
[----:B------:R-:W2:Y:S01]  /*1770*/  @!P0 LDG.E.64 R20, [R26.64] ;  /* 0x000000061a148981 */ /* 0x000ea2000c1e1b00 */
[----:B------:R-:W-:-:S04]  /*1780*/  @!P1 IMAD.WIDE R16, R19, R14, c[0x0][0x160] ;  /* 0x0000580013109625 */ /* 0x000fc800078e020e */
[----:B------:R-:W-:Y:S02]  /*1790*/  @!P1 IMAD.WIDE R14, R15, R14, c[0x0][0x188] ;  /* 0x000062000f0e9625 */ /* 0x000fe400078e020e */
[----:B------:R-:W3:Y:S04]  /*17a0*/  @!P1 LDG.E.64 R16, [R16.64] ;  /* 0x0000000610109981 */ /* 0x000ee8000c1e1b00 */
[----:B------:R-:W3:Y:S01]  /*17b0*/  @!P1 LDG.E.64 R14, [R14.64] ;  /* 0x000000060e0e9981 */ /* 0x000ee2000c1e1b00 */
[----:B------:R-:W-:Y:S01]  /*17c0*/  IADD3 R25, R19, 0x20, RZ ;  /* 0x0000002013197810 */ /* 0x000fe20007ffe0ff */
[----:B-12---:R0:W3:Y:S01]  /*17d0*/  @!P0 DFMA R12, R22, R20, R12 ;  /* 0x00000014160c822b */ /* 0x0060e2000000000c */
[----:B------:R-:W-:Y:S02]  /*17e0*/  PLOP3.LUT P0, PT, PT, PT, PT, 0x8, 0x0 ;  /* 0x000000000000781c */ /* 0x000fe40003f0e170 */
[----:B0-----:R-:W-:-:S03]  /*17f0*/  IADD3 R20, R24, 0x20, RZ ;  /* 0x0000002018147810 */ /* 0x001fc60007ffe0ff */
[----:B---3--:R0:W1:-:S06]  /*1800*/  @!P1 DFMA R12, R16, R14, R12 ;  /* 0x0000000e100c922b */ /* 0x00804c000000000c */
.L_x_75:
[----:B------:R-:W-:Y:S05]  /*1810*/  BSYNC B2 ;  /* 0x0000000000027941 */ /* 0x000fea0003800000 */
.L_x_74:
[----:B------:R-:W-:-:S13]  /*1820*/  ISETP.LT.U32.OR P0, PT, R20, R11, P0 ;  /* 0x0000000b1400720c */ /* 0x000fda0000701470 */
[----:B------:R-:W-:Y:S05]  /*1830*/  @!P0 BRA `(.L_x_66) ;  /* 0x0000023000008947 */ /* 0x000fea0003800000 */
[----:B0-----:R-:W0:Y:S01]  /*1840*/  I2F.U32.RP R16, c[0x0][0x1f0] ;  /* 0x00007c0000107b06 */ /* 0x001e220000209000 */
[----:B------:R-:W-:Y:S02]  /*1850*/  MOV R14, RZ ;  /* 0x000000ff000e7202 */ /* 0x000fe40000000f00 */
[----:B------:R-:W-:-:S05]  /*1860*/  ISETP.NE.U32.AND P2, PT, RZ, c[0x0][0x1f0], PT ;  /* 0x00007c00ff007a0c */ /* 0x000fca0003f45070 */
        /* <DEDUP_REMOVED lines=31> */
[----:B-12---:R0:W1:-:S06]  /*1a60*/  DFMA R12, R16, R14, R12 ;  /* 0x0000000e100c722b */ /* 0x00604c000000000c */
.L_x_66:
[----:B------:R-:W-:Y:S05]  /*1a70*/  BSYNC B0 ;  /* 0x0000000000007941 */ /* 0x000fea0003800000 */
.L_x_65:
[----:B------:R-:W-:-:S04]  /*1a80*/  IADD3 R6, R6, UR4, RZ ;  /* 0x0000000406067c10 */ /* 0x000fc8000fffe0ff */
[----:B------:R-:W-:-:S13]  /*1a90*/  ISETP.GE.AND P0, PT, R6, c[0x0][0x1d8], PT ;  /* 0x0000760006007a0c */ /* 0x000fda0003f06270 */
[----:B------:R-:W-:Y:S01]  /*1aa0*/  @P0 CALL.REL.NOINC `(.L_x_64) ;  /* 0x0000001000000944 */ /* 0x000fe20003c00000 */
[----:B------:R-:W-:Y:S05]  /*1ab0*/  BRA `(.L_x_76) ;  /* 0xffffecb000007947 */ /* 0x000fea000383ffff */
.L_x_64:
[----:B------:R-:W-:Y:S05]  /*1ac0*/  BSYNC B1 ;  /* 0x0000000000017941 */ /* 0x000fea0003800000 */
.L_x_63:
[----:B-1----:R-:W-:Y:S01]  /*1ad0*/  SHFL.DOWN PT, R7, R13, 0x10, 0x1f ;  /* 0x0a001f000d077f89 */ /* 0x002fe200000e0000 */
[----:B0-----:R-:W-:Y:S01]  /*1ae0*/  SHF.R.S32.HI R17, RZ, 0x1f, R2 ;  /* 0x0000001fff117819 */ /* 0x001fe20000011402 */
[----:B------:R-:W-:Y:S02]  /*1af0*/  BSSY B0, `(.L_x_77) ;  /* 0x0000031000007945 */ /* 0x000fe40003800000 */
[----:B------:R-:W-:Y:S01]  /*1b00*/  BAR.SYNC.DEFER_BLOCKING 0x0 ;  /* 0x0000000000007b1d */ /* 0x000fe20000010000 */
[----:B------:R-:W-:Y:S02]  /*1b10*/  LEA.HI R17, R17, R2, RZ, 0x5 ;  /* 0x0000000211117211 */ /* 0x000fe400078f28ff */
[----:B------:R-:W-:-:S03]  /*1b20*/  ISETP.GE.AND P1, PT, R2, UR4, PT ;  /* 0x0000000402007c0c */ /* 0x000fc6000bf26270 */
[----:B------:R-:W0:Y:S02]  /*1b30*/  SHFL.DOWN PT, R6, R12, 0x10, 0x1f ;  /* 0x0a001f000c067f89 */ /* 0x000e2400000e0000 */
[----:B0-----:R-:W0:-:S07]  /*1b40*/  DADD R6, R6, R12 ;  /* 0x0000000006067229 */ /* 0x001e0e000000000c */
[----:B0-----:R-:W-:Y:S04]  /*1b50*/  SHFL.DOWN PT, R9, R7, 0x8, 0x1f ;  /* 0x09001f0007097f89 */ /* 0x001fe800000e0000 */
[----:B------:R-:W0:Y:S02]  /*1b60*/  SHFL.DOWN PT, R8, R6, 0x8, 0x1f ;  /* 0x09001f0006087f89 */ /* 0x000e2400000e0000 */
[----:B0-----:R0:W1:Y:S02]  /*1b70*/  DADD R8, R6, R8 ;  /* 0x0000000006087229 */ /* 0x0010640000000008 */
[----:B0-----:R-:W-:-:S05]  /*1b80*/  LOP3.LUT R7, R17, 0xffffffe0, RZ, 0xc0, !PT ;  /* 0xffffffe011077812 */ /* 0x001fca00078ec0ff */
[----:B-1----:R-:W-:Y:S04]  /*1b90*/  SHFL.DOWN PT, R11, R9, 0x4, 0x1f ;  /* 0x08801f00090b7f89 */ /* 0x002fe800000e0000 */
[----:B------:R-:W0:Y:S02]  /*1ba0*/  SHFL.DOWN PT, R10, R8, 0x4, 0x1f ;  /* 0x08801f00080a7f89 */ /* 0x000e2400000e0000 */
[----:B0-----:R0:W1:Y:S02]  /*1bb0*/  DADD R10, R8, R10 ;  /* 0x00000000080a7229 */ /* 0x001064000000000a */
[C---:B0-----:R-:W-:Y:S01]  /*1bc0*/  IMAD.IADD R9, R2.reuse, 0x1, -R7 ;  /* 0x0000000102097824 */ /* 0x041fe200078e0a07 */
[----:B------:R-:W-:Y:S01]  /*1bd0*/  IADD3 R8, R2, 0x1f, RZ ;  /* 0x0000001f02087810 */ /* 0x000fe20007ffe0ff */
[----:B------:R-:W-:-:S03]  /*1be0*/  CS2R R6, SRZ ;  /* 0x0000000000067805 */ /* 0x000fc6000001ff00 */
[----:B-1----:R-:W-:Y:S01]  /*1bf0*/  SHFL.DOWN PT, R15, R11, 0x2, 0x1f ;  /* 0x08401f000b0f7f89 */ /* 0x002fe200000e0000 */
[----:B------:R-:W-:-:S03]  /*1c00*/  ISETP.NE.AND P0, PT, R9, RZ, PT ;  /* 0x000000ff0900720c */ /* 0x000fc60003f05270 */
[----:B------:R-:W0:Y:S10]  /*1c10*/  SHFL.DOWN PT, R14, R10, 0x2, 0x1f ;  /* 0x08401f000a0e7f89 */ /* 0x000e3400000e0000 */
[----:B------:R-:W-:Y:S01]  /*1c20*/  @!P0 SHF.R.S32.HI R17, RZ, 0x5, R17 ;  /* 0x00000005ff118819 */ /* 0x000fe20000011411 */
[----:B0-----:R-:W0:-:S07]  /*1c30*/  DADD R14, R10, R14 ;  /* 0x000000000a0e7229 */ /* 0x001e0e000000000e */
[----:B0-----:R-:W-:Y:S04]  /*1c40*/  SHFL.DOWN PT, R13, R15, 0x1, 0x1f ;  /* 0x08201f000f0d7f89 */ /* 0x001fe800000e0000 */
[----:B------:R-:W0:Y:S02]  /*1c50*/  SHFL.DOWN PT, R12, R14, 0x1, 0x1f ;  /* 0x08201f000e0c7f89 */ /* 0x000e2400000e0000 */
[----:B0-----:R-:W0:-:S07]  /*1c60*/  DADD R12, R14, R12 ;  /* 0x000000000e0c7229 */ /* 0x001e0e000000000c */
[----:B0-----:R0:W-:Y:S04]  /*1c70*/  @!P0 STS.64 [R17.X8], R12 ;  /* 0x0000000c11008388 */ /* 0x0011e80000008a00 */
[----:B------:R-:W-:Y:S01]  /*1c80*/  BAR.SYNC.DEFER_BLOCKING 0x0 ;  /* 0x0000000000007b1d */ /* 0x000fe20000010000 */
[----:B------:R-:W-:-:S05]  /*1c90*/  ISETP.GT.U32.AND P0, PT, R8, 0x3e, PT ;  /* 0x0000003e0800780c */ /* 0x000fca0003f04070 */
[----:B------:R0:W1:Y:S08]  /*1ca0*/  @!P1 LDS.64 R6, [R9.X8] ;  /* 0x0000000009069984 */ /* 0x0000700000008a00 */
[----:B------:R-:W-:Y:S05]  /*1cb0*/  @P0 BRA `(.L_x_78) ;  /* 0x0000014000000947 */ /* 0x000fea0003800000 */
[----:B------:R-:W-:Y:S05]  /*1cc0*/  BRA.DIV ~URZ, `(.L_x_79) ;  /* 0x000001c27f007947 */ /* 0x000fea000b800000 */
[----:B-1----:R1:W2:Y:S02]  /*1cd0*/  SHFL.DOWN PT, R15, R7, 0x10, 0x1f ;  /* 0x0a001f00070f7f89 */ /* 0x0022a400000e0000 */
.L_x_81:
[----:B------:R-:W-:Y:S05]  /*1ce0*/  BRA.DIV ~URZ, `(.L_x_80) ;  /* 0x000002227f007947 */ /* 0x000fea000b800000 */
[----:B------:R-:W3:Y:S01]  /*1cf0*/  SHFL.DOWN PT, R8, R6, 0x10, 0x1f ;  /* 0x0a001f0006087f89 */ /* 0x000ee200000e0000 */
[----:B0-2---:R-:W-:-:S06]  /*1d00*/  MOV R9, R15 ;  /* 0x0000000f00097202 */ /* 0x005fcc0000000f00 */
[----:B---3--:R-:W0:-:S07]  /*1d10*/  DADD R8, R6, R8 ;  /* 0x0000000006087229 */ /* 0x008e0e0000000008 */
[----:B0-----:R-:W-:Y:S04]  /*1d20*/  SHFL.DOWN PT, R11, R9, 0x8, 0x1f ;  /* 0x09001f00090b7f89 */ /* 0x001fe800000e0000 */
[----:B------:R-:W0:Y:S02]  /*1d30*/  SHFL.DOWN PT, R10, R8, 0x8, 0x1f ;  /* 0x09001f00080a7f89 */ /* 0x000e2400000e0000 */
[----:B0-----:R-:W0:-:S07]  /*1d40*/  DADD R10, R8, R10 ;  /* 0x00000000080a7229 */ /* 0x001e0e000000000a */
[----:B0-----:R-:W-:Y:S04]  /*1d50*/  SHFL.DOWN PT, R13, R11, 0x4, 0x1f ;  /* 0x08801f000b0d7f89 */ /* 0x001fe800000e0000 */
[----:B------:R-:W0:Y:S02]  /*1d60*/  SHFL.DOWN PT, R12, R10, 0x4, 0x1f ;  /* 0x08801f000a0c7f89 */ /* 0x000e2400000e0000 */
[----:B0-----:R-:W0:-:S07]  /*1d70*/  DADD R12, R10, R12 ;  /* 0x000000000a0c7229 */ /* 0x001e0e000000000c */
[----:B0-----:R-:W-:Y:S04]  /*1d80*/  SHFL.DOWN PT, R15, R13, 0x2, 0x1f ;  /* 0x08401f000d0f7f89 */ /* 0x001fe800000e0000 */
[----:B------:R-:W0:Y:S02]  /*1d90*/  SHFL.DOWN PT, R14, R12, 0x2, 0x1f ;  /* 0x08401f000c0e7f89 */ /* 0x000e2400000e0000 */
[----:B01----:R-:W0:-:S07]  /*1da0*/  DADD R6, R12, R14 ;  /* 0x000000000c067229 */ /* 0x003e0e000000000e */
[----:B0-----:R0:W1:Y:S04]  /*1db0*/  SHFL.DOWN PT, R14, R7, 0x1, 0x1f ;  /* 0x08201f00070e7f89 */ /* 0x00106800000e0000 */
[----:B------:R0:W2:Y:S02]  /*1dc0*/  SHFL.DOWN PT, R15, R6, 0x1, 0x1f ;  /* 0x08201f00060f7f89 */ /* 0x0000a400000e0000 */
.L_x_82:
[----:B--2---:R-:W-:Y:S02]  /*1dd0*/  IMAD.MOV.U32 R8, RZ, RZ, R15 ;  /* 0x000000ffff087224 */ /* 0x004fe400078e000f */
[----:B-1----:R-:W-:-:S06]  /*1de0*/  IMAD.MOV.U32 R9, RZ, RZ, R14 ;  /* 0x000000ffff097224 */ /* 0x002fcc00078e000e */
[----:B0-----:R0:W1:-:S06]  /*1df0*/  DADD R6, R8, R6 ;  /* 0x0000000008067229 */ /* 0x00104c0000000006 */
.L_x_78:
[----:B------:R-:W-:Y:S05]  /*1e00*/  BSYNC B0 ;  /* 0x0000000000007941 */ /* 0x000fea0003800000 */
.L_x_77:
[----:B------:R-:W-:-:S13]  /*1e10*/  ISETP.NE.AND P0, PT, R2, RZ, PT ;  /* 0x000000ff0200720c */ /* 0x000fda0003f05270 */
[----:B------:R-:W-:Y:S05]  /*1e20*/  @P0 EXIT ;  /* 0x000000000000094d */ /* 0x000fea0003800000 */
[----:B------:R-:W-:Y:S02]  /*1e30*/  IMAD R4, R4, c[0x0][0x1f8], R5 ;  /* 0x00007e0004047a24 */ /* 0x000fe400078e0205 */
[----:B------:R-:W-:Y:S02]  /*1e40*/  IMAD.MOV.U32 R2, RZ, RZ, 0x8 ;  /* 0x00000008ff027424 */ /* 0x000fe400078e00ff */
[----:B------:R-:W-:-:S04]  /*1e50*/  IMAD R3, R0, R3, R4 ;  /* 0x0000000300037224 */ /* 0x000fc800078e0204 */
[----:B------:R-:W-:-:S05]  /*1e60*/  IMAD.WIDE R2, R3, R2, c[0x0][0x1b0] ;  /* 0x00006c0003027625 */ /* 0x000fca00078e0202 */
[----:B-1----:R-:W-:Y:S01]  /*1e70*/  STG.E.64 [R2.64], R6 ;  /* 0x0000000602007986 */ /* 0x002fe2000c101b06 */
[----:B------:R-:W-:Y:S05]  /*1e80*/  EXIT ;  /* 0x000000000000794d */ /* 0x000fea0003800000 */
.L_x_79:
[----:B-1----:R-:W-:Y:S01]  /*1e90*/  MOV R10, R7 ;  /* 0x00000007000a7202 */ /* 0x002fe20000000f00 */
[----:B0-----:R-:W-:Y:S01]  /*1ea0*/  IMAD.MOV.U32 R13, RZ, RZ, 0x10 ;  /* 0x00000010ff0d7424 */ /* 0x001fe200078e00ff */
[----:B------:R-:W-:Y:S01]  /*1eb0*/  MOV R8, 0x1ef0 ;  /* 0x00001ef000087802 */ /* 0x000fe20000000f00 */
[----:B------:R-:W-:Y:S02]  /*1ec0*/  IMAD.MOV.U32 R12, RZ, RZ, 0x1f ;  /* 0x0000001fff0c7424 */ /* 0x000fe400078e00ff */
[----:B------:R-:W-:Y:S02]  /*1ed0*/  IMAD.MOV.U32 R11, RZ, RZ, -0x1 ;  /* 0xffffffffff0b7424 */ /* 0x000fe400078e00ff */
[----:B------:R-:W-:Y:S05]  /*1ee0*/  CALL.REL.NOINC `($__internal_3_$__cuda_sm70_shflsync_down_p) ;  /* 0x0000046000007944 */ /* 0x000fea0003c00000 */
[----:B-1----:R-:W-:Y:S01]  /*1ef0*/  MOV R15, R12 ;  /* 0x0000000c000f7202 */ /* 0x002fe20000000f00 */
[----:B0-----:R-:W-:Y:S05]  /*1f00*/  BRA `(.L_x_81) ;  /* 0xfffffdd000007947 */ /* 0x001fea000383ffff */
.L_x_80:
[----:B------:R-:W-:Y:S01]  /*1f10*/  IMAD.MOV.U32 R10, RZ, RZ, R6 ;  /* 0x000000ffff0a7224 */ /* 0x000fe200078e0006 */
[----:B------:R-:W-:Y:S01]  /*1f20*/  MOV R11, 0xffffffff ;  /* 0xffffffff000b7802 */ /* 0x000fe20000000f00 */
[----:B0-----:R-:W-:Y:S01]  /*1f30*/  IMAD.MOV.U32 R13, RZ, RZ, 0x10 ;  /* 0x00000010ff0d7424 */ /* 0x001fe200078e00ff */
[----:B------:R-:W-:Y:S01]  /*1f40*/  MOV R8, 0x1f70 ;  /* 0x00001f7000087802 */ /* 0x000fe20000000f00 */
[----:B------:R-:W-:-:S02]  /*1f50*/  IMAD.MOV.U32 R12, RZ, RZ, 0x1f ;  /* 0x0000001fff0c7424 */ /* 0x000fc400078e00ff */
[----:B-12---:R-:W-:Y:S05]  /*1f60*/  CALL.REL.NOINC `($__internal_3_$__cuda_sm70_shflsync_down_p) ;  /* 0x000003e000007944 */ /* 0x006fea0003c00000 */
[----:B0-----:R-:W-:Y:S01]  /*1f70*/  IMAD.MOV.U32 R13, RZ, RZ, R15 ;  /* 0x000000ffff0d7224 */ /* 0x001fe200078e000f */
[----:B------:R-:W-:-:S02]  /*1f80*/  MOV R11, 0xffffffff ;  /* 0xffffffff000b7802 */ /* 0x000fc40000000f00 */
[----:B------:R-:W-:-:S03]  /*1f90*/  MOV R8, 0x1ff0 ;  /* 0x00001ff000087802 */ /* 0x000fc60000000f00 */
[----:B-1----:R0:W1:Y:S02]  /*1fa0*/  DADD R14, R6, R12 ;  /* 0x00000000060e7229 */ /* 0x002064000000000c */
[----:B0-----:R-:W-:Y:S02]  /*1fb0*/  IMAD.MOV.U32 R13, RZ, RZ, 0x8 ;  /* 0x00000008ff0d7424 */ /* 0x001fe400078e00ff */
[----:B------:R-:W-:-:S06]  /*1fc0*/  IMAD.MOV.U32 R12, RZ, RZ, 0x1f ;  /* 0x0000001fff0c7424 */ /* 0x000fcc00078e00ff */
[----:B-1----:R-:W-:Y:S02]  /*1fd0*/  IMAD.MOV.U32 R10, RZ, RZ, R15 ;  /* 0x000000ffff0a7224 */ /* 0x002fe400078e000f */
[----:B------:R-:W-:Y:S05]  /*1fe0*/  CALL.REL.NOINC `($__internal_3_$__cuda_sm70_shflsync_down_p) ;  /* 0x0000036000007944 */ /* 0x000fea0003c00000 */
[----:B0-----:R-:W-:Y:S01]  /*1ff0*/  HFMA2.MMA R13, -RZ, RZ, 0, 4.76837158203125e-07 ;  /* 0x00000008ff0d7435 */ /* 0x001fe200000001ff */
[----:B-1----:R-:W-:Y:S01]  /*2000*/  IMAD.MOV.U32 R7, RZ, RZ, R12 ;  /* 0x000000ffff077224 */ /* 0x002fe200078e000c */
[----:B------:R-:W-:Y:S01]  /*2010*/  MOV R8, 0x2060 ;  /* 0x0000206000087802 */ /* 0x000fe20000000f00 */
[----:B------:R-:W-:Y:S02]  /*2020*/  IMAD.MOV.U32 R10, RZ, RZ, R14 ;  /* 0x000000ffff0a7224 */ /* 0x000fe400078e000e */
[----:B------:R-:W-:Y:S02]  /*2030*/  IMAD.MOV.U32 R12, RZ, RZ, 0x1f ;  /* 0x0000001fff0c7424 */ /* 0x000fe400078e00ff */
[----:B------:R-:W-:Y:S02]  /*2040*/  IMAD.MOV.U32 R11, RZ, RZ, -0x1 ;  /* 0xffffffffff0b7424 */ /* 0x000fe400078e00ff */
[----:B------:R-:W-:Y:S05]  /*2050*/  CALL.REL.NOINC `($__internal_3_$__cuda_sm70_shflsync_down_p) ;  /* 0x000002f000007944 */ /* 0x000fea0003c00000 */
[----:B-1----:R-:W-:Y:S01]  /*2060*/  IMAD.MOV.U32 R6, RZ, RZ, R12 ;  /* 0x000000ffff067224 */ /* 0x002fe200078e000c */
[----:B0-----:R-:W-:Y:S01]  /*2070*/  MOV R13, 0x4 ;  /* 0x00000004000d7802 */ /* 0x001fe20000000f00 */
[----:B------:R-:W-:Y:S01]  /*2080*/  IMAD.MOV.U32 R12, RZ, RZ, 0x1f ;  /* 0x0000001fff0c7424 */ /* 0x000fe200078e00ff */
[----:B------:R-:W-:Y:S01]  /*2090*/  MOV R8, 0x20e0 ;  /* 0x000020e000087802 */ /* 0x000fe20000000f00 */
[----:B------:R-:W-:-:S02]  /*20a0*/  IMAD.MOV.U32 R11, RZ, RZ, -0x1 ;  /* 0xffffffffff0b7424 */ /* 0x000fc400078e00ff */
[----:B------:R-:W0:-:S10]  /*20b0*/  DADD R14, R14, R6 ;  /* 0x000000000e0e7229 */ /* 0x000e140000000006 */
[----:B0-----:R-:W-:Y:S02]  /*20c0*/  IMAD.MOV.U32 R10, RZ, RZ, R15 ;  /* 0x000000ffff0a7224 */ /* 0x001fe400078e000f */
[----:B------:R-:W-:Y:S05]  /*20d0*/  CALL.REL.NOINC `($__internal_3_$__cuda_sm70_shflsync_down_p) ;  /* 0x0000027000007944 */ /* 0x000fea0003c00000 */
[----:B-1----:R-:W-:Y:S01]  /*20e0*/  MOV R7, R12 ;  /* 0x0000000c00077202 */ /* 0x002fe20000000f00 */
[----:B0-----:R-:W-:Y:S01]  /*20f0*/  IMAD.MOV.U32 R10, RZ, RZ, R14 ;  /* 0x000000ffff0a7224 */ /* 0x001fe200078e000e */
[----:B------:R-:W-:Y:S01]  /*2100*/  MOV R11, 0xffffffff ;  /* 0xffffffff000b7802 */ /* 0x000fe20000000f00 */
[----:B------:R-:W-:Y:S01]  /*2110*/  IMAD.MOV.U32 R13, RZ, RZ, 0x4 ;  /* 0x00000004ff0d7424 */ /* 0x000fe200078e00ff */
[----:B------:R-:W-:Y:S01]  /*2120*/  MOV R8, 0x2150 ;  /* 0x0000215000087802 */ /* 0x000fe20000000f00 */
[----:B------:R-:W-:Y:S02]  /*2130*/  IMAD.MOV.U32 R12, RZ, RZ, 0x1f ;  /* 0x0000001fff0c7424 */ /* 0x000fe400078e00ff */
[----:B------:R-:W-:Y:S05]  /*2140*/  CALL.REL.NOINC `($__internal_3_$__cuda_sm70_shflsync_down_p) ;  /* 0x0000020000007944 */ /* 0x000fea0003c00000 */
[----:B-1----:R-:W-:Y:S01]  /*2150*/  IMAD.MOV.U32 R6, RZ, RZ, R12 ;  /* 0x000000ffff067224 */ /* 0x002fe200078e000c */
[----:B0-----:R-:W-:Y:S01]  /*2160*/  MOV R11, 0xffffffff ;  /* 0xffffffff000b7802 */ /* 0x001fe20000000f00 */
[----:B------:R-:W-:Y:S01]  /*2170*/  IMAD.MOV.U32 R13, RZ, RZ, 0x2 ;  /* 0x00000002ff0d7424 */ /* 0x000fe200078e00ff */
[----:B------:R-:W-:Y:S01]  /*2180*/  MOV R8, 0x21d0 ;  /* 0x000021d000087802 */ /* 0x000fe20000000f00 */
[----:B------:R-:W-:Y:S02]  /*2190*/  IMAD.MOV.U32 R12, RZ, RZ, 0x1f ;  /* 0x0000001fff0c7424 */ /* 0x000fe400078e00ff */
[----:B------:R-:W0:-:S10]  /*21a0*/  DADD R14, R14, R6 ;  /* 0x000000000e0e7229 */ /* 0x000e140000000006 */
[----:B0-----:R-:W-:Y:S02]  /*21b0*/  IMAD.MOV.U32 R10, RZ, RZ, R15 ;  /* 0x000000ffff0a7224 */ /* 0x001fe400078e000f */
[----:B------:R-:W-:Y:S05]  /*21c0*/  CALL.REL.NOINC `($__internal_3_$__cuda_sm70_shflsync_down_p) ;  /* 0x0000018000007944 */ /* 0x000fea0003c00000 */
[----:B0-----:R-:W-:Y:S01]  /*21d0*/  HFMA2.MMA R13, -RZ, RZ, 0, 1.1920928955078125e-07 ;  /* 0x00000002ff0d7435 */ /* 0x001fe200000001ff */
        /* <DEDUP_REMOVED lines=14> */
[----:B-1----:R-:W-:Y:S01]  /*22c0*/  IMAD.MOV.U32 R14, RZ, RZ, R12 ;  /* 0x000000ffff0e7224 */ /* 0x002fe200078e000c */
[----:B0-----:R-:W-:Y:S01]  /*22d0*/  MOV R10, R6 ;  /* 0x00000006000a7202 */ /* 0x001fe20000000f00 */
[----:B------:R-:W-:Y:S01]  /*22e0*/  IMAD.MOV.U32 R13, RZ, RZ, 0x1 ;  /* 0x00000001ff0d7424 */ /* 0x000fe200078e00ff */
[----:B------:R-:W-:Y:S01]  /*22f0*/  MOV R11, 0xffffffff ;  /* 0xffffffff000b7802 */ /* 0x000fe20000000f00 */
[----:B------:R-:W-:Y:S01]  /*2300*/  IMAD.MOV.U32 R12, RZ, RZ, 0x1f ;  /* 0x0000001fff0c7424 */ /* 0x000fe200078e00ff */
[----:B------:R-:W-:Y:S02]  /*2310*/  MOV R8, 0x2330 ;  /* 0x0000233000087802 */ /* 0x000fe40000000f00 */
[----:B------:R-:W-:Y:S05]  /*2320*/  CALL.REL.NOINC `($__internal_3_$__cuda_sm70_shflsync_down_p) ;  /* 0x0000002000007944 */ /* 0x000fea0003c00000 */
[----:B-1----:R-:W-:Y:S01]  /*2330*/  IMAD.MOV.U32 R15, RZ, RZ, R12 ;  /* 0x000000ffff0f7224 */ /* 0x002fe200078e000c */
[----:B0-----:R-:W-:Y:S05]  /*2340*/  BRA `(.L_x_82) ;  /* 0xfffffa8000007947 */ /* 0x001fea000383ffff */
        .weak           $__internal_3_$__cuda_sm70_shflsync_down_p
        .type           $__internal_3_$__cuda_sm70_shflsync_down_p,@function
        .size           $__internal_3_$__cuda_sm70_shflsync_down_p,(.L_x_1134 - $__internal_3_$__cuda_sm70_shflsync_down_p)
$__internal_3_$__cuda_sm70_shflsync_down_p:
[----:B------:R-:W-:Y:S01]  /*2350*/  IMAD.MOV.U32 R9, RZ, RZ, 0x0 ;  /* 0x00000000ff097424 */ /* 0x000fe200078e00ff */
[----:B------:R-:W-:Y:S04]  /*2360*/  WARPSYNC R11 ;  /* 0x0000000b00007348 */ /* 0x000fe80003800000 */
[----:B------:R0:W1:Y:S01]  /*2370*/  SHFL.DOWN PT, R12, R10, R13, R12 ;  /* 0x0800000d0a0c7389 */ /* 0x00006200000e000c */
[----:B------:R-:W-:Y:S05]  /*2380*/  RET.REL.NODEC R8 `(_ZN2at6native51_GLOBAL__N__2c613397_18_DepthwiseConv2d_cu_9959487035conv_depthwise2d_grad_weight_kernelIdjEEvNS_27GenericPackedTensorAccessorIKT_Lm4ENS_16DefaultPtrTraitsEiEES7_NS3_IS4_Lm4ES6_iEEiiiiiiiiiiiiiiii) ;  /* 0xffffdc7008007950 */ /* 0x000fea0003c3ffff */
.L_x_83:
        /* <DEDUP_REMOVED lines=15> */
.L_x_1134:


//--------------------- .text._ZN2at6native51_GLOBAL__N__2c613397_18_DepthwiseConv2d_cu_9959487032conv_depthwise2d_backward_kernelILi0ELi0EN3c108BFloat16EiEEvNS_27GenericPackedTensorAccessorIKT1_Lm4ENS_16DefaultPtrTraitsEiEENS5_IS6_Lm4ES8_iEES9_T2_iiiiiiiiiiiiiii --------------------------
	.section	.text._ZN2at6native51_GLOBAL__N__2c613397_18_DepthwiseConv2d_cu_9959487032conv_depthwise2d_backward_kernelILi0ELi0EN3c108BFloat16EiEEvNS_27GenericPackedTensorAccessorIKT1_Lm4ENS_16DefaultPtrTraitsEiEENS5_IS6_Lm4ES8_iEES9_T2_iiiiiiiiiiiiiii,"ax",@progbits
	.sectioninfo	@"SHI_REGISTERS=32"
	.align	128
.text._ZN2at6native51_GLOBAL__N__2c613397_18_DepthwiseConv2d_cu_9959487032conv_depthwise2d_backward_kernelILi0ELi0EN3c108BFloat16EiEEvNS_27GenericPackedTensorAccessorIKT1_Lm4ENS_16DefaultPtrTraitsEiEENS5_IS6_Lm4ES8_iEES9_T2_iiiiiiiiiiiiiii:
        .type           _ZN2at6native51_GLOBAL__N__2c613397_18_DepthwiseConv2d_cu_9959487032conv_depthwise2d_backward_kernelILi0ELi0EN3c108BFloat16EiEEvNS_27GenericPackedTensorAccessorIKT1_Lm4ENS_16DefaultPtrTraitsEiEENS5_IS6_Lm4ES8_iEES9_T2_iiiiiiiiiiiiiii,@function
        .size           _ZN2at6native51_GLOBAL__N__2c613397_18_DepthwiseConv2d_cu_9959487032conv_depthwise2d_backward_kernelILi0ELi0EN3c108BFloat16EiEEvNS_27GenericPackedTensorAccessorIKT1_Lm4ENS_16DefaultPtrTraitsEiEENS5_IS6_Lm4ES8_iEES9_T2_iiiiiiiiiiiiiii,(.L_x_1136 - _ZN2at6native51_GLOBAL__N__2c613397_18_DepthwiseConv2d_cu_9959487032conv_depthwise2d_backward_kernelILi0ELi0EN3c108BFloat16EiEEvNS_27GenericPackedTensorAccessorIKT1_Lm4ENS_16DefaultPtrTraitsEiEENS5_IS6_Lm4ES8_iEES9_T2_iiiiiiiiiiiiiii)
        .other          _ZN2at6native51_GLOBAL__N__2c613397_18_DepthwiseConv2d_cu_9959487032conv_depthwise2d_backward_kernelILi0ELi0EN3c108BFloat16EiEEvNS_27GenericPackedTensorAccessorIKT1_Lm4ENS_16DefaultPtrTraitsEiEENS5_IS6_Lm4ES8_iEES9_T2_iiiiiiiiiiiiiii,@"STO_CUDA_ENTRY STV_DEFAULT"
_ZN2at6native51_GLOBAL__N__2c613397_18_DepthwiseConv2d_cu_9959487032conv_depthwise2d_backward_kernelILi0ELi0EN3c108BFloat16EiEEvNS_27GenericPackedTensorAccessorIKT1_Lm4ENS_16DefaultPtrTraitsEiEENS5_IS6_Lm4ES8_iEES9_T2_iiiiiiiiiiiiiii:
[----:B------:R-:W-:Y:S02]  /*0000*/  IMAD.MOV.U32 R1, RZ, RZ, c[0x0][0x28] ;  /* 0x00000a00ff017624 */ /* 0x000fe400078e00ff */
[----:B------:R-:W0:Y:S01]  /*0010*/  S2R R2, SR_TID.X ;  /* 0x0000000000027919 */ /* 0x000e220000002100 */
[----:B------:R-:W-:Y:S01]  /*0020*/  IMAD.MOV.U32 R3, RZ, RZ, RZ ;  /* 0x000000ffff037224 */ /* 0x000fe200078e00ff */
[----:B------:R-:W-:Y:S02]  /*0030*/  ULDC UR6, c[0x0][0x1d8] ;  /* 0x0000760000067ab9 */ /* 0x000fe40000000800 */
[----:B------:R-:W0:Y:S01]  /*0040*/  S2R R5, SR_CTAID.X ;  /* 0x0000000000057919 */ /* 0x000e220000002500 */
[----:B------:R-:W-:Y:S01]  /*0050*/  USHF.R.S32.HI UR6, URZ, 0x1f, UR6 ;  /* 0x0000001f3f067899 */ /* 0x000fe20008011406 */
[----:B0-----:R-:W-:-:S05]  /*0060*/  IMAD.WIDE.U32 R2, R5, c[0x0][0x0], R2 ;  /* 0x0000000005027a25 */ /* 0x001fca00078e0002 */
[----:B------:R-:W-:-:S04]  /*0070*/  ISETP.GE.U32.AND P0, PT, R2, c[0x0][0x1d8], PT ;  /* 0x0000760002007a0c */ /* 0x000fc80003f06070 */
[----:B------:R-:W-:-:S13]  /*0080*/  ISETP.GE.AND.EX P0, PT, R3, UR6, PT, P0 ;  /* 0x0000000603007c0c */ /* 0x000fda000bf06300 */
[----:B------:R-:W-:Y:S05]  /*0090*/  @P0 EXIT ;  /* 0x000000000000094d */ /* 0x000fea0003800000 */
[----:B------:R-:W-:Y:S01]  /*00a0*/  ULDC UR4, c[0x0][0x1f8] ;  /* 0x00007e0000047ab9 */ /* 0x000fe20000000800 */
[----:B------:R-:W-:Y:S01]  /*00b0*/  IMAD.MOV.U32 R0, RZ, RZ, R2 ;  /* 0x000000ffff007224 */ /* 0x000fe200078e0002 */
[----:B------:R-:W-:Y:S02]  /*00c0*/  ULOP3.LUT UR8, UR4, 0x3, URZ, 0xc0, !UPT ;  /* 0x0000000304087892 */ /* 0x000fe4000f8ec03f */
[----:B------:R-:W-:Y:S02]  /*00d0*/  ULDC.64 UR10, c[0x0][0x118] ;  /* 0x00004600000a7ab9 */ /* 0x000fe40000000a00 */
[----:B------:R-:W-:Y:S02]  /*00e0*/  UIADD3 UR4, UR8, -UR4, URZ ;  /* 0x8000000408047290 */ /* 0x000fe4000fffe03f */
.L_x_106:
        /* <DEDUP_REMOVED lines=9> */
[----:B------:R-:W-:-:S06]  /*0180*/  IMAD.HI.U32 R5, R5, R9, R4 ;  /* 0x0000000905057227 */ /* 0x000fcc00078e0004 */
[----:B------:R-:W-:-:S04]  /*0190*/  IMAD.HI.U32 R6, R5, R8, RZ ;  /* 0x0000000805067227 */ /* 0x000fc800078e00ff */
[----:B------:R-:W-:-:S04]  /*01a0*/  IMAD.MOV R2, RZ, RZ, -R6 ;  /* 0x000000ffff027224 */ /* 0x000fc800078e0a06 */
[----:B------:R-:W-:-:S05]  /*01b0*/  IMAD R2, R7, R2, R8 ;  /* 0x0000000207027224 */ /* 0x000fca00078e0208 */
[----:B------:R-:W-:-:S13]  /*01c0*/  ISETP.GT.U32.AND P1, PT, R7, R2, PT ;  /* 0x000000020700720c */ /* 0x000fda0003f24070 */
[----:B------:R-:W-:Y:S01]  /*01d0*/  @!P1 IMAD.IADD R2, R2, 0x1, -R7 ;  /* 0x0000000102029824 */ /* 0x000fe200078e0a07 */
[----:B------:R-:W-:Y:S02]  /*01e0*/  @!P1 IADD3 R6, R6, 0x1, RZ ;  /* 0x0000000106069810 */ /* 0x000fe40007ffe0ff */
[----:B------:R-:W-:Y:S02]  /*01f0*/  ISETP.NE.AND P1, PT, RZ, c[0x0][0x1e8], PT ;  /* 0x00007a00ff007a0c */ /* 0x000fe40003f25270 */
[----:B------:R-:W-:Y:S02]  /*0200*/  ISETP.GE.U32.AND P0, PT, R2, R7, PT ;  /* 0x000000070200720c */ /* 0x000fe40003f06070 */
[----:B------:R-:W-:-:S04]  /*0210*/  LOP3.LUT R2, R0, c[0x0][0x1e8], RZ, 0x3c, !PT ;  /* 0x00007a0000027a12 */ /* 0x000fc800078e3cff */
[----:B------:R-:W-:Y:S01]  /*0220*/  ISETP.GE.AND P2, PT, R2, RZ, PT ;  /* 0x000000ff0200720c */ /* 0x000fe20003f46270 */
[----:B------:R-:W-:-:S06]  /*0230*/  IMAD.MOV.U32 R2, RZ, RZ, 0x1 ;  /* 0x00000001ff027424 */ /* 0x000fcc00078e00ff */
[----:B------:R-:W-:Y:S02]  /*0240*/  @P0 IADD3 R6, R6, 0x1, RZ ;  /* 0x0000000106060810 */ /* 0x000fe40007ffe0ff */
[----:B------:R-:W-:-:S04]  /*0250*/  ISETP.LE.AND P0, PT, R2, c[0x0][0x1fc], PT ;  /* 0x00007f0002007a0c */ /* 0x000fc80003f03270 */
[----:B------:R-:W-:Y:S01]  /*0260*/  ISETP.GT.OR P0, PT, R2, c[0x0][0x1e0], !P0 ;  /* 0x0000780002007a0c */ /* 0x000fe20004704670 */
[----:B------:R-:W-:Y:S01]  /*0270*/  @!P2 IMAD.MOV R6, RZ, RZ, -R6 ;  /* 0x000000ffff06a224 */ /* 0x000fe200078e0a06 */
[----:B------:R-:W-:Y:S01]  /*0280*/  @!P1 LOP3.LUT R6, RZ, c[0x0][0x1e8], RZ, 0x33, !PT ;  /* 0x00007a00ff069a12 */ /* 0x000fe200078e33ff */
[----:B------:R-:W-:-:S10]  /*0290*/  IMAD.MOV.U32 R2, RZ, RZ, RZ ;  /* 0x000000ffff027224 */ /* 0x000fd400078e00ff */
[----:B------:R-:W-:Y:S05]  /*02a0*/  @P0 BRA `(.L_x_84) ;  /* 0x0000290000000947 */ /* 0x000fea0003800000 */
[----:B------:R-:W-:Y:S02]  /*02b0*/  IABS R10, c[0x0][0x1ec] ;  /* 0x00007b00000a7a13 */ /* 0x000fe40000000000 */
[----:B------:R-:W-:Y:S02]  /*02c0*/  IABS R2, c[0x0][0x1dc] ;  /* 0x0000770000027a13 */ /* 0x000fe40000000000 */
[----:B------:R-:W0:Y:S08]  /*02d0*/  I2F.RP R7, R10 ;  /* 0x0000000a00077306 */ /* 0x000e300000209400 */
[----:B------:R-:W1:Y:S08]  /*02e0*/  I2F.RP R8, R2 ;  /* 0x0000000200087306 */ /* 0x000e700000209400 */
[----:B0-----:R-:W0:Y:S08]  /*02f0*/  MUFU.RCP R7, R7 ;  /* 0x0000000700077308 */ /* 0x001e300000001000 */
[----:B-1----:R-:W-:Y:S01]  /*0300*/  MUFU.RCP R8, R8 ;  /* 0x0000000800087308 */ /* 0x002fe20000001000 */
[----:B0-----:R-:W-:-:S02]  /*0310*/  IADD3 R4, R7, 0xffffffe, RZ ;  /* 0x0ffffffe07047810 */ /* 0x001fc40007ffe0ff */
[----:B------:R-:W-:-:S05]  /*0320*/  IABS R7, R6 ;  /* 0x0000000600077213 */ /* 0x000fca0000000000 */
[----:B------:R0:W1:Y:S02]  /*0330*/  F2I.FTZ.U32.TRUNC.NTZ R5, R4 ;  /* 0x0000000400057305 */ /* 0x000064000021f000 */
[----:B0-----:R-:W-:Y:S02]  /*0340*/  IMAD.MOV.U32 R4, RZ, RZ, RZ ;  /* 0x000000ffff047224 */ /* 0x001fe400078e00ff */
[----:B-1----:R-:W-:-:S04]  /*0350*/  IMAD.MOV R9, RZ, RZ, -R5 ;  /* 0x000000ffff097224 */ /* 0x002fc800078e0a05 */
[----:B------:R-:W-:-:S04]  /*0360*/  IMAD R9, R9, R10, RZ ;  /* 0x0000000a09097224 */ /* 0x000fc800078e02ff */
[----:B------:R-:W-:Y:S01]  /*0370*/  IMAD.HI.U32 R5, R5, R9, R4 ;  /* 0x0000000905057227 */ /* 0x000fe200078e0004 */
[----:B------:R-:W-:-:S05]  /*0380*/  IADD3 R9, R8, 0xffffffe, RZ ;  /* 0x0ffffffe08097810 */ /* 0x000fca0007ffe0ff */
[----:B------:R-:W-:-:S04]  /*0390*/  IMAD.HI.U32 R4, R5, R7, RZ ;  /* 0x0000000705047227 */ /* 0x000fc800078e00ff */
[----:B------:R-:W-:-:S04]  /*03a0*/  IMAD.MOV R5, RZ, RZ, -R4 ;  /* 0x000000ffff057224 */ /* 0x000fc800078e0a04 */
[----:B------:R-:W-:Y:S01]  /*03b0*/  IMAD R5, R10, R5, R7 ;  /* 0x000000050a057224 */ /* 0x000fe200078e0207 */
[----:B------:R-:W-:-:S04]  /*03c0*/  LOP3.LUT R7, R6, c[0x0][0x1ec], RZ, 0x3c, !PT ;  /* 0x00007b0006077a12 */ /* 0x000fc800078e3cff */
[----:B------:R-:W-:Y:S02]  /*03d0*/  ISETP.GT.U32.AND P1, PT, R10, R5, PT ;  /* 0x000000050a00720c */ /* 0x000fe40003f24070 */
[----:B------:R-:W-:-:S11]  /*03e0*/  ISETP.GE.AND P2, PT, R7, RZ, PT ;  /* 0x000000ff0700720c */ /* 0x000fd60003f46270 */
[----:B------:R-:W-:Y:S01]  /*03f0*/  @!P1 IMAD.IADD R5, R5, 0x1, -R10 ;  /* 0x0000000105059824 */ /* 0x000fe200078e0a0a */
[----:B------:R-:W-:Y:S02]  /*0400*/  @!P1 IADD3 R4, R4, 0x1, RZ ;  /* 0x0000000104049810 */ /* 0x000fe40007ffe0ff */
[----:B------:R-:W-:Y:S02]  /*0410*/  ISETP.NE.AND P1, PT, RZ, c[0x0][0x1ec], PT ;  /* 0x00007b00ff007a0c */ /* 0x000fe40003f25270 */
[----:B------:R-:W-:Y:S02]  /*0420*/  ISETP.GE.U32.AND P0, PT, R5, R10, PT ;  /* 0x0000000a0500720c */ /* 0x000fe40003f06070 */
[----:B------:R-:W0:Y:S11]  /*0430*/  F2I.FTZ.U32.TRUNC.NTZ R5, R9 ;  /* 0x0000000900057305 */ /* 0x000e36000021f000 */
[----:B------:R-:W-:-:S05]  /*0440*/  @P0 IADD3 R4, R4, 0x1, RZ ;  /* 0x0000000104040810 */ /* 0x000fca0007ffe0ff */
[----:B------:R-:W-:Y:S02]  /*0450*/  IMAD.MOV.U32 R11, RZ, RZ, R4 ;  /* 0x000000ffff0b7224 */ /* 0x000fe400078e0004 */
[----:B0-----:R-:W-:Y:S02]  /*0460*/  IMAD.MOV R7, RZ, RZ, -R5 ;  /* 0x000000ffff077224 */ /* 0x001fe400078e0a05 */
[----:B------:R-:W-:Y:S01]  /*0470*/  @!P2 IMAD.MOV R11, RZ, RZ, -R11 ;  /* 0x000000ffff0ba224 */ /* 0x000fe200078e0a0b */
[----:B------:R-:W-:Y:S01]  /*0480*/  @!P1 LOP3.LUT R11, RZ, c[0x0][0x1ec], RZ, 0x33, !PT ;  /* 0x00007b00ff0b9a12 */ /* 0x000fe200078e33ff */
[----:B------:R-:W-:Y:S02]  /*0490*/  IMAD R7, R7, R2, RZ ;  /* 0x0000000207077224 */ /* 0x000fe400078e02ff */
[----:B------:R-:W-:Y:S01]  /*04a0*/  IMAD.MOV.U32 R4, RZ, RZ, RZ ;  /* 0x000000ffff047224 */ /* 0x000fe200078e00ff */
[----:B------:R-:W-:Y:S01]  /*04b0*/  IABS R8, R11 ;  /* 0x0000000b00087213 */ /* 0x000fe20000000000 */
[----:B------:R-:W-:-:S02]  /*04c0*/  IMAD R9, R11, c[0x0][0x1ec], RZ ;  /* 0x00007b000b097a24 */ /* 0x000fc400078e02ff */
[----:B------:R-:W-:-:S04]  /*04d0*/  IMAD.HI.U32 R4, R5, R7, R4 ;  /* 0x0000000705047227 */ /* 0x000fc800078e0004 */
[----:B------:R-:W-:-:S04]  /*04e0*/  IMAD.MOV.U32 R5, RZ, RZ, R8 ;  /* 0x000000ffff057224 */ /* 0x000fc800078e0008 */
[----:B------:R-:W-:-:S04]  /*04f0*/  IMAD.HI.U32 R4, R4, R5, RZ ;  /* 0x0000000504047227 */ /* 0x000fc800078e00ff */
[----:B------:R-:W-:-:S04]  /*0500*/  IMAD.MOV R7, RZ, RZ, -R4 ;  /* 0x000000ffff077224 */ /* 0x000fc800078e0a04 */
[----:B------:R-:W-:Y:S02]  /*0510*/  IMAD R5, R2, R7, R5 ;  /* 0x0000000702057224 */ /* 0x000fe400078e0205 */
[----:B------:R-:W-:-:S03]  /*0520*/  IMAD.MOV.U32 R7, RZ, RZ, RZ ;  /* 0x000000ffff077224 */ /* 0x000fc600078e00ff */
[----:B------:R-:W-:-:S13]  /*0530*/  ISETP.GT.U32.AND P1, PT, R2, R5, PT ;  /* 0x000000050200720c */ /* 0x000fda0003f24070 */
[----:B------:R-:W-:Y:S01]  /*0540*/  @!P1 IMAD.IADD R5, R5, 0x1, -R2 ;  /* 0x0000000105059824 */ /* 0x000fe200078e0a02 */
[----:B------:R-:W-:Y:S02]  /*0550*/  @!P1 IADD3 R4, R4, 0x1, RZ ;  /* 0x0000000104049810 */ /* 0x000fe40007ffe0ff */
[----:B------:R-:W-:Y:S02]  /*0560*/  ISETP.NE.AND P1, PT, RZ, c[0x0][0x1dc], PT ;  /* 0x00007700ff007a0c */ /* 0x000fe40003f25270 */
[----:B------:R-:W-:Y:S01]  /*0570*/  ISETP.GE.U32.AND P0, PT, R5, R2, PT ;  /* 0x000000020500720c */ /* 0x000fe20003f06070 */
[C---:B------:R-:W-:Y:S01]  /*0580*/  IMAD R5, R6.reuse, c[0x0][0x1e8], RZ ;  /* 0x00007a0006057a24 */ /* 0x040fe200078e02ff */
[----:B------:R-:W-:Y:S02]  /*0590*/  LOP3.LUT R2, R11, c[0x0][0x1dc], RZ, 0x3c, !PT ;  /* 0x000077000b027a12 */ /* 0x000fe400078e3cff */
[----:B------:R-:W-:Y:S02]  /*05a0*/  IADD3 R6, R6, c[0x0][0x20c], RZ ;  /* 0x0000830006067a10 */ /* 0x000fe40007ffe0ff */
[----:B------:R-:W-:Y:S01]  /*05b0*/  ISETP.GE.AND P2, PT, R2, RZ, PT ;  /* 0x000000ff0200720c */ /* 0x000fe20003f46270 */
[----:B------:R-:W-:-:S06]  /*05c0*/  IMAD.MOV.U32 R2, RZ, RZ, RZ ;  /* 0x000000ffff027224 */ /* 0x000fcc00078e00ff */
[----:B------:R-:W-:-:S06]  /*05d0*/  @P0 IADD3 R4, R4, 0x1, RZ ;  /* 0x0000000104040810 */ /* 0x000fcc0007ffe0ff */
[----:B------:R-:W-:Y:S01]  /*05e0*/  @!P2 IMAD.MOV R4, RZ, RZ, -R4 ;  /* 0x000000ffff04a224 */ /* 0x000fe200078e0a04 */
[----:B------:R-:W-:-:S05]  /*05f0*/  @!P1 LOP3.LUT R4, RZ, c[0x0][0x1dc], RZ, 0x33, !PT ;  /* 0x00007700ff049a12 */ /* 0x000fca00078e33ff */
[----:B------:R-:W-:-:S04]  /*0600*/  IMAD.MOV R8, RZ, RZ, -R4 ;  /* 0x000000ffff087224 */ /* 0x000fc800078e0a04 */
[----:B------:R-:W-:Y:S02]  /*0610*/  IMAD R8, R8, c[0x0][0x1dc], R11 ;  /* 0x0000770008087a24 */ /* 0x000fe400078e020b */
.L_x_104:
[----:B------:R-:W-:Y:S02]  /*0620*/  IMAD.MOV.U32 R10, RZ, RZ, c[0x0][0x1f8] ;  /* 0x00007e00ff0a7624 */ /* 0x000fe400078e00ff */
[----:B------:R-:W-:Y:S01]  /*0630*/  IMAD.MOV.U32 R11, RZ, RZ, R7 ;  /* 0x000000ffff0b7224 */ /* 0x000fe200078e0007 */
[----:B------:R-:W-:Y:S02]  /*0640*/  IADD3 R7, R7, 0x1, RZ ;  /* 0x0000000107077810 */ /* 0x000fe40007ffe0ff */
[----:B------:R-:W-:Y:S02]  /*0650*/  ISETP.GE.AND P0, PT, R10, 0x1, PT ;  /* 0x000000010a00780c */ /* 0x000fe40003f06270 */
[----:B------:R-:W-:-:S11]  /*0660*/  ISETP.GE.AND P1, PT, R7, c[0x0][0x1e0], PT ;  /* 0x0000780007007a0c */ /* 0x000fd60003f26270 */
[----:B------:R-:W-:Y:S05]  /*0670*/  @!P0 BRA `(.L_x_85) ;  /* 0x0000251000008947 */ /* 0x000fea0003800000 */
[----:B------:R-:W-:Y:S02]  /*0680*/  IMAD R12, R8, c[0x0][0x1e0], R11 ;  /* 0x00007800080c7a24 */ /* 0x000fe400078e020b */
[----:B------:R-:W-:Y:S02]  /*0690*/  IMAD R11, R10, c[0x0][0x1fc], RZ ;  /* 0x00007f000a0b7a24 */ /* 0x000fe400078e02ff */
[----:B------:R-:W-:Y:S02]  /*06a0*/  IMAD.MOV.U32 R10, RZ, RZ, RZ ;  /* 0x000000ffff0a7224 */ /* 0x000fe400078e00ff */
[----:B------:R-:W-:Y:S02]  /*06b0*/  IMAD R11, R12, R11, RZ ;  /* 0x0000000b0c0b7224 */ /* 0x000fe400078e02ff */
[----:B------:R-:W-:Y:S02]  /*06c0*/  IMAD R12, R4, c[0x0][0x1e4], R12 ;  /* 0x00007900040c7a24 */ /* 0x000fe400078e020c */
.L_x_103:
[----:B------:R-:W-:Y:S01]  /*06d0*/  IABS R16, c[0x0][0x204] ;  /* 0x0000810000107a13 */ /* 0x000fe20000000000 */
[C---:B------:R-:W-:Y:S01]  /*06e0*/  IMAD R13, R10.reuse, c[0x0][0x214], R9 ;  /* 0x000085000a0d7a24 */ /* 0x040fe200078e0209 */
[----:B------:R-:W-:Y:S01]  /*06f0*/  IADD3 R10, R10, 0x1, RZ ;  /* 0x000000010a0a7810 */ /* 0x000fe20007ffe0ff */
[----:B------:R-:W-:Y:S01]  /*0700*/  IMAD.MOV.U32 R20, RZ, RZ, RZ ;  /* 0x000000ffff147224 */ /* 0x000fe200078e00ff */
[----:B------:R-:W0:Y:S01]  /*0710*/  I2F.RP R17, R16 ;  /* 0x0000001000117306 */ /* 0x000e220000209400 */
[----:B------:R-:W-:-:S05]  /*0720*/  IMAD.IADD R13, R6, 0x1, -R13 ;  /* 0x00000001060d7824 */ /* 0x000fca00078e0a0d */
[----:B------:R-:W-:Y:S02]  /*0730*/  IABS R18, R13 ;  /* 0x0000000d00127213 */ /* 0x000fe40000000000 */
[----:B------:R-:W-:Y:S01]  /*0740*/  ISETP.GE.AND P3, PT, R13, RZ, PT ;  /* 0x000000ff0d00720c */ /* 0x000fe20003f66270 */
[----:B0-----:R-:W0:Y:S02]  /*0750*/  MUFU.RCP R17, R17 ;  /* 0x0000001100117308 */ /* 0x001e240000001000 */
[----:B0-----:R-:W-:-:S06]  /*0760*/  IADD3 R14, R17, 0xffffffe, RZ ;  /* 0x0ffffffe110e7810 */ /* 0x001fcc0007ffe0ff */
[----:B------:R0:W1:Y:S02]  /*0770*/  F2I.FTZ.U32.TRUNC.NTZ R15, R14 ;  /* 0x0000000e000f7305 */ /* 0x000064000021f000 */
[----:B0-----:R-:W-:Y:S02]  /*0780*/  IMAD.MOV.U32 R14, RZ, RZ, RZ ;  /* 0x000000ffff0e7224 */ /* 0x001fe400078e00ff */
[----:B-1----:R-:W-:-:S04]  /*0790*/  IMAD.MOV R19, RZ, RZ, -R15 ;  /* 0x000000ffff137224 */ /* 0x002fc800078e0a0f */
[----:B------:R-:W-:-:S04]  /*07a0*/  IMAD R19, R19, R16, RZ ;  /* 0x0000001013137224 */ /* 0x000fc800078e02ff */
[----:B------:R-:W-:-:S04]  /*07b0*/  IMAD.HI.U32 R15, R15, R19, R14 ;  /* 0x000000130f0f7227 */ /* 0x000fc800078e000e */
[----:B------:R-:W-:Y:S02]  /*07c0*/  IMAD.MOV.U32 R14, RZ, RZ, c[0x0][0x1f8] ;  /* 0x00007e00ff0e7624 */ /* 0x000fe400078e00ff */
[----:B------:R-:W-:-:S03]  /*07d0*/  IMAD.HI.U32 R15, R15, R18, RZ ;  /* 0x000000120f0f7227 */ /* 0x000fc600078e00ff */
[----:B------:R-:W-:Y:S01]  /*07e0*/  IADD3 R14, R14, -0x1, RZ ;  /* 0xffffffff0e0e7810 */ /* 0x000fe20007ffe0ff */
[----:B------:R-:W-:-:S03]  /*07f0*/  IMAD.MOV R15, RZ, RZ, -R15 ;  /* 0x000000ffff0f7224 */ /* 0x000fc600078e0a0f */
[----:B------:R-:W-:Y:S01]  /*0800*/  ISETP.GE.U32.AND P4, PT, R14, 0x3, PT ;  /* 0x000000030e00780c */ /* 0x000fe20003f86070 */
[----:B------:R-:W-:Y:S02]  /*0810*/  IMAD R18, R16, R15, R18 ;  /* 0x0000000f10127224 */ /* 0x000fe400078e0212 */
[----:B------:R-:W-:-:S03]  /*0820*/  IMAD.MOV.U32 R15, RZ, RZ, R11 ;  /* 0x000000ffff0f7224 */ /* 0x000fc600078e000b */
[----:B------:R-:W-:-:S13]  /*0830*/  ISETP.GT.U32.AND P0, PT, R16, R18, PT ;  /* 0x000000121000720c */ /* 0x000fda0003f04070 */
[----:B------:R-:W-:Y:S01]  /*0840*/  @!P0 IMAD.IADD R18, R18, 0x1, -R16 ;  /* 0x0000000112128824 */ /* 0x000fe200078e0a10 */
[----:B------:R-:W-:-:S04]  /*0850*/  ISETP.NE.AND P0, PT, RZ, c[0x0][0x204], PT ;  /* 0x00008100ff007a0c */ /* 0x000fc80003f05270 */
[----:B------:R-:W-:-:S13]  /*0860*/  ISETP.GT.U32.AND P2, PT, R16, R18, PT ;  /* 0x000000121000720c */ /* 0x000fda0003f44070 */
[----:B------:R-:W-:Y:S01]  /*0870*/  @!P2 IMAD.IADD R18, R18, 0x1, -R16 ;  /* 0x000000011212a824 */ /* 0x000fe200078e0a10 */
[----:B------:R-:W-:-:S03]  /*0880*/  ISETP.GE.AND P2, PT, R10, c[0x0][0x1fc], PT ;  /* 0x00007f000a007a0c */ /* 0x000fc60003f46270 */
[----:B------:R-:W-:Y:S01]  /*0890*/  @!P3 IMAD.MOV R18, RZ, RZ, -R18 ;  /* 0x000000ffff12b224 */ /* 0x000fe200078e0a12 */
[----:B------:R-:W-:Y:S01]  /*08a0*/  @!P0 LOP3.LUT R18, RZ, c[0x0][0x204], RZ, 0x33, !PT ;  /* 0x00008100ff128a12 */ /* 0x000fe200078e33ff */
[----:B------:R-:W-:Y:S05]  /*08b0*/  @!P4 BRA `(.L_x_86) ;  /* 0x000014000000c947 */ /* 0x000fea0003800000 */
[----:B------:R-:W-:Y:S01]  /*08c0*/  ULDC UR5, c[0x0][0x210] ;  /* 0x0000840000057ab9 */ /* 0x000fe20000000800 */
[----:B------:R-:W-:Y:S01]  /*08d0*/  IADD3 R16, R0, c[0x0][0x208], RZ ;  /* 0x0000820000107a10 */ /* 0x000fe20007ffe0ff */
[----:B------:R-:W-:Y:S01]  /*08e0*/  UIADD3 UR5, -UR5, URZ, URZ ;  /* 0x0000003f05057290 */ /* 0x000fe2000fffe13f */
[----:B------:R-:W-:Y:S01]  /*08f0*/  IMAD.MOV.U32 R14, RZ, RZ, 0x2 ;  /* 0x00000002ff0e7424 */ /* 0x000fe200078e00ff */
[----:B------:R-:W-:Y:S01]  /*0900*/  ULDC UR7, c[0x0][0x208] ;  /* 0x0000820000077ab9 */ /* 0x000fe20000000800 */
[----:B------:R-:W-:Y:S01]  /*0910*/  ISETP.NE.AND P3, PT, R18, RZ, PT ;  /* 0x000000ff1200720c */ /* 0x000fe20003f65270 */
[----:B------:R-:W-:Y:S01]  /*0920*/  UIMAD UR9, UR5, 0x3, UR7 ;  /* 0x00000003050978a4 */ /* 0x000fe2000f8e0207 */
[----:B------:R-:W-:Y:S01]  /*0930*/  IMAD.WIDE R14, R11, R14, c[0x0][0x1b0] ;  /* 0x00006c000b0e7625 */ /* 0x000fe200078e020e */
[----:B------:R-:W-:Y:S01]  /*0940*/  ULEA UR5, UR5, UR7, 0x1 ;  /* 0x0000000705057291 */ /* 0x000fe2000f8e083f */
[----:B------:R-:W-:-:S02]  /*0950*/  IABS R22, c[0x0][0x200] ;  /* 0x0000800000167a13 */ /* 0x000fc40000000000 */
[----:B------:R-:W-:Y:S01]  /*0960*/  IMAD.MOV.U32 R20, RZ, RZ, RZ ;  /* 0x000000ffff147224 */ /* 0x000fe200078e00ff */
[C-C-:B------:R-:W-:Y:S01]  /*0970*/  IADD3 R21, R16.reuse, -c[0x0][0x210], -R5.reuse ;  /* 0x8000840010157a10 */ /* 0x140fe20007ffe805 */
[----:B------:R-:W-:Y:S01]  /*0980*/  IMAD.IADD R19, R16, 0x1, -R5 ;  /* 0x0000000110137824 */ /* 0x000fe200078e0a05 */
[C-C-:B------:R-:W-:Y:S02]  /*0990*/  IADD3 R23, -R5.reuse, UR9, R0.reuse ;  /* 0x0000000905177c10 */ /* 0x140fe4000fffe100 */
[----:B------:R-:W-:Y:S02]  /*09a0*/  IADD3 R24, -R5, UR5, R0 ;  /* 0x0000000505187c10 */ /* 0x000fe4000fffe100 */
.L_x_96:
[----:B------:R-:W-:Y:S01]  /*09b0*/  BSSY B0, `(.L_x_87) ;  /* 0x0000048000007945 */ /* 0x000fe20003800000 */
[----:B------:R-:W-:Y:S05]  /*09c0*/  @P3 BRA `(.L_x_88) ;  /* 0x0000046000003947 */ /* 0x000fea0003800000 */
[----:B------:R-:W-:Y:S02]  /*09d0*/  IABS R25, c[0x0][0x200] ;  /* 0x0000800000197a13 */ /* 0x000fe40000000000 */
[----:B------:R-:W-:Y:S02]  /*09e0*/  ISETP.GE.AND P5, PT, R19, RZ, PT ;  /* 0x000000ff1300720c */ /* 0x000fe40003fa6270 */
[----:B------:R-:W0:Y:S08]  /*09f0*/  I2F.RP R26, R25 ;  /* 0x00000019001a7306 */ /* 0x000e300000209400 */
[----:B0-----:R-:W0:Y:S02]  /*0a00*/  MUFU.RCP R26, R26 ;  /* 0x0000001a001a7308 */ /* 0x001e240000001000 */
[----:B0-----:R-:W-:-:S06]  /*0a10*/  IADD3 R17, R26, 0xffffffe, RZ ;  /* 0x0ffffffe1a117810 */ /* 0x001fcc0007ffe0ff */
[----:B------:R-:W0:Y:S02]  /*0a20*/  F2I.FTZ.U32.TRUNC.NTZ R17, R17 ;  /* 0x0000001100117305 */ /* 0x000e24000021f000 */
[----:B0-----:R-:W-:-:S04]  /*0a30*/  IMAD.MOV R16, RZ, RZ, -R17 ;  /* 0x000000ffff107224 */ /* 0x001fc800078e0a11 */
[----:B------:R-:W-:Y:S02]  /*0a40*/  IMAD R27, R16, R25, RZ ;  /* 0x00000019101b7224 */ /* 0x000fe400078e02ff */
[----:B------:R-:W-:-:S04]  /*0a50*/  IMAD.MOV.U32 R16, RZ, RZ, RZ ;  /* 0x000000ffff107224 */ /* 0x000fc800078e00ff */
[----:B------:R-:W-:Y:S01]  /*0a60*/  IMAD.HI.U32 R16, R17, R27, R16 ;  /* 0x0000001b11107227 */ /* 0x000fe200078e0010 */
[----:B------:R-:W-:-:S05]  /*0a70*/  IABS R27, R19 ;  /* 0x00000013001b7213 */ /* 0x000fca0000000000 */
[----:B------:R-:W-:-:S04]  /*0a80*/  IMAD.HI.U32 R16, R16, R27, RZ ;  /* 0x0000001b10107227 */ /* 0x000fc800078e00ff */
[----:B------:R-:W-:-:S04]  /*0a90*/  IMAD.MOV R26, RZ, RZ, -R16 ;  /* 0x000000ffff1a7224 */ /* 0x000fc800078e0a10 */
[----:B------:R-:W-:-:S05]  /*0aa0*/  IMAD R27, R25, R26, R27 ;  /* 0x0000001a191b7224 */ /* 0x000fca00078e021b */
[----:B------:R-:W-:-:S13]  /*0ab0*/  ISETP.GT.U32.AND P0, PT, R22, R27, PT ;  /* 0x0000001b1600720c */ /* 0x000fda0003f04070 */
[----:B------:R-:W-:-:S04]  /*0ac0*/  @!P0 IMAD.IADD R27, R27, 0x1, -R25 ;  /* 0x000000011b1b8824 */ /* 0x000fc800078e0a19 */
[----:B------:R-:W-:Y:S01]  /*0ad0*/  IMAD.IADD R26, R27, 0x1, -R25 ;  /* 0x000000011b1a7824 */ /* 0x000fe200078e0a19 */
[----:B------:R-:W-:-:S04]  /*0ae0*/  ISETP.GT.U32.AND P4, PT, R22, R27, PT ;  /* 0x0000001b1600720c */ /* 0x000fc80003f84070 */
[----:B------:R-:W-:Y:S02]  /*0af0*/  SEL R17, R26, R27, !P4 ;  /* 0x0000001b1a117207 */ /* 0x000fe40006000000 */
[----:B------:R-:W-:Y:S02]  /*0b00*/  ISETP.NE.AND P4, PT, RZ, c[0x0][0x200], PT ;  /* 0x00008000ff007a0c */ /* 0x000fe40003f85270 */
[----:B------:R-:W-:Y:S01]  /*0b10*/  LOP3.LUT R26, RZ, c[0x0][0x200], RZ, 0x33, !PT ;  /* 0x00008000ff1a7a12 */ /* 0x000fe200078e33ff */
[----:B------:R-:W-:-:S05]  /*0b20*/  @!P5 IMAD.MOV R17, RZ, RZ, -R17 ;  /* 0x000000ffff11d224 */ /* 0x000fca00078e0a11 */
[----:B------:R-:W-:-:S04]  /*0b30*/  SEL R17, R26, R17, !P4 ;  /* 0x000000111a117207 */ /* 0x000fc80006000000 */
[----:B------:R-:W-:-:S13]  /*0b40*/  ISETP.NE.AND P5, PT, R17, RZ, PT ;  /* 0x000000ff1100720c */ /* 0x000fda0003fa5270 */
[----:B------:R-:W-:Y:S05]  /*0b50*/  @P5 BRA `(.L_x_88) ;  /* 0x000002d000005947 */ /* 0x000fea0003800000 */
[----:B------:R-:W-:Y:S01]  /*0b60*/  IMAD.MOV.U32 R22, RZ, RZ, R25 ;  /* 0x000000ffff167224 */ /* 0x000fe200078e0019 */
[----:B------:R-:W-:Y:S02]  /*0b70*/  IABS R25, c[0x0][0x204] ;  /* 0x0000810000197a13 */ /* 0x000fe40000000000 */
[----:B------:R-:W-:Y:S02]  /*0b80*/  LOP3.LUT R17, R19, c[0x0][0x200], RZ, 0x3c, !PT ;  /* 0x0000800013117a12 */ /* 0x000fe400078e3cff */
[----:B------:R-:W-:Y:S02]  /*0b90*/  ISETP.GE.U32.AND P5, PT, R27, R22, PT ;  /* 0x000000161b00720c */ /* 0x000fe40003fa6070 */
[----:B------:R-:W0:Y:S01]  /*0ba0*/  I2F.RP R27, R25 ;  /* 0x00000019001b7306 */ /* 0x000e220000209400 */
[----:B------:R-:W-:Y:S02]  /*0bb0*/  ISETP.GE.AND P6, PT, R17, RZ, PT ;  /* 0x000000ff1100720c */ /* 0x000fe40003fc6270 */
[----:B------:R-:W-:-:S08]  /*0bc0*/  @!P0 IADD3 R16, R16, 0x1, RZ ;  /* 0x0000000110108810 */ /* 0x000fd00007ffe0ff */
[----:B------:R-:W-:Y:S01]  /*0bd0*/  @P5 IADD3 R16, R16, 0x1, RZ ;  /* 0x0000000110105810 */ /* 0x000fe20007ffe0ff */
[----:B0-----:R-:W0:Y:S04]  /*0be0*/  MUFU.RCP R27, R27 ;  /* 0x0000001b001b7308 */ /* 0x001e280000001000 */
[----:B------:R-:W-:-:S05]  /*0bf0*/  @!P6 IMAD.MOV R16, RZ, RZ, -R16 ;  /* 0x000000ffff10e224 */ /* 0x000fca00078e0a10 */
[----:B------:R-:W-:Y:S02]  /*0c00*/  SEL R26, R26, R16, !P4 ;  /* 0x000000101a1a7207 */ /* 0x000fe40006000000 */
        /* <DEDUP_REMOVED lines=16> */
[----:B------:R-:W-:-:S07]  /*0d10*/  ISETP.GE.AND P4, PT, R16, RZ, PT ;  /* 0x000000ff1000720c */ /* 0x000fce0003f86270 */
[----:B------:R-:W-:-:S06]  /*0d20*/  @P0 IADD3 R17, R17, 0x1, RZ ;  /* 0x0000000111110810 */ /* 0x000fcc0007ffe0ff */
[----:B------:R-:W-:Y:S01]  /*0d30*/  @!P4 IMAD.MOV R17, RZ, RZ, -R17 ;  /* 0x000000ffff11c224 */ /* 0x000fe200078e0a11 */
[----:B------:R-:W-:-:S04]  /*0d40*/  @!P5 LOP3.LUT R17, RZ, c[0x0][0x204], RZ, 0x33, !PT ;  /* 0x00008100ff11da12 */ /* 0x000fc800078e33ff */
[----:B------:R-:W-:-:S04]  /*0d50*/  LOP3.LUT R16, R26, R17, RZ, 0xfc, !PT ;  /* 0x000000111a107212 */ /* 0x000fc800078efcff */
[----:B------:R-:W-:-:S04]  /*0d60*/  ISETP.GE.AND P0, PT, R16, RZ, PT ;  /* 0x000000ff1000720c */ /* 0x000fc80003f06270 */
[----:B------:R-:W-:-:S04]  /*0d70*/  ISETP.GE.OR P0, PT, R17, c[0x0][0x1f4], !P0 ;  /* 0x00007d0011007a0c */ /* 0x000fc80004706670 */
[----:B------:R-:W-:-:S13]  /*0d80*/  ISETP.GE.OR P0, PT, R26, c[0x0][0x1f0], P0 ;  /* 0x00007c001a007a0c */ /* 0x000fda0000706670 */
[----:B------:R-:W-:Y:S05]  /*0d90*/  @P0 BRA `(.L_x_88) ;  /* 0x0000009000000947 */ /* 0x000fea0003800000 */
[----:B------:R-:W-:Y:S01]  /*0da0*/  IMAD R17, R12, c[0x0][0x1f4], R17 ;  /* 0x00007d000c117a24 */ /* 0x000fe200078e0211 */
[----:B------:R-:W2:Y:S01]  /*0db0*/  LDG.E.U16 R25, [R14.64] ;  /* 0x0000000a0e197981 */ /* 0x000ea2000c1e1500 */
[----:B------:R-:W-:Y:S02]  /*0dc0*/  IMAD.MOV.U32 R16, RZ, RZ, 0x2 ;  /* 0x00000002ff107424 */ /* 0x000fe400078e00ff */
[----:B------:R-:W-:-:S04]  /*0dd0*/  IMAD R17, R17, c[0x0][0x1f0], R26 ;  /* 0x00007c0011117a24 */ /* 0x000fc800078e021a */
[----:B------:R-:W-:-:S06]  /*0de0*/  IMAD.WIDE R16, R17, R16, c[0x0][0x160] ;  /* 0x0000580011107625 */ /* 0x000fcc00078e0210 */
[----:B------:R-:W3:Y:S01]  /*0df0*/  LDG.E.U16 R16, [R16.64] ;  /* 0x0000000a10107981 */ /* 0x000ee2000c1e1500 */
[----:B--2---:R-:W-:Y:S02]  /*0e00*/  PRMT R25, RZ, 0x5410, R25 ;  /* 0x00005410ff197816 */ /* 0x004fe40000000019 */
[----:B---3--:R-:W-:-:S05]  /*0e10*/  PRMT R16, RZ, 0x5410, R16 ;  /* 0x00005410ff107816 */ /* 0x008fca0000000010 */
[----:B------:R-:W-:Y:S02]  /*0e20*/  FFMA.FTZ R2, R25, R16, R2 ;  /* 0x0000001019027223 */ /* 0x000fe40000010002 */
.L_x_88:
[----:B------:R-:W-:Y:S05]  /*0e30*/  BSYNC B0 ;  /* 0x0000000000007941 */ /* 0x000fea0003800000 */
.L_x_87:
[----:B------:R-:W-:Y:S01]  /*0e40*/  BSSY B0, `(.L_x_89) ;  /* 0x0000048000007945 */ /* 0x000fe20003800000 */
[----:B------:R-:W-:Y:S05]  /*0e50*/  @P3 BRA `(.L_x_90) ;  /* 0x0000046000003947 */ /* 0x000fea0003800000 */
[----:B------:R-:W-:Y:S01]  /*0e60*/  IABS R22, c[0x0][0x200] ;  /* 0x0000800000167a13 */ /* 0x000fe20000000000 */
[----:B------:R-:W-:Y:S01]  /*0e70*/  IMAD.MOV.U32 R16, RZ, RZ, RZ ;  /* 0x000000ffff107224 */ /* 0x000fe200078e00ff */
[----:B------:R-:W-:Y:S02]  /*0e80*/  ISETP.GE.AND P5, PT, R21, RZ, PT ;  /* 0x000000ff1500720c */ /* 0x000fe40003fa6270 */
[----:B------:R-:W0:Y:S08]  /*0e90*/  I2F.RP R25, R22 ;  /* 0x0000001600197306 */ /* 0x000e300000209400 */
[----:B0-----:R-:W0:Y:S02]  /*0ea0*/  MUFU.RCP R25, R25 ;  /* 0x0000001900197308 */ /* 0x001e240000001000 */
[----:B0-----:R-:W-:-:S06]  /*0eb0*/  IADD3 R26, R25, 0xffffffe, RZ ;  /* 0x0ffffffe191a7810 */ /* 0x001fcc0007ffe0ff */
[----:B------:R-:W0:Y:S02]  /*0ec0*/  F2I.FTZ.U32.TRUNC.NTZ R17, R26 ;  /* 0x0000001a00117305 */ /* 0x000e24000021f000 */
[----:B0-----:R-:W-:-:S04]  /*0ed0*/  IMAD.MOV R27, RZ, RZ, -R17 ;  /* 0x000000ffff1b7224 */ /* 0x001fc800078e0a11 */
[----:B------:R-:W-:-:S04]  /*0ee0*/  IMAD R27, R27, R22, RZ ;  /* 0x000000161b1b7224 */ /* 0x000fc800078e02ff */
[----:B------:R-:W-:Y:S01]  /*0ef0*/  IMAD.HI.U32 R16, R17, R27, R16 ;  /* 0x0000001b11107227 */ /* 0x000fe200078e0010 */
[----:B------:R-:W-:-:S05]  /*0f00*/  IABS R17, R21 ;  /* 0x0000001500117213 */ /* 0x000fca0000000000 */
[----:B------:R-:W-:-:S04]  /*0f10*/  IMAD.HI.U32 R16, R16, R17, RZ ;  /* 0x0000001110107227 */ /* 0x000fc800078e00ff */
[----:B------:R-:W-:-:S04]  /*0f20*/  IMAD.MOV R25, RZ, RZ, -R16 ;  /* 0x000000ffff197224 */ /* 0x000fc800078e0a10 */
[----:B------:R-:W-:Y:S01]  /*0f30*/  IMAD R17, R22, R25, R17 ;  /* 0x0000001916117224 */ /* 0x000fe200078e0211 */
[----:B------:R-:W-:-:S04]  /*0f40*/  LOP3.LUT R25, RZ, c[0x0][0x200], RZ, 0x33, !PT ;  /* 0x00008000ff197a12 */ /* 0x000fc800078e33ff */
[----:B------:R-:W-:-:S13]  /*0f50*/  ISETP.GT.U32.AND P0, PT, R22, R17, PT ;  /* 0x000000111600720c */ /* 0x000fda0003f04070 */
[----:B------:R-:W-:-:S04]  /*0f60*/  @!P0 IMAD.IADD R17, R17, 0x1, -R22 ;  /* 0x0000000111118824 */ /* 0x000fc800078e0a16 */
[----:B------:R-:W-:Y:S01]  /*0f70*/  IMAD.IADD R26, R17, 0x1, -R22 ;  /* 0x00000001111a7824 */ /* 0x000fe200078e0a16 */
[----:B------:R-:W-:-:S04]  /*0f80*/  ISETP.GT.U32.AND P4, PT, R22, R17, PT ;  /* 0x000000111600720c */ /* 0x000fc80003f84070 */
[----:B------:R-:W-:Y:S02]  /*0f90*/  SEL R26, R26, R17, !P4 ;  /* 0x000000111a1a7207 */ /* 0x000fe40006000000 */
[----:B------:R-:W-:-:S03]  /*0fa0*/  ISETP.NE.AND P4, PT, RZ, c[0x0][0x200], PT ;  /* 0x00008000ff007a0c */ /* 0x000fc60003f85270 */
[----:B------:R-:W-:-:S05]  /*0fb0*/  @!P5 IMAD.MOV R26, RZ, RZ, -R26 ;  /* 0x000000ffff1ad224 */ /* 0x000fca00078e0a1a */
[----:B------:R-:W-:-:S04]  /*0fc0*/  SEL R26, R25, R26, !P4 ;  /* 0x0000001a191a7207 */ /* 0x000fc80006000000 */
[----:B------:R-:W-:-:S13]  /*0fd0*/  ISETP.NE.AND P5, PT, R26, RZ, PT ;  /* 0x000000ff1a00720c */ /* 0x000fda0003fa5270 */
[----:B------:R-:W-:Y:S05]  /*0fe0*/  @P5 BRA `(.L_x_90) ;  /* 0x000002d000005947 */ /* 0x000fea0003800000 */
[----:B------:R-:W-:Y:S02]  /*0ff0*/  IABS R26, c[0x0][0x204] ;  /* 0x00008100001a7a13 */ /* 0x000fe40000000000 */
[----:B------:R-:W-:Y:S02]  /*1000*/  ISETP.GE.U32.AND P5, PT, R17, R22, PT ;  /* 0x000000161100720c */ /* 0x000fe40003fa6070 */
[----:B------:R-:W0:Y:S01]  /*1010*/  I2F.RP R27, R26 ;  /* 0x0000001a001b7306 */ /* 0x000e220000209400 */
[----:B------:R-:W-:Y:S02]  /*1020*/  LOP3.LUT R17, R21, c[0x0][0x200], RZ, 0x3c, !PT ;  /* 0x0000800015117a12 */ /* 0x000fe400078e3cff */
[----:B------:R-:W-:Y:S02]  /*1030*/  @!P0 IADD3 R16, R16, 0x1, RZ ;  /* 0x0000000110108810 */ /* 0x000fe40007ffe0ff */
[----:B------:R-:W-:-:S06]  /*1040*/  ISETP.GE.AND P6, PT, R17, RZ, PT ;  /* 0x000000ff1100720c */ /* 0x000fcc0003fc6270 */
[----:B------:R-:W-:Y:S01]  /*1050*/  @P5 IADD3 R16, R16, 0x1, RZ ;  /* 0x0000000110105810 */ /* 0x000fe20007ffe0ff */
[----:B0-----:R-:W0:Y:S06]  /*1060*/  MUFU.RCP R27, R27 ;  /* 0x0000001b001b7308 */ /* 0x001e2c0000001000 */
[----:B------:R-:W-:-:S05]  /*1070*/  @!P6 IMAD.MOV R16, RZ, RZ, -R16 ;  /* 0x000000ffff10e224 */ /* 0x000fca00078e0a10 */
[----:B------:R-:W-:Y:S01]  /*1080*/  SEL R25, R25, R16, !P4 ;  /* 0x0000001019197207 */ /* 0x000fe20006000000 */
[----:B------:R-:W-:Y:S01]  /*1090*/  IMAD.MOV.U32 R16, RZ, RZ, RZ ;  /* 0x000000ffff107224 */ /* 0x000fe200078e00ff */
        /* <DEDUP_REMOVED lines=15> */
[----:B------:R-:W-:-:S13]  /*1190*/  ISETP.GE.U32.AND P4, PT, R17, R26, PT ;  /* 0x0000001a1100720c */ /* 0x000fda0003f86070 */
[----:B------:R-:W-:-:S05]  /*11a0*/  @P4 IADD3 R29, R29, 0x1, RZ ;  /* 0x000000011d1d4810 */ /* 0x000fca0007ffe0ff */
[----:B------:R-:W-:-:S04]  /*11b0*/  IMAD.MOV.U32 R16, RZ, RZ, R29 ;  /* 0x000000ffff107224 */ /* 0x000fc800078e001d */
[----:B------:R-:W-:Y:S01]  /*11c0*/  @!P5 IMAD.MOV R16, RZ, RZ, -R16 ;  /* 0x000000ffff10d224 */ /* 0x000fe200078e0a10 */
[----:B------:R-:W-:-:S04]  /*11d0*/  @!P0 LOP3.LUT R16, RZ, c[0x0][0x204], RZ, 0x33, !PT ;  /* 0x00008100ff108a12 */ /* 0x000fc800078e33ff */
        /* <DEDUP_REMOVED lines=8> */
[----:B------:R-:W2:Y:S02]  /*1260*/  LDG.E.U16 R25, [R14.64+0x2] ;  /* 0x0000020a0e197981 */ /* 0x000ea4000c1e1500 */
[----:B------:R-:W-:-:S06]  /*1270*/  IMAD.WIDE R16, R16, R17, c[0x0][0x160] ;  /* 0x0000580010107625 */ /* 0x000fcc00078e0211 */
[----:B------:R-:W3:Y:S01]  /*1280*/  LDG.E.U16 R16, [R16.64] ;  /* 0x0000000a10107981 */ /* 0x000ee2000c1e1500 */
[----:B--2---:R-:W-:Y:S02]  /*1290*/  PRMT R25, RZ, 0x5410, R25 ;  /* 0x00005410ff197816 */ /* 0x004fe40000000019 */
[----:B---3--:R-:W-:-:S05]  /*12a0*/  PRMT R16, RZ, 0x5410, R16 ;  /* 0x00005410ff107816 */ /* 0x008fca0000000010 */
[----:B------:R-:W-:Y:S02]  /*12b0*/  FFMA.FTZ R2, R25, R16, R2 ;  /* 0x0000001019027223 */ /* 0x000fe40000010002 */
.L_x_90:
[----:B------:R-:W-:Y:S05]  /*12c0*/  BSYNC B0 ;  /* 0x0000000000007941 */ /* 0x000fea0003800000 */
.L_x_89:
        /* <DEDUP_REMOVED lines=72> */
.L_x_92:
[----:B------:R-:W-:Y:S05]  /*1750*/  BSYNC B0 ;  /* 0x0000000000007941 */ /* 0x000fea0003800000 */
.L_x_91:
        /* <DEDUP_REMOVED lines=72> */
.L_x_94:
[----:B------:R-:W-:Y:S05]  /*1be0*/  BSYNC B0 ;  /* 0x0000000000007941 */ /* 0x000fea0003800000 */
.L_x_93:
[----:B------:R-:W-:Y:S01]  /*1bf0*/  IADD3 R20, R20, 0x4, RZ ;  /* 0x0000000414147810 */ /* 0x000fe20007ffe0ff */
[----:B------:R-:W-:Y:S01]  /*1c00*/  IMAD.MOV R16, RZ, RZ, -c[0x0][0x210] ;  /* 0x80008400ff107624 */ /* 0x000fe200078e02ff */
[----:B------:R-:W-:Y:S02]  /*1c10*/  IADD3 R14, P4, R14, 0x8, RZ ;  /* 0x000000080e0e7810 */ /* 0x000fe40007f9e0ff */
[----:B------:R-:W-:Y:S01]  /*1c20*/  IADD3 R17, R20, UR4, RZ ;  /* 0x0000000414117c10 */ /* 0x000fe2000fffe0ff */
[C---:B------:R-:W-:Y:S02]  /*1c30*/  IMAD R21, R16.reuse, 0x4, R21 ;  /* 0x0000000410157824 */ /* 0x040fe400078e0215 */
[----:B------:R-:W-:Y:S01]  /*1c40*/  IMAD.X R15, RZ, RZ, R15, P4 ;  /* 0x000000ffff0f7224 */ /* 0x000fe200020e060f */
[----:B------:R-:W-:Y:S01]  /*1c50*/  ISETP.NE.AND P0, PT, R17, RZ, PT ;  /* 0x000000ff1100720c */ /* 0x000fe20003f05270 */
[C---:B------:R-:W-:Y:S02]  /*1c60*/  IMAD R24, R16.reuse, 0x4, R24 ;  /* 0x0000000410187824 */ /* 0x040fe400078e0218 */
[----:B------:R-:W-:-:S02]  /*1c70*/  IMAD R23, R16, 0x4, R23 ;  /* 0x0000000410177824 */ /* 0x000fc400078e0217 */
[----:B------:R-:W-:-:S08]  /*1c80*/  IMAD R19, R16, 0x4, R19 ;  /* 0x0000000410137824 */ /* 0x000fd000078e0213 */
[----:B------:R-:W-:Y:S01]  /*1c90*/  @!P0 CALL.REL.NOINC `(.L_x_95) ;  /* 0x0000001000008944 */ /* 0x000fe20003c00000 */
[----:B------:R-:W-:Y:S05]  /*1ca0*/  BRA `(.L_x_96) ;  /* 0xffffed0000007947 */ /* 0x000fea000383ffff */
.L_x_95:
[----:B------:R-:W-:Y:S02]  /*1cb0*/  IMAD.IADD R15, R20, 0x1, R11 ;  /* 0x00000001140f7824 */ /* 0x000fe400078e020b */
.L_x_86:
[----:B------:R-:W-:-:S13]  /*1cc0*/  ISETP.NE.AND P0, PT, RZ, UR8, PT ;  /* 0x00000008ff007c0c */ /* 0x000fda000bf05270 */
[----:B------:R-:W-:Y:S05]  /*1cd0*/  @!P0 BRA `(.L_x_97) ;  /* 0x00000e8000008947 */ /* 0x000fea0003800000 */
[----:B------:R-:W-:Y:S01]  /*1ce0*/  ISETP.NE.AND P3, PT, R18, RZ, PT ;  /* 0x000000ff1200720c */ /* 0x000fe20003f65270 */
[----:B------:R-:W-:Y:S01]  /*1cf0*/  IMAD.MOV.U32 R18, RZ, RZ, 0x2 ;  /* 0x00000002ff127424 */ /* 0x000fe200078e00ff */
[----:B------:R-:W-:Y:S01]  /*1d00*/  IABS R14, c[0x0][0x200] ;  /* 0x00008000000e7a13 */ /* 0x000fe20000000000 */
[----:B------:R-:W-:Y:S01]  /*1d10*/  BSSY B0, `(.L_x_98) ;  /* 0x000004c000007945 */ /* 0x000fe20003800000 */
[----:B------:R-:W-:Y:S01]  /*1d20*/  IMAD R22, R20, c[0x0][0x210], R5 ;  /* 0x0000840014167a24 */ /* 0x000fe200078e0205 */
[----:B------:R-:W-:Y:S01]  /*1d30*/  IADD3 R19, R0, c[0x0][0x208], RZ ;  /* 0x0000820000137a10 */ /* 0x000fe20007ffe0ff */
[----:B------:R-:W-:-:S04]  /*1d40*/  IMAD.WIDE R16, R15, R18, c[0x0][0x1b0] ;  /* 0x00006c000f107625 */ /* 0x000fc800078e0212 */
[----:B------:R-:W-:-:S03]  /*1d50*/  IMAD.MOV.U32 R20, RZ, RZ, R14 ;  /* 0x000000ffff147224 */ /* 0x000fc600078e000e */
[----:B------:R-:W-:Y:S05]  /*1d60*/  @P3 BRA `(.L_x_99) ;  /* 0x0000046000003947 */ /* 0x000fea0003800000 */
[----:B------:R-:W0:Y:S01]  /*1d70*/  I2F.RP R23, R20 ;  /* 0x0000001400177306 */ /* 0x000e220000209400 */
[----:B------:R-:W-:Y:S01]  /*1d80*/  IMAD.IADD R21, R19, 0x1, -R22 ;  /* 0x0000000113157824 */ /* 0x000fe200078e0a16 */
[----:B------:R-:W-:Y:S01]  /*1d90*/  ISETP.NE.AND P4, PT, RZ, c[0x0][0x200], PT ;  /* 0x00008000ff007a0c */ /* 0x000fe20003f85270 */
[----:B------:R-:W-:-:S03]  /*1da0*/  IMAD.MOV.U32 R14, RZ, RZ, RZ ;  /* 0x000000ffff0e7224 */ /* 0x000fc600078e00ff */
[----:B------:R-:W-:Y:S02]  /*1db0*/  IABS R24, R21 ;  /* 0x0000001500187213 */ /* 0x000fe40000000000 */
[----:B------:R-:W-:Y:S01]  /*1dc0*/  ISETP.GE.AND P6, PT, R21, RZ, PT ;  /* 0x000000ff1500720c */ /* 0x000fe20003fc6270 */
[----:B0-----:R-:W0:Y:S02]  /*1dd0*/  MUFU.RCP R23, R23 ;  /* 0x0000001700177308 */ /* 0x001e240000001000 */
[----:B0-----:R-:W-:-:S06]  /*1de0*/  IADD3 R15, R23, 0xffffffe, RZ ;  /* 0x0ffffffe170f7810 */ /* 0x001fcc0007ffe0ff */
[----:B------:R-:W0:Y:S02]  /*1df0*/  F2I.FTZ.U32.TRUNC.NTZ R15, R15 ;  /* 0x0000000f000f7305 */ /* 0x000e24000021f000 */
[----:B0-----:R-:W-:-:S04]  /*1e00*/  IMAD.MOV R25, RZ, RZ, -R15 ;  /* 0x000000ffff197224 */ /* 0x001fc800078e0a0f */
[----:B------:R-:W-:-:S04]  /*1e10*/  IMAD R25, R25, R20, RZ ;  /* 0x0000001419197224 */ /* 0x000fc800078e02ff */
[----:B------:R-:W-:-:S04]  /*1e20*/  IMAD.HI.U32 R14, R15, R25, R14 ;  /* 0x000000190f0e7227 */ /* 0x000fc800078e000e */
[----:B------:R-:W-:Y:S01]  /*1e30*/  IMAD.MOV.U32 R25, RZ, RZ, R24 ;  /* 0x000000ffff197224 */ /* 0x000fe200078e0018 */
[----:B------:R-:W-:-:S03]  /*1e40*/  LOP3.LUT R24, RZ, c[0x0][0x200], RZ, 0x33, !PT ;  /* 0x00008000ff187a12 */ /* 0x000fc600078e33ff */
[----:B------:R-:W-:-:S04]  /*1e50*/  IMAD.HI.U32 R23, R14, R25, RZ ;  /* 0x000000190e177227 */ /* 0x000fc800078e00ff */
[----:B------:R-:W-:-:S04]  /*1e60*/  IMAD.MOV R14, RZ, RZ, -R23 ;  /* 0x000000ffff0e7224 */ /* 0x000fc800078e0a17 */
[----:B------:R-:W-:-:S05]  /*1e70*/  IMAD R25, R20, R14, R25 ;  /* 0x0000000e14197224 */ /* 0x000fca00078e0219 */
[----:B------:R-:W-:-:S13]  /*1e80*/  ISETP.GT.U32.AND P5, PT, R20, R25, PT ;  /* 0x000000191400720c */ /* 0x000fda0003fa4070 */
[----:B------:R-:W-:-:S04]  /*1e90*/  @!P5 IMAD.IADD R25, R25, 0x1, -R20 ;  /* 0x000000011919d824 */ /* 0x000fc800078e0a14 */
[----:B------:R-:W-:Y:S01]  /*1ea0*/  IMAD.IADD R14, R25, 0x1, -R20 ;  /* 0x00000001190e7824 */ /* 0x000fe200078e0a14 */
[----:B------:R-:W-:-:S04]  /*1eb0*/  ISETP.GT.U32.AND P0, PT, R20, R25, PT ;  /* 0x000000191400720c */ /* 0x000fc80003f04070 */
[----:B------:R-:W-:-:S05]  /*1ec0*/  SEL R15, R14, R25, !P0 ;  /* 0x000000190e0f7207 */ /* 0x000fca0004000000 */
[----:B------:R-:W-:-:S05]  /*1ed0*/  @!P6 IMAD.MOV R15, RZ, RZ, -R15 ;  /* 0x000000ffff0fe224 */ /* 0x000fca00078e0a0f */
[----:B------:R-:W-:-:S04]  /*1ee0*/  SEL R15, R24, R15, !P4 ;  /* 0x0000000f180f7207 */ /* 0x000fc80006000000 */
[----:B------:R-:W-:-:S13]  /*1ef0*/  ISETP.NE.AND P0, PT, R15, RZ, PT ;  /* 0x000000ff0f00720c */ /* 0x000fda0003f05270 */
[----:B------:R-:W-:Y:S05]  /*1f00*/  @P0 BRA `(.L_x_99) ;  /* 0x000002c000000947 */ /* 0x000fea0003800000 */
[----:B------:R-:W-:Y:S02]  /*1f10*/  IABS R26, c[0x0][0x204] ;  /* 0x00008100001a7a13 */ /* 0x000fe40000000000 */
[----:B------:R-:W-:Y:S02]  /*1f20*/  ISETP.GE.U32.AND P6, PT, R25, R20, PT ;  /* 0x000000141900720c */ /* 0x000fe40003fc6070 */
[----:B------:R-:W0:Y:S01]  /*1f30*/  I2F.RP R27, R26 ;  /* 0x0000001a001b7306 */ /* 0x000e220000209400 */
[----:B------:R-:W-:Y:S02]  /*1f40*/  @!P5 IADD3 R23, R23, 0x1, RZ ;  /* 0x000000011717d810 */ /* 0x000fe40007ffe0ff */
[----:B------:R-:W-:-:S04]  /*1f50*/  LOP3.LUT R21, R21, c[0x0][0x200], RZ, 0x3c, !PT ;  /* 0x0000800015157a12 */ /* 0x000fc800078e3cff */
[----:B------:R-:W-:-:S04]  /*1f60*/  ISETP.GE.AND P0, PT, R21, RZ, PT ;  /* 0x000000ff1500720c */ /* 0x000fc80003f06270 */
[----:B------:R-:W-:Y:S01]  /*1f70*/  @P6 IADD3 R23, R23, 0x1, RZ ;  /* 0x0000000117176810 */ /* 0x000fe20007ffe0ff */
[----:B0-----:R-:W0:Y:S08]  /*1f80*/  MUFU.RCP R27, R27 ;  /* 0x0000001b001b7308 */ /* 0x001e300000001000 */
[----:B------:R-:W-:-:S05]  /*1f90*/  @!P0 IMAD.MOV R23, RZ, RZ, -R23 ;  /* 0x000000ffff178224 */ /* 0x000fca00078e0a17 */
[----:B------:R-:W-:Y:S02]  /*1fa0*/  SEL R23, R24, R23, !P4 ;  /* 0x0000001718177207 */ /* 0x000fe40006000000 */
[----:B0-----:R-:W-:-:S04]  /*1fb0*/  IADD3 R14, R27, 0xffffffe, RZ ;  /* 0x0ffffffe1b0e7810 */ /* 0x001fc80007ffe0ff */
[----:B------:R0:W1:Y:S02]  /*1fc0*/  F2I.FTZ.U32.TRUNC.NTZ R15, R14 ;  /* 0x0000000e000f7305 */ /* 0x000064000021f000 */
[----:B0-----:R-:W-:Y:S02]  /*1fd0*/  IMAD.MOV.U32 R14, RZ, RZ, RZ ;  /* 0x000000ffff0e7224 */ /* 0x001fe400078e00ff */
[----:B-1----:R-:W-:-:S04]  /*1fe0*/  IMAD.MOV R25, RZ, RZ, -R15 ;  /* 0x000000ffff197224 */ /* 0x002fc800078e0a0f */
[----:B------:R-:W-:-:S04]  /*1ff0*/  IMAD R25, R25, R26, RZ ;  /* 0x0000001a19197224 */ /* 0x000fc800078e02ff */
[----:B------:R-:W-:Y:S01]  /*2000*/  IMAD.HI.U32 R25, R15, R25, R14 ;  /* 0x000000190f197227 */ /* 0x000fe200078e000e */
[----:B------:R-:W-:-:S05]  /*2010*/  IABS R15, R13 ;  /* 0x0000000d000f7213 */ /* 0x000fca0000000000 */
[----:B------:R-:W-:-:S04]  /*2020*/  IMAD.HI.U32 R25, R25, R15, RZ ;  /* 0x0000000f19197227 */ /* 0x000fc800078e00ff */
[----:B------:R-:W-:-:S04]  /*2030*/  IMAD.MOV R14, RZ, RZ, -R25 ;  /* 0x000000ffff0e7224 */ /* 0x000fc800078e0a19 */
[----:B------:R-:W-:Y:S01]  /*2040*/  IMAD R15, R26, R14, R15 ;  /* 0x0000000e1a0f7224 */ /* 0x000fe200078e020f */
[----:B------:R-:W-:-:S04]  /*2050*/  LOP3.LUT R14, R13, c[0x0][0x204], RZ, 0x3c, !PT ;  /* 0x000081000d0e7a12 */ /* 0x000fc800078e3cff */
[----:B------:R-:W-:-:S13]  /*2060*/  ISETP.GT.U32.AND P5, PT, R26, R15, PT ;  /* 0x0000000f1a00720c */ /* 0x000fda0003fa4070 */
[----:B------:R-:W-:Y:S01]  /*2070*/  @!P5 IMAD.IADD R15, R15, 0x1, -R26 ;  /* 0x000000010f0fd824 */ /* 0x000fe200078e0a1a */
[----:B------:R-:W-:Y:S02]  /*2080*/  @!P5 IADD3 R25, R25, 0x1, RZ ;  /* 0x000000011919d810 */ /* 0x000fe40007ffe0ff */
[----:B------:R-:W-:Y:S02]  /*2090*/  ISETP.GE.AND P5, PT, R14, RZ, PT ;  /* 0x000000ff0e00720c */ /* 0x000fe40003fa6270 */
[----:B------:R-:W-:-:S13]  /*20a0*/  ISETP.GE.U32.AND P6, PT, R15, R26, PT ;  /* 0x0000001a0f00720c */ /* 0x000fda0003fc6070 */
[----:B------:R-:W-:Y:S02]  /*20b0*/  @P6 IADD3 R25, R25, 0x1, RZ ;  /* 0x0000000119196810 */ /* 0x000fe40007ffe0ff */
[----:B------:R-:W-:-:S03]  /*20c0*/  ISETP.NE.AND P6, PT, RZ, c[0x0][0x204], PT ;  /* 0x00008100ff007a0c */ /* 0x000fc60003fc5270 */
[----:B------:R-:W-:-:S04]  /*20d0*/  IMAD.MOV.U32 R15, RZ, RZ, R25 ;  /* 0x000000ffff0f7224 */ /* 0x000fc800078e0019 */
[----:B------:R-:W-:-:S06]  /*20e0*/  @!P5 IMAD.MOV R15, RZ, RZ, -R15 ;  /* 0x000000ffff0fd224 */ /* 0x000fcc00078e0a0f */
[----:B------:R-:W-:-:S04]  /*20f0*/  @!P6 LOP3.LUT R15, RZ, c[0x0][0x204], RZ, 0x33, !PT ;  /* 0x00008100ff0fea12 */ /* 0x000fc800078e33ff */
[----:B------:R-:W-:-:S04]  /*2100*/  LOP3.LUT R14, R23, R15, RZ, 0xfc, !PT ;  /* 0x0000000f170e7212 */ /* 0x000fc800078efcff */
[----:B------:R-:W-:-:S04]  /*2110*/  ISETP.GE.AND P0, PT, R14, RZ, PT ;  /* 0x000000ff0e00720c */ /* 0x000fc80003f06270 */
[----:B------:R-:W-:-:S04]  /*2120*/  ISETP.GE.OR P0, PT, R15, c[0x0][0x1f4], !P0 ;  /* 0x00007d000f007a0c */ /* 0x000fc80004706670 */
[----:B------:R-:W-:-:S13]  /*2130*/  ISETP.GE.OR P0, PT, R23, c[0x0][0x1f0], P0 ;  /* 0x00007c0017007a0c */ /* 0x000fda0000706670 */
[----:B------:R-:W-:Y:S05]  /*2140*/  @P0 BRA `(.L_x_99) ;  /* 0x0000008000000947 */ /* 0x000fea0003800000 */
[----:B------:R-:W-:Y:S01]  /*2150*/  IMAD R14, R12, c[0x0][0x1f4], R15 ;  /* 0x00007d000c0e7a24 */ /* 0x000fe200078e020f */
[----:B------:R-:W2:Y:S03]  /*2160*/  LDG.E.U16 R21, [R16.64] ;  /* 0x0000000a10157981 */ /* 0x000ea6000c1e1500 */
[----:B------:R-:W-:-:S04]  /*2170*/  IMAD R15, R14, c[0x0][0x1f0], R23 ;  /* 0x00007c000e0f7a24 */ /* 0x000fc800078e0217 */
[----:B------:R-:W-:-:S06]  /*2180*/  IMAD.WIDE R14, R15, R18, c[0x0][0x160] ;  /* 0x000058000f0e7625 */ /* 0x000fcc00078e0212 */
[----:B------:R-:W3:Y:S01]  /*2190*/  LDG.E.U16 R14, [R14.64] ;  /* 0x0000000a0e0e7981 */ /* 0x000ee2000c1e1500 */
[----:B--2---:R-:W-:Y:S02]  /*21a0*/  PRMT R21, RZ, 0x5410, R21 ;  /* 0x00005410ff157816 */ /* 0x004fe40000000015 */
[----:B---3--:R-:W-:-:S05]  /*21b0*/  PRMT R14, RZ, 0x5410, R14 ;  /* 0x00005410ff0e7816 */ /* 0x008fca000000000e */
[----:B------:R-:W-:Y:S02]  /*21c0*/  FFMA.FTZ R2, R21, R14, R2 ;  /* 0x0000000e15027223 */ /* 0x000fe40000010002 */
.L_x_99:
[----:B------:R-:W-:Y:S05]  /*21d0*/  BSYNC B0 ;  /* 0x0000000000007941 */ /* 0x000fea0003800000 */
.L_x_98:
[----:B------:R-:W-:Y:S01]  /*21e0*/  UISETP.NE.AND UP0, UPT, UR8, 0x1, UPT ;  /* 0x000000010800788c */ /* 0x000fe2000bf05270 */
[----:B------:R-:W-:Y:S05]  /*21f0*/  BSSY B0, `(.L_x_97) ;  /* 0x0000096000007945 */ /* 0x000fea0003800000 */
[----:B------:R-:W-:-:S13]  /*2200*/  PLOP3.LUT P0, PT, PT, PT, UP0, 0x80, 0x0 ;  /* 0x000000000000781c */ /* 0x000fda0003f0f008 */
[----:B------:R-:W-:Y:S05]  /*2210*/  @!P0 BRA `(.L_x_100) ;  /* 0x0000093000008947 */ /* 0x000fea0003800000 */
[----:B------:R-:W-:Y:S01]  /*2220*/  BSSY B1, `(.L_x_101) ;  /* 0x0000049000017945 */ /* 0x000fe20003800000 */
[----:B------:R-:W-:Y:S01]  /*2230*/  IADD3 R22, R22, c[0x0][0x210], RZ ;  /* 0x0000840016167a10 */ /* 0x000fe20007ffe0ff */
        /* <DEDUP_REMOVED lines=64> */
[----:B------:R-:W2:Y:S03]  /*2640*/  LDG.E.U16 R21, [R16.64+0x2] ;  /* 0x0000020a10157981 */ /* 0x000ea6000c1e1500 */
[----:B------:R-:W-:-:S04]  /*2650*/  IMAD R15, R14, c[0x0][0x1f0], R23 ;  /* 0x00007c000e0f7a24 */ /* 0x000fc800078e0217 */
[----:B------:R-:W-:-:S06]  /*2660*/  IMAD.WIDE R14, R15, R18, c[0x0][0x160] ;  /* 0x000058000f0e7625 */ /* 0x000fcc00078e0212 */
[----:B------:R-:W3:Y:S01]  /*2670*/  LDG.E.U16 R14, [R14.64] ;  /* 0x0000000a0e0e7981 */ /* 0x000ee2000c1e1500 */
[----:B--2---:R-:W-:Y:S02]  /*2680*/  PRMT R21, RZ, 0x5410, R21 ;  /* 0x00005410ff157816 */ /* 0x004fe40000000015 */
[----:B---3--:R-:W-:-:S05]  /*2690*/  PRMT R14, RZ, 0x5410, R14 ;  /* 0x00005410ff0e7816 */ /* 0x008fca000000000e */
[----:B------:R-:W-:Y:S02]  /*26a0*/  FFMA.FTZ R2, R21, R14, R2 ;  /* 0x0000000e15027223 */ /* 0x000fe40000010002 */
.L_x_102:
[----:B------:R-:W-:Y:S05]  /*26b0*/  BSYNC B1 ;  /* 0x0000000000017941 */ /* 0x000fea0003800000 */
.L_x_101:
[----:B------:R-:W-:-:S06]  /*26c0*/  UISETP.NE.AND UP0, UPT, UR8, 0x2, UPT ;  /* 0x000000020800788c */ /* 0x000fcc000bf05270 */
[----:B------:R-:W-:-:S13]  /*26d0*/  PLOP3.LUT P0, PT, PT, PT, UP0, 0x80, 0x0 ;  /* 0x000000000000781c */ /* 0x000fda0003f0f008 */
[----:B------:R-:W-:Y:S05]  /*26e0*/  @!P0 BRA `(.L_x_100) ;  /* 0x0000046000008947 */ /* 0x000fea0003800000 */
[----:B------:R-:W-:Y:S01]  /*26f0*/  IADD3 R19, R19, -c[0x0][0x210], -R22 ;  /* 0x8000840013137a10 */ /* 0x000fe20007ffe816 */
[----:B------:R-:W-:Y:S05]  /*2700*/  @P3 BRA `(.L_x_100) ;  /* 0x0000044000003947 */ /* 0x000fea0003800000 */
[----:B------:R-:W0:Y:S01]  /*2710*/  I2F.RP R22, R20 ;  /* 0x0000001400167306 */ /* 0x000e220000209400 */
[----:B------:R-:W-:Y:S01]  /*2720*/  IMAD.MOV.U32 R14, RZ, RZ, RZ ;  /* 0x000000ffff0e7224 */ /* 0x000fe200078e00ff */
[----:B------:R-:W-:Y:S02]  /*2730*/  IABS R23, R19 ;  /* 0x0000001300177213 */ /* 0x000fe40000000000 */
[----:B------:R-:W-:-:S04]  /*2740*/  ISETP.GE.AND P3, PT, R19, RZ, PT ;  /* 0x000000ff1300720c */ /* 0x000fc80003f66270 */
[----:B0-----:R-:W0:Y:S02]  /*2750*/  MUFU.RCP R22, R22 ;  /* 0x0000001600167308 */ /* 0x001e240000001000 */
[----:B0-----:R-:W-:Y:S02]  /*2760*/  IADD3 R15, R22, 0xffffffe, RZ ;  /* 0x0ffffffe160f7810 */ /* 0x001fe40007ffe0ff */
[----:B------:R-:W-:-:S04]  /*2770*/  LOP3.LUT R22, RZ, c[0x0][0x200], RZ, 0x33, !PT ;  /* 0x00008000ff167a12 */ /* 0x000fc800078e33ff */
[----:B------:R-:W0:Y:S02]  /*2780*/  F2I.FTZ.U32.TRUNC.NTZ R15, R15 ;  /* 0x0000000f000f7305 */ /* 0x000e24000021f000 */
[----:B0-----:R-:W-:-:S04]  /*2790*/  IMAD.MOV R21, RZ, RZ, -R15 ;  /* 0x000000ffff157224 */ /* 0x001fc800078e0a0f */
[----:B------:R-:W-:-:S04]  /*27a0*/  IMAD R21, R21, R20, RZ ;  /* 0x0000001415157224 */ /* 0x000fc800078e02ff */
[----:B------:R-:W-:-:S06]  /*27b0*/  IMAD.HI.U32 R14, R15, R21, R14 ;  /* 0x000000150f0e7227 */ /* 0x000fcc00078e000e */
        /* <DEDUP_REMOVED lines=29> */
[----:B------:R-:W-:Y:S02]  /*2990*/  IABS R15, R13 ;  /* 0x0000000d000f7213 */ /* 0x000fe40000000000 */
[----:B------:R-:W-:-:S03]  /*29a0*/  LOP3.LUT R13, R13, c[0x0][0x204], RZ, 0x3c, !PT ;  /* 0x000081000d0d7a12 */ /* 0x000fc600078e3cff */
[----:B------:R-:W-:Y:S01]  /*29b0*/  IMAD.HI.U32 R27, R27, R15, RZ ;  /* 0x0000000f1b1b7227 */ /* 0x000fe200078e00ff */
[----:B------:R-:W-:-:S03]  /*29c0*/  ISETP.GE.AND P4, PT, R13, RZ, PT ;  /* 0x000000ff0d00720c */ /* 0x000fc60003f86270 */
[----:B------:R-:W-:-:S04]  /*29d0*/  IMAD.MOV R25, RZ, RZ, -R27 ;  /* 0x000000ffff197224 */ /* 0x000fc800078e0a1b */
[----:B------:R-:W-:-:S05]  /*29e0*/  IMAD R15, R24, R25, R15 ;  /* 0x00000019180f7224 */ /* 0x000fca00078e020f */
[----:B------:R-:W-:-:S13]  /*29f0*/  ISETP.GT.U32.AND P3, PT, R24, R15, PT ;  /* 0x0000000f1800720c */ /* 0x000fda0003f64070 */
        /* <DEDUP_REMOVED lines=21> */
.L_x_100:
[----:B------:R-:W-:Y:S05]  /*2b50*/  BSYNC B0 ;  /* 0x0000000000007941 */ /* 0x000fea0003800000 */
.L_x_97:
[----:B------:R-:W-:Y:S01]  /*2b60*/  IADD3 R11, R11, c[0x0][0x1f8], RZ ;  /* 0x00007e000b0b7a10 */ /* 0x000fe20007ffe0ff */
[----:B------:R-:W-:Y:S01]  /*2b70*/  @P2 CALL.REL.NOINC `(.L_x_85) ;  /* 0x0000001000002944 */ /* 0x000fe20003c00000 */
[----:B------:R-:W-:Y:S05]  /*2b80*/  BRA `(.L_x_103) ;  /* 0xffffdb4000007947 */ /* 0x000fea000383ffff */
.L_x_85:
[----:B------:R-:W-:Y:S01]  /*2b90*/  @P1 CALL.REL.NOINC `(.L_x_84) ;  /* 0x0000001000001944 */ /* 0x000fe20003c00000 */
[----:B------:R-:W-:Y:S05]  /*2ba0*/  BRA `(.L_x_104) ;  /* 0xffffda7000007947 */ /* 0x000fea000383ffff */
.L_x_84:
[----:B------:R-:W-:Y:S01]  /*2bb0*/  SHF.R.S64 R4, RZ, 0x1f, R0 ;  /* 0x0000001fff047819 */ /* 0x000fe20000001000 */
[----:B------:R-:W-:Y:S01]  /*2bc0*/  IMAD.MOV.U32 R6, RZ, RZ, c[0x0][0x0] ;  /* 0x00000000ff067624 */ /* 0x000fe200078e00ff */
[----:B------:R-:W-:Y:S02]  /*2bd0*/  F2FP.BF16.PACK_AB R2, RZ, R2 ;  /* 0x00000002ff02723e */ /* 0x000fe400000010ff */
[----:B------:R-:W-:Y:S01]  /*2be0*/  IADD3 R4, P0, R4, c[0x0][0x188], RZ ;  /* 0x0000620004047a10 */ /* 0x000fe20007f1e0ff */
[----:B------:R-:W-:-:S03]  /*2bf0*/  IMAD R7, R6, c[0x0][0xc], RZ ;  /* 0x0000030006077a24 */ /* 0x000fc600078e02ff */
[----:B------:R-:W-:Y:S02]  /*2c00*/  LEA.HI.X.SX32 R5, R0, c[0x0][0x18c], 0x1, P0 ;  /* 0x0000630000057a11 */ /* 0x000fe400000f0eff */
[----:B------:R-:W-:-:S03]  /*2c10*/  IADD3 R0, P0, R7, R0, RZ ;  /* 0x0000000007007210 */ /* 0x000fc60007f1e0ff */
[----:B------:R0:W-:Y:S02]  /*2c20*/  STG.E.U16 [R4.64], R2 ;  /* 0x0000000204007986 */ /* 0x0001e4000c10150a */
[----:B------:R-:W-:Y:S01]  /*2c30*/  IMAD.X R3, RZ, RZ, R3, P0 ;  /* 0x000000ffff037224 */ /* 0x000fe200000e0603 */
[----:B------:R-:W-:-:S04]  /*2c40*/  ISETP.GE.U32.AND P0, PT, R0, c[0x0][0x1d8], PT ;  /* 0x0000760000007a0c */ /* 0x000fc80003f06070 */
[----:B------:R-:W-:-:S13]  /*2c50*/  ISETP.GE.AND.EX P0, PT, R3, UR6, PT, P0 ;  /* 0x0000000603007c0c */ /* 0x000fda000bf06300 */
[----:B0-----:R-:W-:Y:S01]  /*2c60*/  @P0 CALL.REL.NOINC `(.L_x_105) ;  /* 0x0000001000000944 */ /* 0x001fe20003c00000 */
[----:B------:R-:W-:Y:S05]  /*2c70*/  BRA `(.L_x_106) ;  /* 0xffffd47000007947 */ /* 0x000fea000383ffff */
.L_x_105:
[----:B------:R-:W-:Y:S05]  /*2c80*/  EXIT ;  /* 0x000000000000794d */ /* 0x000fea0003800000 */
.L_x_107:
        /* <DEDUP_REMOVED lines=15> */
.L_x_1136:


//--------------------- .text._ZN2at6native51_GLOBAL__N__2c613397_18_DepthwiseConv2d_cu_9959487032conv_depthwise2d_backward_kernelILi0ELi2EN3c108BFloat16EiEEvNS_27GenericPackedTensorAccessorIKT1_Lm4ENS_16DefaultPtrTraitsEiEENS5_IS6_Lm4ES8_iEES9_T2_iiiiiiiiiiiiiii --------------------------
	.section	.text._ZN2at6native51_GLOBAL__N__2c613397_18_DepthwiseConv2d_cu_9959487032conv_depthwise2d_backward_kernelILi0ELi2EN3c108BFloat16EiEEvNS_27GenericPackedTensorAccessorIKT1_Lm4ENS_16DefaultPtrTraitsEiEENS5_IS6_Lm4ES8_iEES9_T2_iiiiiiiiiiiiiii,"ax",@progbits
	.sectioninfo	@"SHI_REGISTERS=30"
	.align	128
.text._ZN2at6native51_GLOBAL__N__2c613397_18_DepthwiseConv2d_cu_9959487032conv_depthwise2d_backward_kernelILi0ELi2EN3c108BFloat16EiEEvNS_27GenericPackedTensorAccessorIKT1_Lm4ENS_16DefaultPtrTraitsEiEENS5_IS6_Lm4ES8_iEES9_T2_iiiiiiiiiiiiiii:
        .type           _ZN2at6native51_GLOBAL__N__2c613397_18_DepthwiseConv2d_cu_9959487032conv_depthwise2d_backward_kernelILi0ELi2EN3c108BFloat16EiEEvNS_27GenericPackedTensorAccessorIKT1_Lm4ENS_16DefaultPtrTraitsEiEENS5_IS6_Lm4ES8_iEES9_T2_iiiiiiiiiiiiiii,@function
        .size           _ZN2at6native51_GLOBAL__N__2c613397_18_DepthwiseConv2d_cu_9959487032conv_depthwise2d_backward_kernelILi0ELi2EN3c108BFloat16EiEEvNS_27GenericPackedTensorAccessorIKT1_Lm4ENS_16DefaultPtrTraitsEiEENS5_IS6_Lm4ES8_iEES9_T2_iiiiiiiiiiiiiii,(.L_x_1137 - _ZN2at6native51_GLOBAL__N__2c613397_18_DepthwiseConv2d_cu_9959487032conv_depthwise2d_backward_kernelILi0ELi2EN3c108BFloat16EiEEvNS_27GenericPackedTensorAccessorIKT1_Lm4ENS_16DefaultPtrTraitsEiEENS5_IS6_Lm4ES8_iEES9_T2_iiiiiiiiiiiiiii)
        .other          _ZN2at6native51_GLOBAL__N__2c613397_18_DepthwiseConv2d_cu_9959487032conv_depthwise2d_backward_kernelILi0ELi2EN3c108BFloat16EiEEvNS_27GenericPackedTensorAccessorIKT1_Lm4ENS_16DefaultPtrTraitsEiEENS5_IS6_Lm4ES8_iEES9_T2_iiiiiiiiiiiiiii,@"STO_CUDA_ENTRY STV_DEFAULT"
_ZN2at6native51_GLOBAL__N__2c613397_18_DepthwiseConv2d_cu_9959487032conv_depthwise2d_backward_kernelILi0ELi2EN3c108BFloat16EiEEvNS_27GenericPackedTensorAccessorIKT1_Lm4ENS_16DefaultPtrTraitsEiEENS5_IS6_Lm4ES8_iEES9_T2_iiiiiiiiiiiiiii:
        /* <DEDUP_REMOVED lines=10> */
[----:B------:R-:W-:Y:S01]  /*00a0*/  IMAD.MOV.U32 R0, RZ, RZ, c[0x0][0x1f8] ;  /* 0x00007e00ff007624 */ /* 0x000fe200078e00ff */
[----:B------:R-:W-:-:S04]  /*00b0*/  ULDC.64 UR8, c[0x0][0x118] ;  /* 0x0000460000087ab9 */ /* 0x000fc80000000a00 */
[----:B------:R-:W-:-:S04]  /*00c0*/  LOP3.LUT R0, R0, 0x3, RZ, 0xc0, !PT ;  /* 0x0000000300007812 */ /* 0x000fc800078ec0ff */
[----:B------:R-:W-:Y:S02]  /*00d0*/  IADD3 R4, R0, -c[0x0][0x1f8], RZ ;  /* 0x80007e0000047a10 */ /* 0x000fe40007ffe0ff */
.L_x_129:
[----:B------:R-:W-:Y:S01]  /*00e0*/  IABS R8, c[0x0][0x1e8] ;  /* 0x00007a0000087a13 */ /* 0x000fe20000000000 */
[----:B------:R-:W-:Y:S01]  /*00f0*/  IMAD.MOV.U32 R25, RZ, RZ, RZ ;  /* 0x000000ffff197224 */ /* 0x000fe200078e00ff */
        /* <DEDUP_REMOVED lines=8> */
[----:B------:R-:W-:-:S04]  /*0180*/  IMAD.HI.U32 R7, R7, R9, R6 ;  /* 0x0000000907077227 */ /* 0x000fc800078e0006 */
[----:B------:R-:W-:-:S04]  /*0190*/  IMAD.MOV.U32 R9, RZ, RZ, R10 ;  /* 0x000000ffff097224 */ /* 0x000fc800078e000a */
        /* <DEDUP_REMOVED lines=15> */
[----:B------:R-:W-:-:S11]  /*0290*/  @!P1 LOP3.LUT R6, RZ, c[0x0][0x1e8], RZ, 0x33, !PT ;  /* 0x00007a00ff069a12 */ /* 0x000fd600078e33ff */
[----:B------:R-:W-:Y:S05]  /*02a0*/  @P0 BRA `(.L_x_108) ;  /* 0x00000fa000000947 */ /* 0x000fea0003800000 */
[----:B------:R-:W-:Y:S01]  /*02b0*/  IABS R11, c[0x0][0x1ec] ;  /* 0x00007b00000b7a13 */ /* 0x000fe20000000000 */
[----:B------:R-:W-:Y:S01]  /*02c0*/  IMAD.MOV.U32 R25, RZ, RZ, RZ ;  /* 0x000000ffff197224 */ /* 0x000fe200078e00ff */
[----:B------:R-:W-:Y:S02]  /*02d0*/  IABS R5, c[0x0][0x1dc] ;  /* 0x0000770000057a13 */ /* 0x000fe40000000000 */
[----:B------:R-:W0:Y:S01]  /*02e0*/  I2F.RP R7, R11 ;  /* 0x0000000b00077306 */ /* 0x000e220000209400 */
[----:B------:R-:W-:-:S07]  /*02f0*/  IABS R12, R6 ;  /* 0x00000006000c7213 */ /* 0x000fce0000000000 */
[----:B0-----:R-:W0:Y:S02]  /*0300*/  MUFU.RCP R7, R7 ;  /* 0x0000000700077308 */ /* 0x001e240000001000 */
[----:B0-----:R-:W-:-:S06]  /*0310*/  IADD3 R8, R7, 0xffffffe, RZ ;  /* 0x0ffffffe07087810 */ /* 0x001fcc0007ffe0ff */
[----:B------:R0:W1:Y:S02]  /*0320*/  F2I.FTZ.U32.TRUNC.NTZ R9, R8 ;  /* 0x0000000800097305 */ /* 0x000064000021f000 */
[----:B0-----:R-:W-:Y:S02]  /*0330*/  IMAD.MOV.U32 R8, RZ, RZ, RZ ;  /* 0x000000ffff087224 */ /* 0x001fe400078e00ff */
[----:B-1----:R-:W-:-:S04]  /*0340*/  IMAD.MOV R10, RZ, RZ, -R9 ;  /* 0x000000ffff0a7224 */ /* 0x002fc800078e0a09 */
[----:B------:R-:W-:Y:S02]  /*0350*/  IMAD R13, R10, R11, RZ ;  /* 0x0000000b0a0d7224 */ /* 0x000fe400078e02ff */
[----:B------:R-:W0:Y:S02]  /*0360*/  I2F.RP R10, R5 ;  /* 0x00000005000a7306 */ /* 0x000e240000209400 */
[----:B------:R-:W-:-:S06]  /*0370*/  IMAD.HI.U32 R9, R9, R13, R8 ;  /* 0x0000000d09097227 */ /* 0x000fcc00078e0008 */
[----:B------:R-:W-:-:S04]  /*0380*/  IMAD.HI.U32 R7, R9, R12, RZ ;  /* 0x0000000c09077227 */ /* 0x000fc800078e00ff */
[----:B------:R-:W-:-:S04]  /*0390*/  IMAD.MOV R8, RZ, RZ, -R7 ;  /* 0x000000ffff087224 */ /* 0x000fc800078e0a07 */
[C---:B------:R-:W-:Y:S01]  /*03a0*/  IMAD R8, R11.reuse, R8, R12 ;  /* 0x000000080b087224 */ /* 0x040fe200078e020c */
[----:B0-----:R-:W0:Y:S04]  /*03b0*/  MUFU.RCP R10, R10 ;  /* 0x0000000a000a7308 */ /* 0x001e280000001000 */
[----:B------:R-:W-:Y:S02]  /*03c0*/  ISETP.GT.U32.AND P1, PT, R11, R8, PT ;  /* 0x000000080b00720c */ /* 0x000fe40003f24070 */
[----:B0-----:R-:W-:-:S11]  /*03d0*/  IADD3 R9, R10, 0xffffffe, RZ ;  /* 0x0ffffffe0a097810 */ /* 0x001fd60007ffe0ff */
[----:B------:R-:W-:Y:S01]  /*03e0*/  @!P1 IMAD.IADD R8, R8, 0x1, -R11 ;  /* 0x0000000108089824 */ /* 0x000fe200078e0a0b */
[----:B------:R-:W-:Y:S02]  /*03f0*/  @!P1 IADD3 R7, R7, 0x1, RZ ;  /* 0x0000000107079810 */ /* 0x000fe40007ffe0ff */
[----:B------:R-:W-:Y:S02]  /*0400*/  ISETP.NE.AND P1, PT, RZ, c[0x0][0x1ec], PT ;  /* 0x00007b00ff007a0c */ /* 0x000fe40003f25270 */
[----:B------:R-:W-:Y:S01]  /*0410*/  ISETP.GE.U32.AND P0, PT, R8, R11, PT ;  /* 0x0000000b0800720c */ /* 0x000fe20003f06070 */
[----:B------:R-:W0:Y:S01]  /*0420*/  F2I.FTZ.U32.TRUNC.NTZ R9, R9 ;  /* 0x0000000900097305 */ /* 0x000e22000021f000 */
[----:B------:R-:W-:-:S04]  /*0430*/  LOP3.LUT R8, R6, c[0x0][0x1ec], RZ, 0x3c, !PT ;  /* 0x00007b0006087a12 */ /* 0x000fc800078e3cff */
[----:B------:R-:W-:-:S07]  /*0440*/  ISETP.GE.AND P2, PT, R8, RZ, PT ;  /* 0x000000ff0800720c */ /* 0x000fce0003f46270 */
[----:B------:R-:W-:Y:S01]  /*0450*/  @P0 IADD3 R7, R7, 0x1, RZ ;  /* 0x0000000107070810 */ /* 0x000fe20007ffe0ff */
[----:B0-----:R-:W-:-:S04]  /*0460*/  IMAD.MOV R8, RZ, RZ, -R9 ;  /* 0x000000ffff087224 */ /* 0x001fc800078e0a09 */
[----:B------:R-:W-:Y:S02]  /*0470*/  IMAD.MOV.U32 R12, RZ, RZ, R7 ;  /* 0x000000ffff0c7224 */ /* 0x000fe400078e0007 */
[----:B------:R-:W-:Y:S02]  /*0480*/  IMAD R7, R8, R5, RZ ;  /* 0x0000000508077224 */ /* 0x000fe400078e02ff */
[----:B------:R-:W-:Y:S01]  /*0490*/  @!P2 IMAD.MOV R12, RZ, RZ, -R12 ;  /* 0x000000ffff0ca224 */ /* 0x000fe200078e0a0c */
[----:B------:R-:W-:Y:S01]  /*04a0*/  @!P1 LOP3.LUT R12, RZ, c[0x0][0x1ec], RZ, 0x33, !PT ;  /* 0x00007b00ff0c9a12 */ /* 0x000fe200078e33ff */
[----:B------:R-:W-:-:S03]  /*04b0*/  IMAD.MOV.U32 R8, RZ, RZ, RZ ;  /* 0x000000ffff087224 */ /* 0x000fc600078e00ff */
[----:B------:R-:W-:Y:S01]  /*04c0*/  IABS R10, R12 ;  /* 0x0000000c000a7213 */ /* 0x000fe20000000000 */
[----:B------:R-:W-:-:S06]  /*04d0*/  IMAD.HI.U32 R8, R9, R7, R8 ;  /* 0x0000000709087227 */ /* 0x000fcc00078e0008 */
[----:B------:R-:W-:-:S04]  /*04e0*/  IMAD.HI.U32 R8, R8, R10, RZ ;  /* 0x0000000a08087227 */ /* 0x000fc800078e00ff */
[----:B------:R-:W-:-:S04]  /*04f0*/  IMAD.MOV R7, RZ, RZ, -R8 ;  /* 0x000000ffff077224 */ /* 0x000fc800078e0a08 */
[C---:B------:R-:W-:Y:S02]  /*0500*/  IMAD R10, R5.reuse, R7, R10 ;  /* 0x00000007050a7224 */ /* 0x040fe400078e020a */
[C---:B------:R-:W-:Y:S01]  /*0510*/  IMAD R7, R6.reuse, c[0x0][0x1e8], RZ ;  /* 0x00007a0006077a24 */ /* 0x040fe200078e02ff */
[----:B------:R-:W-:Y:S02]  /*0520*/  IADD3 R6, R6, c[0x0][0x20c], RZ ;  /* 0x0000830006067a10 */ /* 0x000fe40007ffe0ff */
[----:B------:R-:W-:-:S13]  /*0530*/  ISETP.GT.U32.AND P1, PT, R5, R10, PT ;  /* 0x0000000a0500720c */ /* 0x000fda0003f24070 */
[----:B------:R-:W-:Y:S01]  /*0540*/  @!P1 IMAD.IADD R10, R10, 0x1, -R5 ;  /* 0x000000010a0a9824 */ /* 0x000fe200078e0a05 */
[----:B------:R-:W-:Y:S02]  /*0550*/  @!P1 IADD3 R8, R8, 0x1, RZ ;  /* 0x0000000108089810 */ /* 0x000fe40007ffe0ff */
[----:B------:R-:W-:Y:S02]  /*0560*/  ISETP.NE.AND P1, PT, RZ, c[0x0][0x1dc], PT ;  /* 0x00007700ff007a0c */ /* 0x000fe40003f25270 */
[----:B------:R-:W-:Y:S01]  /*0570*/  ISETP.GE.U32.AND P0, PT, R10, R5, PT ;  /* 0x000000050a00720c */ /* 0x000fe20003f06070 */
[C---:B------:R-:W-:Y:S01]  /*0580*/  IMAD R10, R12.reuse, c[0x0][0x1ec], RZ ;  /* 0x00007b000c0a7a24 */ /* 0x040fe200078e02ff */
[----:B------:R-:W-:-:S04]  /*0590*/  LOP3.LUT R5, R12, c[0x0][0x1dc], RZ, 0x3c, !PT ;  /* 0x000077000c057a12 */ /* 0x000fc800078e3cff */
[----:B------:R-:W-:-:S07]  /*05a0*/  ISETP.GE.AND P2, PT, R5, RZ, PT ;  /* 0x000000ff0500720c */ /* 0x000fce0003f46270 */
[----:B------:R-:W-:-:S05]  /*05b0*/  @P0 IADD3 R8, R8, 0x1, RZ ;  /* 0x0000000108080810 */ /* 0x000fca0007ffe0ff */
[----:B------:R-:W-:Y:S02]  /*05c0*/  IMAD.MOV.U32 R5, RZ, RZ, R8 ;  /* 0x000000ffff057224 */ /* 0x000fe400078e0008 */
[----:B------:R-:W-:Y:S02]  /*05d0*/  IMAD.MOV.U32 R8, RZ, RZ, RZ ;  /* 0x000000ffff087224 */ /* 0x000fe400078e00ff */
[----:B------:R-:W-:Y:S01]  /*05e0*/  @!P2 IMAD.MOV R5, RZ, RZ, -R5 ;  /* 0x000000ffff05a224 */ /* 0x000fe200078e0a05 */
[----:B------:R-:W-:-:S05]  /*05f0*/  @!P1 LOP3.LUT R5, RZ, c[0x0][0x1dc], RZ, 0x33, !PT ;  /* 0x00007700ff059a12 */ /* 0x000fca00078e33ff */
[----:B------:R-:W-:-:S04]  /*0600*/  IMAD.MOV R9, RZ, RZ, -R5 ;  /* 0x000000ffff097224 */ /* 0x000fc800078e0a05 */
[----:B------:R-:W-:Y:S02]  /*0610*/  IMAD R9, R9, c[0x0][0x1dc], R12 ;  /* 0x0000770009097a24 */ /* 0x000fe400078e020c */
.L_x_127:
[----:B------:R-:W-:-:S05]  /*0620*/  IMAD.MOV.U32 R13, RZ, RZ, c[0x0][0x1f8] ;  /* 0x00007e00ff0d7624 */ /* 0x000fca00078e00ff */
[----:B------:R-:W-:-:S13]  /*0630*/  ISETP.GE.AND P0, PT, R13, 0x1, PT ;  /* 0x000000010d00780c */ /* 0x000fda0003f06270 */
[----:B------:R-:W-:Y:S05]  /*0640*/  @!P0 BRA `(.L_x_109) ;  /* 0x00000bc000008947 */ /* 0x000fea0003800000 */
[----:B------:R-:W-:Y:S02]  /*0650*/  IMAD R13, R13, c[0x0][0x1fc], RZ ;  /* 0x00007f000d0d7a24 */ /* 0x000fe400078e02ff */
[----:B------:R-:W-:Y:S02]  /*0660*/  IMAD R14, R9, c[0x0][0x1e0], R8 ;  /* 0x00007800090e7a24 */ /* 0x000fe400078e0208 */
[----:B------:R-:W-:Y:S02]  /*0670*/  IMAD.MOV.U32 R11, RZ, RZ, RZ ;  /* 0x000000ffff0b7224 */ /* 0x000fe400078e00ff */
[----:B------:R-:W-:Y:S02]  /*0680*/  IMAD R12, R14, R13, RZ ;  /* 0x0000000d0e0c7224 */ /* 0x000fe400078e02ff */
[----:B------:R-:W-:Y:S02]  /*0690*/  IMAD R13, R5, c[0x0][0x1e4], R14 ;  /* 0x00007900050d7a24 */ /* 0x000fe400078e020e */
.L_x_126:
[C---:B------:R-:W-:Y:S01]  /*06a0*/  IMAD R15, R11.reuse, c[0x0][0x214], R10 ;  /* 0x000085000b0f7a24 */ /* 0x040fe200078e020a */
[----:B------:R-:W-:Y:S01]  /*06b0*/  IADD3 R11, R11, 0x1, RZ ;  /* 0x000000010b0b7810 */ /* 0x000fe20007ffe0ff */
[----:B------:R-:W-:-:S02]  /*06c0*/  IMAD.MOV.U32 R19, RZ, RZ, RZ ;  /* 0x000000ffff137224 */ /* 0x000fc400078e00ff */
[----:B------:R-:W-:Y:S01]  /*06d0*/  IMAD.IADD R18, R6, 0x1, -R15 ;  /* 0x0000000106127824 */ /* 0x000fe200078e0a0f */
[----:B------:R-:W-:Y:S01]  /*06e0*/  ISETP.GE.AND P2, PT, R11, c[0x0][0x1fc], PT ;  /* 0x00007f000b007a0c */ /* 0x000fe20003f46270 */
[----:B------:R-:W-:-:S03]  /*06f0*/  IMAD.MOV.U32 R15, RZ, RZ, c[0x0][0x1f8] ;  /* 0x00007e00ff0f7624 */ /* 0x000fc600078e00ff */
[----:B------:R-:W-:-:S04]  /*0700*/  LEA.HI R14, R18, R18, RZ, 0x1 ;  /* 0x00000012120e7211 */ /* 0x000fc800078f08ff */
[----:B------:R-:W-:Y:S02]  /*0710*/  SHF.R.S32.HI R20, RZ, 0x1, R14 ;  /* 0x00000001ff147819 */ /* 0x000fe4000001140e */
[----:B------:R-:W-:Y:S01]  /*0720*/  IADD3 R14, R15, -0x1, RZ ;  /* 0xffffffff0f0e7810 */ /* 0x000fe20007ffe0ff */
[----:B------:R-:W-:Y:S01]  /*0730*/  IMAD.MOV.U32 R15, RZ, RZ, R12 ;  /* 0x000000ffff0f7224 */ /* 0x000fe200078e000c */
[----:B------:R-:W-:Y:S01]  /*0740*/  ISETP.GE.AND P0, PT, R20, c[0x0][0x1f4], PT ;  /* 0x00007d0014007a0c */ /* 0x000fe20003f06270 */
[----:B------:R-:W-:Y:S01]  /*0750*/  IMAD R20, R13, c[0x0][0x1f4], R20 ;  /* 0x00007d000d147a24 */ /* 0x000fe200078e0214 */
[----:B------:R-:W-:Y:S02]  /*0760*/  ISETP.GE.U32.AND P1, PT, R14, 0x3, PT ;  /* 0x000000030e00780c */ /* 0x000fe40003f26070 */
[----:B------:R-:W-:-:S11]  /*0770*/  ISETP.GT.AND P0, PT, R18, -0x2, !P0 ;  /* 0xfffffffe1200780c */ /* 0x000fd60004704270 */
[----:B------:R-:W-:Y:S05]  /*0780*/  @!P1 BRA `(.L_x_110) ;  /* 0x0000063000009947 */ /* 0x000fea0003800000 */
[----:B------:R-:W-:Y:S01]  /*0790*/  ULDC UR4, c[0x0][0x210] ;  /* 0x0000840000047ab9 */ /* 0x000fe20000000800 */
[----:B------:R-:W-:Y:S01]  /*07a0*/  IADD3 R22, R2, c[0x0][0x208], RZ ;  /* 0x0000820002167a10 */ /* 0x000fe20007ffe0ff */
[----:B------:R-:W-:Y:S01]  /*07b0*/  UIADD3 UR4, -UR4, URZ, URZ ;  /* 0x0000003f04047290 */ /* 0x000fe2000fffe13f */
[----:B------:R-:W-:Y:S01]  /*07c0*/  IMAD.MOV.U32 R15, RZ, RZ, 0x2 ;  /* 0x00000002ff0f7424 */ /* 0x000fe200078e00ff */
[----:B------:R-:W-:Y:S01]  /*07d0*/  ULDC UR6, c[0x0][0x208] ;  /* 0x0000820000067ab9 */ /* 0x000fe20000000800 */
[----:B------:R-:W-:Y:S01]  /*07e0*/  LOP3.LUT R16, R18, 0x1, RZ, 0xc0, !PT ;  /* 0x0000000112107812 */ /* 0x000fe200078ec0ff */
[----:B------:R-:W-:Y:S01]  /*07f0*/  UIMAD UR7, UR4, 0x3, UR6 ;  /* 0x00000003040778a4 */ /* 0x000fe2000f8e0206 */
[----:B------:R-:W-:Y:S01]  /*0800*/  IMAD.IADD R21, R22, 0x1, -R7 ;  /* 0x0000000116157824 */ /* 0x000fe200078e0a07 */
[----:B------:R-:W-:Y:S01]  /*0810*/  ULEA UR4, UR4, UR6, 0x1 ;  /* 0x0000000604047291 */ /* 0x000fe2000f8e083f */
[----:B------:R-:W-:Y:S01]  /*0820*/  IMAD.WIDE R14, R12, R15, c[0x0][0x1b0] ;  /* 0x00006c000c0e7625 */ /* 0x000fe200078e020f */
[----:B------:R-:W-:-:S02]  /*0830*/  ISETP.NE.U32.AND P3, PT, R16, 0x1, PT ;  /* 0x000000011000780c */ /* 0x000fc40003f65070 */
[----:B------:R-:W-:Y:S01]  /*0840*/  IADD3 R22, R22, -c[0x0][0x210], -R7 ;  /* 0x8000840016167a10 */ /* 0x000fe20007ffe807 */
[----:B------:R-:W-:Y:S01]  /*0850*/  IMAD.MOV.U32 R19, RZ, RZ, RZ ;  /* 0x000000ffff137224 */ /* 0x000fe200078e00ff */
[C-C-:B------:R-:W-:Y:S02]  /*0860*/  IADD3 R23, -R7.reuse, UR7, R2.reuse ;  /* 0x0000000707177c10 */ /* 0x140fe4000fffe102 */
[----:B------:R-:W-:Y:S02]  /*0870*/  IADD3 R24, -R7, UR4, R2 ;  /* 0x0000000407187c10 */ /* 0x000fe4000fffe102 */
.L_x_119:
[----:B------:R-:W-:Y:S01]  /*0880*/  LOP3.LUT R16, R21, 0x1, RZ, 0xc0, !PT ;  /* 0x0000000115107812 */ /* 0x000fe200078ec0ff */
[----:B------:R-:W-:Y:S01]  /*0890*/  BSSY B0, `(.L_x_111) ;  /* 0x0000016000007945 */ /* 0x000fe20003800000 */
[----:B------:R-:W-:Y:S02]  /*08a0*/  LOP3.LUT R17, R22, 0x1, RZ, 0xc0, !PT ;  /* 0x0000000116117812 */ /* 0x000fe400078ec0ff */
[----:B------:R-:W-:Y:S02]  /*08b0*/  ISETP.EQ.U32.OR P1, PT, R16, 0x1, !P3 ;  /* 0x000000011000780c */ /* 0x000fe40005f22470 */
[----:B------:R-:W-:-:S02]  /*08c0*/  ISETP.EQ.U32.OR P4, PT, R17, 0x1, !P3 ;  /* 0x000000011100780c */ /* 0x000fc40005f82470 */
[----:B------:R-:W-:Y:S02]  /*08d0*/  LOP3.LUT R16, R24, 0x1, RZ, 0xc0, !PT ;  /* 0x0000000118107812 */ /* 0x000fe400078ec0ff */
[----:B------:R-:W-:Y:S02]  /*08e0*/  LOP3.LUT R17, R23, 0x1, RZ, 0xc0, !PT ;  /* 0x0000000117117812 */ /* 0x000fe400078ec0ff */
[----:B------:R-:W-:Y:S02]  /*08f0*/  ISETP.EQ.U32.OR P5, PT, R16, 0x1, !P3 ;  /* 0x000000011000780c */ /* 0x000fe40005fa2470 */
[----:B------:R-:W-:-:S03]  /*0900*/  ISETP.EQ.U32.OR P6, PT, R17, 0x1, !P3 ;  /* 0x000000011100780c */ /* 0x000fc60005fc2470 */
[----:B------:R-:W-:Y:S05]  /*0910*/  @P1 BRA `(.L_x_112) ;  /* 0x000000d000001947 */ /* 0x000fea0003800000 */
[C---:B------:R-:W-:Y:S02]  /*0920*/  LEA.HI R16, R21.reuse, R21, RZ, 0x1 ;  /* 0x0000001515107211 */ /* 0x040fe400078f08ff */
[----:B------:R-:W-:Y:S02]  /*0930*/  ISETP.LT.OR P1, PT, R21, -0x1, !P0 ;  /* 0xffffffff1500780c */ /* 0x000fe40004721670 */
[----:B------:R-:W-:-:S04]  /*0940*/  SHF.R.S32.HI R17, RZ, 0x1, R16 ;  /* 0x00000001ff117819 */ /* 0x000fc80000011410 */
[----:B------:R-:W-:-:S13]  /*0950*/  ISETP.GE.OR P1, PT, R17, c[0x0][0x1f0], P1 ;  /* 0x00007c0011007a0c */ /* 0x000fda0000f26670 */
[----:B------:R-:W-:Y:S05]  /*0960*/  @P1 BRA `(.L_x_112) ;  /* 0x0000008000001947 */ /* 0x000fea0003800000 */
[----:B------:R-:W-:Y:S01]  /*0970*/  IMAD.MOV.U32 R27, RZ, RZ, 0x2 ;  /* 0x00000002ff1b7424 */ /* 0x000fe200078e00ff */
[----:B------:R-:W2:Y:S01]  /*0980*/  LDG.E.U16 R26, [R14.64] ;  /* 0x000000080e1a7981 */ /* 0x000ea2000c1e1500 */
[----:B------:R-:W-:-:S04]  /*0990*/  IMAD R16, R20, c[0x0][0x1f0], R17 ;  /* 0x00007c0014107a24 */ /* 0x000fc800078e0211 */
[----:B------:R-:W-:-:S06]  /*09a0*/  IMAD.WIDE R16, R16, R27, c[0x0][0x160] ;  /* 0x0000580010107625 */ /* 0x000fcc00078e021b */
[----:B------:R-:W3:Y:S01]  /*09b0*/  LDG.E.U16 R16, [R16.64] ;  /* 0x0000000810107981 */ /* 0x000ee2000c1e1500 */
[----:B--2---:R-:W-:Y:S02]  /*09c0*/  PRMT R26, RZ, 0x5410, R26 ;  /* 0x00005410ff1a7816 */ /* 0x004fe4000000001a */
[----:B---3--:R-:W-:-:S05]  /*09d0*/  PRMT R16, RZ, 0x5410, R16 ;  /* 0x00005410ff107816 */ /* 0x008fca0000000010 */
[----:B------:R-:W-:Y:S02]  /*09e0*/  FFMA.FTZ R25, R26, R16, R25 ;  /* 0x000000101a197223 */ /* 0x000fe40000010019 */
.L_x_112:
[----:B------:R-:W-:Y:S05]  /*09f0*/  BSYNC B0 ;  /* 0x0000000000007941 */ /* 0x000fea0003800000 */
.L_x_111:
[----:B------:R-:W-:Y:S01]  /*0a00*/  BSSY B0, `(.L_x_113) ;  /* 0x000000f000007945 */ /* 0x000fe20003800000 */
[----:B------:R-:W-:Y:S05]  /*0a10*/  @P4 BRA `(.L_x_114) ;  /* 0x000000d000004947 */ /* 0x000fea0003800000 */
[C---:B------:R-:W-:Y:S02]  /*0a20*/  LEA.HI R16, R22.reuse, R22, RZ, 0x1 ;  /* 0x0000001616107211 */ /* 0x040fe400078f08ff */
[----:B------:R-:W-:Y:S02]  /*0a30*/  ISETP.LT.OR P1, PT, R22, -0x1, !P0 ;  /* 0xffffffff1600780c */ /* 0x000fe40004721670 */
[----:B------:R-:W-:-:S04]  /*0a40*/  SHF.R.S32.HI R17, RZ, 0x1, R16 ;  /* 0x00000001ff117819 */ /* 0x000fc80000011410 */
[----:B------:R-:W-:-:S13]  /*0a50*/  ISETP.GE.OR P1, PT, R17, c[0x0][0x1f0], P1 ;  /* 0x00007c0011007a0c */ /* 0x000fda0000f26670 */
[----:B------:R-:W-:Y:S05]  /*0a60*/  @P1 BRA `(.L_x_114) ;  /* 0x0000008000001947 */ /* 0x000fea0003800000 */
[----:B------:R-:W-:Y:S01]  /*0a70*/  IMAD.MOV.U32 R27, RZ, RZ, 0x2 ;  /* 0x00000002ff1b7424 */ /* 0x000fe200078e00ff */
[----:B------:R-:W2:Y:S01]  /*0a80*/  LDG.E.U16 R26, [R14.64+0x2] ;  /* 0x000002080e1a7981 */ /* 0x000ea2000c1e1500 */
[----:B------:R-:W-:-:S04]  /*0a90*/  IMAD R16, R20, c[0x0][0x1f0], R17 ;  /* 0x00007c0014107a24 */ /* 0x000fc800078e0211 */
[----:B------:R-:W-:-:S06]  /*0aa0*/  IMAD.WIDE R16, R16, R27, c[0x0][0x160] ;  /* 0x0000580010107625 */ /* 0x000fcc00078e021b */
[----:B------:R-:W3:Y:S01]  /*0ab0*/  LDG.E.U16 R16, [R16.64] ;  /* 0x0000000810107981 */ /* 0x000ee2000c1e1500 */
[----:B--2---:R-:W-:Y:S02]  /*0ac0*/  PRMT R26, RZ, 0x5410, R26 ;  /* 0x00005410ff1a7816 */ /* 0x004fe4000000001a */
[----:B---3--:R-:W-:-:S05]  /*0ad0*/  PRMT R16, RZ, 0x5410, R16 ;  /* 0x00005410ff107816 */ /* 0x008fca0000000010 */
[----:B------:R-:W-:Y:S02]  /*0ae0*/  FFMA.FTZ R25, R26, R16, R25 ;  /* 0x000000101a197223 */ /* 0x000fe40000010019 */
.L_x_114:
[----:B------:R-:W-:Y:S05]  /*0af0*/  BSYNC B0 ;  /* 0x0000000000007941 */ /* 0x000fea0003800000 */
.L_x_113:
        /* <DEDUP_REMOVED lines=15> */
.L_x_116:
[----:B------:R-:W-:Y:S05]  /*0bf0*/  BSYNC B0 ;  /* 0x0000000000007941 */ /* 0x000fea0003800000 */
.L_x_115:
        /* <DEDUP_REMOVED lines=15> */
.L_x_118:
[----:B------:R-:W-:Y:S05]  /*0cf0*/  BSYNC B0 ;  /* 0x0000000000007941 */ /* 0x000fea0003800000 */
.L_x_117:
[----:B------:R-:W-:Y:S02]  /*0d00*/  IADD3 R19, R19, 0x4, RZ ;  /* 0x0000000413137810 */ /* 0x000fe40007ffe0ff */
[----:B------:R-:W-:-:S03]  /*0d10*/  IADD3 R14, P4, R14, 0x8, RZ ;  /* 0x000000080e0e7810 */ /* 0x000fc60007f9e0ff */
[----:B------:R-:W-:Y:S02]  /*0d20*/  IMAD.IADD R16, R4, 0x1, R19 ;  /* 0x0000000104107824 */ /* 0x000fe400078e0213 */
[----:B------:R-:W-:-:S03]  /*0d30*/  IMAD.X R15, RZ, RZ, R15, P4 ;  /* 0x000000ffff0f7224 */ /* 0x000fc600020e060f */
[----:B------:R-:W-:Y:S01]  /*0d40*/  ISETP.NE.AND P1, PT, R16, RZ, PT ;  /* 0x000000ff1000720c */ /* 0x000fe20003f25270 */
[----:B------:R-:W-:-:S04]  /*0d50*/  IMAD.MOV R16, RZ, RZ, -c[0x0][0x210] ;  /* 0x80008400ff107624 */ /* 0x000fc800078e02ff */
[C---:B------:R-:W-:Y:S02]  /*0d60*/  IMAD R22, R16.reuse, 0x4, R22 ;  /* 0x0000000410167824 */ /* 0x040fe400078e0216 */
[C---:B------:R-:W-:Y:S02]  /*0d70*/  IMAD R24, R16.reuse, 0x4, R24 ;  /* 0x0000000410187824 */ /* 0x040fe400078e0218 */
[C---:B------:R-:W-:Y:S02]  /*0d80*/  IMAD R23, R16.reuse, 0x4, R23 ;  /* 0x0000000410177824 */ /* 0x040fe400078e0217 */
[----:B------:R-:W-:Y:S02]  /*0d90*/  IMAD R21, R16, 0x4, R21 ;  /* 0x0000000410157824 */ /* 0x000fe400078e0215 */
[----:B------:R-:W-:Y:S05]  /*0da0*/  @P1 BRA `(.L_x_119) ;  /* 0xfffffad000001947 */ /* 0x000fea000383ffff */
[----:B------:R-:W-:Y:S02]  /*0db0*/  IMAD.IADD R15, R19, 0x1, R12 ;  /* 0x00000001130f7824 */ /* 0x000fe400078e020c */
.L_x_110:
[----:B------:R-:W-:-:S13]  /*0dc0*/  ISETP.NE.AND P1, PT, R0, RZ, PT ;  /* 0x000000ff0000720c */ /* 0x000fda0003f25270 */
[----:B------:R-:W-:Y:S05]  /*0dd0*/  @!P1 BRA `(.L_x_120) ;  /* 0x0000041000009947 */ /* 0x000fea0003800000 */
[----:B------:R-:W-:Y:S01]  /*0de0*/  IMAD R22, R19, c[0x0][0x210], R7 ;  /* 0x0000840013167a24 */ /* 0x000fe200078e0207 */
[----:B------:R-:W-:Y:S01]  /*0df0*/  IADD3 R19, R2, c[0x0][0x208], RZ ;  /* 0x0000820002137a10 */ /* 0x000fe20007ffe0ff */
[----:B------:R-:W-:Y:S01]  /*0e00*/  BSSY B0, `(.L_x_121) ;  /* 0x0000016000007945 */ /* 0x000fe20003800000 */
[----:B------:R-:W-:Y:S02]  /*0e10*/  LOP3.LUT R18, R18, 0x1, RZ, 0xc0, !PT ;  /* 0x0000000112127812 */ /* 0x000fe400078ec0ff */
[----:B------:R-:W-:Y:S01]  /*0e20*/  ISETP.NE.AND P4, PT, R0, 0x1, PT ;  /* 0x000000010000780c */ /* 0x000fe20003f85270 */
[----:B------:R-:W-:Y:S01]  /*0e30*/  IMAD.IADD R17, R19, 0x1, -R22 ;  /* 0x0000000113117824 */ /* 0x000fe200078e0a16 */
[----:B------:R-:W-:Y:S01]  /*0e40*/  ISETP.NE.U32.AND P1, PT, R18, 0x1, PT ;  /* 0x000000011200780c */ /* 0x000fe20003f25070 */
[----:B------:R-:W-:-:S03]  /*0e50*/  IMAD.MOV.U32 R18, RZ, RZ, 0x2 ;  /* 0x00000002ff127424 */ /* 0x000fc600078e00ff */
[----:B------:R-:W-:-:S04]  /*0e60*/  LOP3.LUT R14, R17, 0x1, RZ, 0xc0, !PT ;  /* 0x00000001110e7812 */ /* 0x000fc800078ec0ff */
[----:B------:R-:W-:Y:S01]  /*0e70*/  ISETP.EQ.U32.OR P3, PT, R14, 0x1, !P1 ;  /* 0x000000010e00780c */ /* 0x000fe20004f62470 */
[----:B------:R-:W-:-:S12]  /*0e80*/  IMAD.WIDE R14, R15, R18, c[0x0][0x1b0] ;  /* 0x00006c000f0e7625 */ /* 0x000fd800078e0212 */
[----:B------:R-:W-:Y:S05]  /*0e90*/  @P3 BRA `(.L_x_122) ;  /* 0x000000c000003947 */ /* 0x000fea0003800000 */
[C---:B------:R-:W-:Y:S02]  /*0ea0*/  LEA.HI R16, R17.reuse, R17, RZ, 0x1 ;  /* 0x0000001111107211 */ /* 0x040fe400078f08ff */
[----:B------:R-:W-:Y:S02]  /*0eb0*/  ISETP.LT.OR P3, PT, R17, -0x1, !P0 ;  /* 0xffffffff1100780c */ /* 0x000fe40004761670 */
[----:B------:R-:W-:-:S04]  /*0ec0*/  SHF.R.S32.HI R17, RZ, 0x1, R16 ;  /* 0x00000001ff117819 */ /* 0x000fc80000011410 */
[----:B------:R-:W-:-:S13]  /*0ed0*/  ISETP.GE.OR P3, PT, R17, c[0x0][0x1f0], P3 ;  /* 0x00007c0011007a0c */ /* 0x000fda0001f66670 */
[----:B------:R-:W-:Y:S05]  /*0ee0*/  @P3 BRA `(.L_x_122) ;  /* 0x0000007000003947 */ /* 0x000fea0003800000 */
[----:B------:R-:W-:Y:S01]  /*0ef0*/  IMAD R17, R20, c[0x0][0x1f0], R17 ;  /* 0x00007c0014117a24 */ /* 0x000fe200078e0211 */
[----:B------:R-:W2:Y:S03]  /*0f00*/  LDG.E.U16 R21, [R14.64] ;  /* 0x000000080e157981 */ /* 0x000ea6000c1e1500 */
[----:B------:R-:W-:-:S06]  /*0f10*/  IMAD.WIDE R16, R17, R18, c[0x0][0x160] ;  /* 0x0000580011107625 */ /* 0x000fcc00078e0212 */
[----:B------:R2:W3:Y:S02]  /*0f20*/  LDG.E.U16 R17, [R16.64] ;  /* 0x0000000810117981 */ /* 0x0004e4000c1e1500 */
[----:B--2---:R-:W-:Y:S02]  /*0f30*/  PRMT R16, RZ, 0x5410, R21 ;  /* 0x00005410ff107816 */ /* 0x004fe40000000015 */
[----:B---3--:R-:W-:-:S05]  /*0f40*/  PRMT R17, RZ, 0x5410, R17 ;  /* 0x00005410ff117816 */ /* 0x008fca0000000011 */
[----:B------:R-:W-:Y:S02]  /*0f50*/  FFMA.FTZ R25, R16, R17, R25 ;  /* 0x0000001110197223 */ /* 0x000fe40000010019 */
.L_x_122:
[----:B------:R-:W-:Y:S05]  /*0f60*/  BSYNC B0 ;  /* 0x0000000000007941 */ /* 0x000fea0003800000 */
.L_x_121:
[----:B------:R-:W-:Y:S01]  /*0f70*/  BSSY B0, `(.L_x_120) ;  /* 0x0000027000007945 */ /* 0x000fe20003800000 */
[----:B------:R-:W-:Y:S05]  /*0f80*/  @!P4 BRA `(.L_x_123) ;  /* 0x000002500000c947 */ /* 0x000fea0003800000 */
[----:B------:R-:W-:Y:S01]  /*0f90*/  IADD3 R22, R22, c[0x0][0x210], RZ ;  /* 0x0000840016167a10 */ /* 0x000fe20007ffe0ff */
[----:B------:R-:W-:Y:S01]  /*0fa0*/  BSSY B1, `(.L_x_124) ;  /* 0x0000012000017945 */ /* 0x000fe20003800000 */
[----:B------:R-:W-:-:S03]  /*0fb0*/  ISETP.NE.AND P4, PT, R0, 0x2, PT ;  /* 0x000000020000780c */ /* 0x000fc60003f85270 */
[----:B------:R-:W-:-:S05]  /*0fc0*/  IMAD.IADD R17, R19, 0x1, -R22 ;  /* 0x0000000113117824 */ /* 0x000fca00078e0a16 */
[----:B------:R-:W-:-:S04]  /*0fd0*/  LOP3.LUT R16, R17, 0x1, RZ, 0xc0, !PT ;  /* 0x0000000111107812 */ /* 0x000fc800078ec0ff */
[----:B------:R-:W-:-:S13]  /*0fe0*/  ISETP.EQ.U32.OR P3, PT, R16, 0x1, !P1 ;  /* 0x000000011000780c */ /* 0x000fda0004f62470 */
[----:B------:R-:W-:Y:S05]  /*0ff0*/  @P3 BRA `(.L_x_125) ;  /* 0x000000c000003947 */ /* 0x000fea0003800000 */
[C---:B------:R-:W-:Y:S02]  /*1000*/  LEA.HI R16, R17.reuse, R17, RZ, 0x1 ;  /* 0x0000001111107211 */ /* 0x040fe400078f08ff */
[----:B------:R-:W-:Y:S02]  /*1010*/  ISETP.LT.OR P3, PT, R17, -0x1, !P0 ;  /* 0xffffffff1100780c */ /* 0x000fe40004761670 */
[----:B------:R-:W-:-:S04]  /*1020*/  SHF.R.S32.HI R17, RZ, 0x1, R16 ;  /* 0x00000001ff117819 */ /* 0x000fc80000011410 */
[----:B------:R-:W-:-:S13]  /*1030*/  ISETP.GE.OR P3, PT, R17, c[0x0][0x1f0], P3 ;  /* 0x00007c0011007a0c */ /* 0x000fda0001f66670 */
[----:B------:R-:W-:Y:S05]  /*1040*/  @P3 BRA `(.L_x_125) ;  /* 0x0000007000003947 */ /* 0x000fea0003800000 */
[----:B------:R-:W-:Y:S01]  /*1050*/  IMAD R17, R20, c[0x0][0x1f0], R17 ;  /* 0x00007c0014117a24 */ /* 0x000fe200078e0211 */
[----:B------:R-:W2:Y:S03]  /*1060*/  LDG.E.U16 R21, [R14.64+0x2] ;  /* 0x000002080e157981 */ /* 0x000ea6000c1e1500 */
[----:B------:R-:W-:-:S06]  /*1070*/  IMAD.WIDE R16, R17, R18, c[0x0][0x160] ;  /* 0x0000580011107625 */ /* 0x000fcc00078e0212 */
[----:B------:R2:W3:Y:S02]  /*1080*/  LDG.E.U16 R17, [R16.64] ;  /* 0x0000000810117981 */ /* 0x0004e4000c1e1500 */
[----:B--2---:R-:W-:Y:S02]  /*1090*/  PRMT R16, RZ, 0x5410, R21 ;  /* 0x00005410ff107816 */ /* 0x004fe40000000015 */
[----:B---3--:R-:W-:-:S05]  /*10a0*/  PRMT R17, RZ, 0x5410, R17 ;  /* 0x00005410ff117816 */ /* 0x008fca0000000011 */
[----:B------:R-:W-:Y:S02]  /*10b0*/  FFMA.FTZ R25, R16, R17, R25 ;  /* 0x0000001110197223 */ /* 0x000fe40000010019 */
.L_x_125:
[----:B------:R-:W-:Y:S05]  /*10c0*/  BSYNC B1 ;  /* 0x0000000000017941 */ /* 0x000fea0003800000 */
.L_x_124:
[----:B------:R-:W-:Y:S05]  /*10d0*/  @!P4 BRA `(.L_x_123) ;  /* 0x000001000000c947 */ /* 0x000fea0003800000 */
[----:B------:R-:W-:-:S04]  /*10e0*/  IADD3 R19, R19, -c[0x0][0x210], -R22 ;  /* 0x8000840013137a10 */ /* 0x000fc80007ffe816 */
        /* <DEDUP_REMOVED lines=11> */
[----:B------:R-:W3:Y:S01]  /*11a0*/  LDG.E.U16 R16, [R16.64] ;  /* 0x0000000810107981 */ /* 0x000ee2000c1e1500 */
[----:B--2---:R-:W-:Y:S02]  /*11b0*/  PRMT R14, RZ, 0x5410, R14 ;  /* 0x00005410ff0e7816 */ /* 0x004fe4000000000e */
[----:B---3--:R-:W-:-:S05]  /*11c0*/  PRMT R16, RZ, 0x5410, R16 ;  /* 0x00005410ff107816 */ /* 0x008fca0000000010 */
[----:B------:R-:W-:Y:S02]  /*11d0*/  FFMA.FTZ R25, R14, R16, R25 ;  /* 0x000000100e197223 */ /* 0x000fe40000010019 */
.L_x_123:
[----:B------:R-:W-:Y:S05]  /*11e0*/  BSYNC B0 ;  /* 0x0000000000007941 */ /* 0x000fea0003800000 */
.L_x_120:
[----:B------:R-:W-:Y:S01]  /*11f0*/  IADD3 R12, R12, c[0x0][0x1f8], RZ ;  /* 0x00007e000c0c7a10 */ /* 0x000fe20007ffe0ff */
[----:B------:R-:W-:Y:S05]  /*1200*/  @!P2 BRA `(.L_x_126) ;  /* 0xfffff4900000a947 */ /* 0x000fea000383ffff */
.L_x_109:
[----:B------:R-:W-:-:S04]  /*1210*/  IADD3 R8, R8, 0x1, RZ ;  /* 0x0000000108087810 */ /* 0x000fc80007ffe0ff */
[----:B------:R-:W-:-:S13]  /*1220*/  ISETP.GE.AND P0, PT, R8, c[0x0][0x1e0], PT ;  /* 0x0000780008007a0c */ /* 0x000fda0003f06270 */
[----:B------:R-:W-:Y:S01]  /*1230*/  @P0 CALL.REL.NOINC `(.L_x_108) ;  /* 0x0000001000000944 */ /* 0x000fe20003c00000 */
[----:B------:R-:W-:Y:S05]  /*1240*/  BRA `(.L_x_127) ;  /* 0xfffff3d000007947 */ /* 0x000fea000383ffff */
.L_x_108:
        /* <DEDUP_REMOVED lines=13> */
.L_x_128:
[----:B------:R-:W-:Y:S05]  /*1320*/  EXIT ;  /* 0x000000000000794d */ /* 0x000fea0003800000 */
.L_x_130:
        /* <DEDUP_REMOVED lines=13> */
.L_x_1137:


//--------------------- .text._ZN2at6native51_GLOBAL__N__2c613397_18_DepthwiseConv2d_cu_9959487032conv_depthwise2d_backward_kernelILi0ELi1EN3c108BFloat16EiEEvNS_27GenericPackedTensorAccessorIKT1_Lm4ENS_16DefaultPtrTraitsEiEENS5_IS6_Lm4ES8_iEES9_T2_iiiiiiiiiiiiiii --------------------------
	.section	.text._ZN2at6native51_GLOBAL__N__2c613397_18_DepthwiseConv2d_cu_9959487032conv_depthwise2d_backward_kernelILi0ELi1EN3c108BFloat16EiEEvNS_27GenericPackedTensorAccessorIKT1_Lm4ENS_16DefaultPtrTraitsEiEENS5_IS6_Lm4ES8_iEES9_T2_iiiiiiiiiiiiiii,"ax",@progbits
	.sectioninfo	@"SHI_REGISTERS=44"
	.align	128
.text._ZN2at6native51_GLOBAL__N__2c613397_18_DepthwiseConv2d_cu_9959487032conv_depthwise2d_backward_kernelILi0ELi1EN3c108BFloat16EiEEvNS_27GenericPackedTensorAccessorIKT1_Lm4ENS_16DefaultPtrTraitsEiEENS5_IS6_Lm4ES8_iEES9_T2_iiiiiiiiiiiiiii:
        .type           _ZN2at6native51_GLOBAL__N__2c613397_18_DepthwiseConv2d_cu_9959487032conv_depthwise2d_backward_kernelILi0ELi1EN3c108BFloat16EiEEvNS_27GenericPackedTensorAccessorIKT1_Lm4ENS_16DefaultPtrTraitsEiEENS5_IS6_Lm4ES8_iEES9_T2_iiiiiiiiiiiiiii,@function
        .size           _ZN2at6native51_GLOBAL__N__2c613397_18_DepthwiseConv2d_cu_9959487032conv_depthwise2d_backward_kernelILi0ELi1EN3c108BFloat16EiEEvNS_27GenericPackedTensorAccessorIKT1_Lm4ENS_16DefaultPtrTraitsEiEENS5_IS6_Lm4ES8_iEES9_T2_iiiiiiiiiiiiiii,(.L_x_1138 - _ZN2at6native51_GLOBAL__N__2c613397_18_DepthwiseConv2d_cu_9959487032conv_depthwise2d_backward_kernelILi0ELi1EN3c108BFloat16EiEEvNS_27GenericPackedTensorAccessorIKT1_Lm4ENS_16DefaultPtrTraitsEiEENS5_IS6_Lm4ES8_iEES9_T2_iiiiiiiiiiiiiii)
        .other          _ZN2at6native51_GLOBAL__N__2c613397_18_DepthwiseConv2d_cu_9959487032conv_depthwise2d_backward_kernelILi0ELi1EN3c108BFloat16EiEEvNS_27GenericPackedTensorAccessorIKT1_Lm4ENS_16DefaultPtrTraitsEiEENS5_IS6_Lm4ES8_iEES9_T2_iiiiiiiiiiiiiii,@"STO_CUDA_ENTRY STV_DEFAULT"
_ZN2at6native51_GLOBAL__N__2c613397_18_DepthwiseConv2d_cu_9959487032conv_depthwise2d_backward_kernelILi0ELi1EN3c108BFloat16EiEEvNS_27GenericPackedTensorAccessorIKT1_Lm4ENS_16DefaultPtrTraitsEiEENS5_IS6_Lm4ES8_iEES9_T2_iiiiiiiiiiiiiii:
        /* <DEDUP_REMOVED lines=15> */
.L_x_144:
[----:B------:R-:W-:-:S04]  /*00f0*/  IABS R7, c[0x0][0x1e8] ;  /* 0x00007a0000077a13 */ /* 0x000fc80000000000 */
[----:B------:R-:W0:Y:S08]  /*0100*/  I2F.RP R2, R7 ;  /* 0x0000000700027306 */ /* 0x000e300000209400 */
[----:B0-----:R-:W0:Y:S02]  /*0110*/  MUFU.RCP R2, R2 ;  /* 0x0000000200027308 */ /* 0x001e240000001000 */
[----:B0-----:R-:W-:-:S06]  /*0120*/  IADD3 R4, R2, 0xffffffe, RZ ;  /* 0x0ffffffe02047810 */ /* 0x001fcc0007ffe0ff */
[----:B------:R0:W1:Y:S02]  /*0130*/  F2I.FTZ.U32.TRUNC.NTZ R5, R4 ;  /* 0x0000000400057305 */ /* 0x000064000021f000 */
[----:B0-----:R-:W-:Y:S02]  /*0140*/  IMAD.MOV.U32 R4, RZ, RZ, RZ ;  /* 0x000000ffff047224 */ /* 0x001fe400078e00ff */
[----:B-1----:R-:W-:-:S04]  /*0150*/  IMAD.MOV R6, RZ, RZ, -R5 ;  /* 0x000000ffff067224 */ /* 0x002fc800078e0a05 */
[----:B------:R-:W-:Y:S01]  /*0160*/  IMAD R9, R6, R7, RZ ;  /* 0x0000000706097224 */ /* 0x000fe200078e02ff */
[----:B------:R-:W-:-:S03]  /*0170*/  IABS R6, R0 ;  /* 0x0000000000067213 */ /* 0x000fc60000000000 */
        /* <DEDUP_REMOVED lines=11> */
[----:B------:R-:W-:-:S06]  /*0230*/  IMAD.MOV.U32 R2, RZ, RZ, c[0x0][0x1e0] ;  /* 0x00007800ff027624 */ /* 0x000fcc00078e00ff */
[----:B------:R-:W-:Y:S02]  /*0240*/  @P0 IADD3 R5, R5, 0x1, RZ ;  /* 0x0000000105050810 */ /* 0x000fe40007ffe0ff */
[----:B------:R-:W-:Y:S01]  /*0250*/  ISETP.GE.AND P0, PT, R2, 0x1, PT ;  /* 0x000000010200780c */ /* 0x000fe20003f06270 */
[----:B------:R-:W-:Y:S02]  /*0260*/  IMAD.MOV.U32 R2, RZ, RZ, RZ ;  /* 0x000000ffff027224 */ /* 0x000fe400078e00ff */
[----:B------:R-:W-:-:S04]  /*0270*/  IMAD.MOV.U32 R14, RZ, RZ, R5 ;  /* 0x000000ffff0e7224 */ /* 0x000fc800078e0005 */
[----:B------:R-:W-:Y:S01]  /*0280*/  @!P2 IMAD.MOV R14, RZ, RZ, -R14 ;  /* 0x000000ffff0ea224 */ /* 0x000fe200078e0a0e */
[----:B------:R-:W-:-:S05]  /*0290*/  @!P1 LOP3.LUT R14, RZ, c[0x0][0x1e8], RZ, 0x33, !PT ;  /* 0x00007a00ff0e9a12 */ /* 0x000fca00078e33ff */
[----:B------:R-:W-:Y:S05]  /*02a0*/  @!P0 BRA `(.L_x_131) ;  /* 0x00000df000008947 */ /* 0x000fea0003800000 */
[----:B------:R-:W-:Y:S02]  /*02b0*/  IABS R10, c[0x0][0x1ec] ;  /* 0x00007b00000a7a13 */ /* 0x000fe40000000000 */
[----:B------:R-:W-:Y:S02]  /*02c0*/  IABS R9, c[0x0][0x1dc] ;  /* 0x0000770000097a13 */ /* 0x000fe40000000000 */
[----:B------:R-:W0:Y:S08]  /*02d0*/  I2F.RP R6, R10 ;  /* 0x0000000a00067306 */ /* 0x000e300000209400 */
[----:B0-----:R-:W0:Y:S02]  /*02e0*/  MUFU.RCP R6, R6 ;  /* 0x0000000600067308 */ /* 0x001e240000001000 */
[----:B0-----:R-:W-:-:S02]  /*02f0*/  IADD3 R4, R6, 0xffffffe, RZ ;  /* 0x0ffffffe06047810 */ /* 0x001fc40007ffe0ff */
[----:B------:R-:W-:-:S04]  /*0300*/  IABS R6, R14 ;  /* 0x0000000e00067213 */ /* 0x000fc80000000000 */
[----:B------:R0:W1:Y:S02]  /*0310*/  F2I.FTZ.U32.TRUNC.NTZ R5, R4 ;  /* 0x0000000400057305 */ /* 0x000064000021f000 */
[----:B0-----:R-:W-:Y:S01]  /*0320*/  HFMA2.MMA R4, -RZ, RZ, 0, 0 ;  /* 0x00000000ff047435 */ /* 0x001fe200000001ff */
[----:B-1----:R-:W-:-:S04]  /*0330*/  IMAD.MOV R7, RZ, RZ, -R5 ;  /* 0x000000ffff077224 */ /* 0x002fc800078e0a05 */
[----:B------:R-:W-:-:S05]  /*0340*/  IMAD R7, R7, R10, RZ ;  /* 0x0000000a07077224 */ /* 0x000fca00078e02ff */
[----:B------:R-:W-:Y:S02]  /*0350*/  IMAD.HI.U32 R5, R5, R7, R4 ;  /* 0x0000000705057227 */ /* 0x000fe400078e0004 */
[----:B------:R-:W0:Y:S04]  /*0360*/  I2F.RP R7, R9 ;  /* 0x0000000900077306 */ /* 0x000e280000209400 */
[----:B------:R-:W-:-:S04]  /*0370*/  IMAD.HI.U32 R4, R5, R6, RZ ;  /* 0x0000000605047227 */ /* 0x000fc800078e00ff */
[----:B------:R-:W-:-:S04]  /*0380*/  IMAD.MOV R5, RZ, RZ, -R4 ;  /* 0x000000ffff057224 */ /* 0x000fc800078e0a04 */
[----:B------:R-:W-:Y:S01]  /*0390*/  IMAD R5, R10, R5, R6 ;  /* 0x000000050a057224 */ /* 0x000fe200078e0206 */
[----:B------:R-:W-:Y:S01]  /*03a0*/  LOP3.LUT R6, R14, c[0x0][0x1ec], RZ, 0x3c, !PT ;  /* 0x00007b000e067a12 */ /* 0x000fe200078e3cff */
[----:B0-----:R-:W0:Y:S03]  /*03b0*/  MUFU.RCP R7, R7 ;  /* 0x0000000700077308 */ /* 0x001e260000001000 */
[----:B------:R-:W-:Y:S02]  /*03c0*/  ISETP.GT.U32.AND P1, PT, R10, R5, PT ;  /* 0x000000050a00720c */ /* 0x000fe40003f24070 */
[----:B------:R-:W-:-:S11]  /*03d0*/  ISETP.GE.AND P2, PT, R6, RZ, PT ;  /* 0x000000ff0600720c */ /* 0x000fd60003f46270 */
[----:B------:R-:W-:Y:S01]  /*03e0*/  @!P1 IMAD.IADD R5, R5, 0x1, -R10 ;  /* 0x0000000105059824 */ /* 0x000fe200078e0a0a */
[----:B------:R-:W-:Y:S02]  /*03f0*/  @!P1 IADD3 R4, R4, 0x1, RZ ;  /* 0x0000000104049810 */ /* 0x000fe40007ffe0ff */
[----:B0-----:R-:W-:Y:S02]  /*0400*/  IADD3 R8, R7, 0xffffffe, RZ ;  /* 0x0ffffffe07087810 */ /* 0x001fe40007ffe0ff */
[----:B------:R-:W-:Y:S02]  /*0410*/  ISETP.GE.U32.AND P0, PT, R5, R10, PT ;  /* 0x0000000a0500720c */ /* 0x000fe40003f06070 */
[----:B------:R-:W0:Y:S01]  /*0420*/  F2I.FTZ.U32.TRUNC.NTZ R5, R8 ;  /* 0x0000000800057305 */ /* 0x000e22000021f000 */
[----:B------:R-:W-:-:S10]  /*0430*/  ISETP.NE.AND P1, PT, RZ, c[0x0][0x1ec], PT ;  /* 0x00007b00ff007a0c */ /* 0x000fd40003f25270 */
[----:B------:R-:W-:-:S05]  /*0440*/  @P0 IADD3 R4, R4, 0x1, RZ ;  /* 0x0000000104040810 */ /* 0x000fca0007ffe0ff */
[----:B------:R-:W-:Y:S02]  /*0450*/  IMAD.MOV.U32 R16, RZ, RZ, R4 ;  /* 0x000000ffff107224 */ /* 0x000fe400078e0004 */
[----:B0-----:R-:W-:Y:S02]  /*0460*/  IMAD.MOV R4, RZ, RZ, -R5 ;  /* 0x000000ffff047224 */ /* 0x001fe400078e0a05 */
[----:B------:R-:W-:Y:S01]  /*0470*/  @!P2 IMAD.MOV R16, RZ, RZ, -R16 ;  /* 0x000000ffff10a224 */ /* 0x000fe200078e0a10 */
[----:B------:R-:W-:Y:S01]  /*0480*/  @!P1 LOP3.LUT R16, RZ, c[0x0][0x1ec], RZ, 0x33, !PT ;  /* 0x00007b00ff109a12 */ /* 0x000fe200078e33ff */
[----:B------:R-:W-:Y:S02]  /*0490*/  IMAD R7, R4, R9, RZ ;  /* 0x0000000904077224 */ /* 0x000fe400078e02ff */
[----:B------:R-:W-:Y:S01]  /*04a0*/  IMAD.MOV.U32 R4, RZ, RZ, RZ ;  /* 0x000000ffff047224 */ /* 0x000fe200078e00ff */
[----:B------:R-:W-:-:S03]  /*04b0*/  IABS R6, R16 ;  /* 0x0000001000067213 */ /* 0x000fc60000000000 */
        /* <DEDUP_REMOVED lines=14> */
[----:B------:R-:W-:-:S04]  /*05a0*/  ISETP.GE.AND P0, PT, R4, 0x1, PT ;  /* 0x000000010400780c */ /* 0x000fc80003f06270 */
[----:B------:R-:W-:Y:S02]  /*05b0*/  @!P2 IADD3 R12, -R12, RZ, RZ ;  /* 0x000000ff0c0ca210 */ /* 0x000fe40007ffe1ff */
[----:B------:R-:W-:-:S07]  /*05c0*/  @!P1 LOP3.LUT R12, RZ, c[0x0][0x1dc], RZ, 0x33, !PT ;  /* 0x00007700ff0c9a12 */ /* 0x000fce00078e33ff */
[----:B------:R-:W-:Y:S05]  /*05d0*/  @!P0 BRA `(.L_x_131) ;  /* 0x00000ac000008947 */ /* 0x000fea0003800000 */
[----:B------:R-:W-:Y:S02]  /*05e0*/  IMAD.MOV R15, RZ, RZ, -R12 ;  /* 0x000000ffff0f7224 */ /* 0x000fe400078e0a0c */
[C---:B------:R-:W-:Y:S01]  /*05f0*/  IMAD R13, R14.reuse, c[0x0][0x1e8], RZ ;  /* 0x00007a000e0d7a24 */ /* 0x040fe200078e02ff */
[----:B------:R-:W-:Y:S01]  /*0600*/  IADD3 R14, R14, c[0x0][0x20c], RZ ;  /* 0x000083000e0e7a10 */ /* 0x000fe20007ffe0ff */
[----:B------:R-:W-:Y:S02]  /*0610*/  IMAD R15, R15, c[0x0][0x1dc], R16 ;  /* 0x000077000f0f7a24 */ /* 0x000fe400078e0210 */
[----:B------:R-:W-:Y:S02]  /*0620*/  IMAD R16, R16, c[0x0][0x1ec], RZ ;  /* 0x00007b0010107a24 */ /* 0x000fe400078e02ff */
[----:B------:R-:W-:Y:S02]  /*0630*/  IMAD R15, R15, c[0x0][0x1e0], RZ ;  /* 0x000078000f0f7a24 */ /* 0x000fe400078e02ff */
[----:B------:R-:W-:-:S02]  /*0640*/  IMAD.MOV.U32 R2, RZ, RZ, RZ ;  /* 0x000000ffff027224 */ /* 0x000fc400078e00ff */
[----:B------:R-:W-:Y:S02]  /*0650*/  IMAD.MOV.U32 R18, RZ, RZ, RZ ;  /* 0x000000ffff127224 */ /* 0x000fe400078e00ff */
[----:B------:R-:W-:Y:S02]  /*0660*/  IMAD R17, R12, c[0x0][0x1e4], R15 ;  /* 0x000079000c117a24 */ /* 0x000fe400078e020f */
.L_x_142:
[----:B------:R-:W-:-:S05]  /*0670*/  IMAD.MOV.U32 R4, RZ, RZ, c[0x0][0x1f8] ;  /* 0x00007e00ff047624 */ /* 0x000fca00078e00ff */
[----:B------:R-:W-:-:S13]  /*0680*/  ISETP.GE.AND P0, PT, R4, 0x1, PT ;  /* 0x000000010400780c */ /* 0x000fda0003f06270 */
[----:B------:R-:W-:Y:S05]  /*0690*/  @!P0 BRA `(.L_x_132) ;  /* 0x000009d000008947 */ /* 0x000fea0003800000 */
[----:B------:R-:W-:Y:S01]  /*06a0*/  ULDC.64 UR8, c[0x0][0x1f8] ;  /* 0x00007e0000087ab9 */ /* 0x000fe20000000a00 */
[--C-:B------:R-:W-:Y:S01]  /*06b0*/  IMAD.IADD R5, R15, 0x1, R18.reuse ;  /* 0x000000010f057824 */ /* 0x100fe200078e0212 */
[----:B------:R-:W-:Y:S01]  /*06c0*/  UIMAD UR5, UR9, UR8, URZ ;  /* 0x00000008090572a4 */ /* 0x000fe2000f8e023f */
[----:B------:R-:W-:Y:S02]  /*06d0*/  IMAD.IADD R7, R17, 0x1, R18 ;  /* 0x0000000111077824 */ /* 0x000fe400078e0212 */
[----:B------:R-:W-:Y:S02]  /*06e0*/  IMAD.MOV.U32 R19, RZ, RZ, RZ ;  /* 0x000000ffff137224 */ /* 0x000fe400078e00ff */
[----:B------:R-:W-:Y:S02]  /*06f0*/  IMAD R20, R7, c[0x0][0x1f4], R14 ;  /* 0x00007d0007147a24 */ /* 0x000fe400078e020e */
[----:B------:R-:W-:Y:S02]  /*0700*/  IMAD R21, R12, c[0x0][0x1e4], R5 ;  /* 0x000079000c157a24 */ /* 0x000fe400078e0205 */
[----:B------:R-:W-:-:S02]  /*0710*/  IMAD R22, R5, UR5, RZ ;  /* 0x0000000505167c24 */ /* 0x000fc4000f8e02ff */
.L_x_141:
[----:B------:R-:W-:Y:S02]  /*0720*/  IMAD.MOV.U32 R4, RZ, RZ, c[0x0][0x1f8] ;  /* 0x00007e00ff047624 */ /* 0x000fe400078e00ff */
[C---:B------:R-:W-:Y:S01]  /*0730*/  IMAD R7, R19.reuse, c[0x0][0x214], R16 ;  /* 0x0000850013077a24 */ /* 0x040fe200078e0210 */
[----:B------:R-:W-:Y:S01]  /*0740*/  IADD3 R19, R19, 0x1, RZ ;  /* 0x0000000113137810 */ /* 0x000fe20007ffe0ff */
[----:B------:R-:W-:Y:S01]  /*0750*/  IMAD.MOV.U32 R25, RZ, RZ, RZ ;  /* 0x000000ffff197224 */ /* 0x000fe200078e00ff */
[----:B------:R-:W-:Y:S01]  /*0760*/  IADD3 R4, R4, -0x1, RZ ;  /* 0xffffffff04047810 */ /* 0x000fe20007ffe0ff */
[----:B------:R-:W-:Y:S01]  /*0770*/  IMAD.IADD R24, R14, 0x1, -R7 ;  /* 0x000000010e187824 */ /* 0x000fe200078e0a07 */
[----:B------:R-:W-:-:S02]  /*0780*/  ISETP.GE.AND P4, PT, R19, c[0x0][0x1fc], PT ;  /* 0x00007f0013007a0c */ /* 0x000fc40003f86270 */
[----:B------:R-:W-:Y:S01]  /*0790*/  ISETP.GE.U32.AND P0, PT, R4, 0x3, PT ;  /* 0x000000030400780c */ /* 0x000fe20003f06070 */
[----:B------:R-:W-:Y:S01]  /*07a0*/  IMAD R23, R21, c[0x0][0x1f4], R24 ;  /* 0x00007d0015177a24 */ /* 0x000fe200078e0218 */
[----:B------:R-:W-:-:S11]  /*07b0*/  MOV R4, R22 ;  /* 0x0000001600047202 */ /* 0x000fd60000000f00 */
[----:B------:R-:W-:Y:S05]  /*07c0*/  @!P0 BRA `(.L_x_133) ;  /* 0x0000050000008947 */ /* 0x000fea0003800000 */
[----:B------:R-:W-:Y:S01]  /*07d0*/  IMAD.MOV.U32 R5, RZ, RZ, 0x2 ;  /* 0x00000002ff057424 */ /* 0x000fe200078e00ff */
[----:B------:R-:W-:Y:S01]  /*07e0*/  ULDC UR5, c[0x0][0x210] ;  /* 0x0000840000057ab9 */ /* 0x000fe20000000800 */
[----:B------:R-:W-:Y:S01]  /*07f0*/  IMAD.IADD R34, R20, 0x1, -R7 ;  /* 0x0000000114227824 */ /* 0x000fe200078e0a07 */
[----:B------:R-:W-:Y:S01]  /*0800*/  UIADD3 UR5, -UR5, URZ, URZ ;  /* 0x0000003f05057290 */ /* 0x000fe2000fffe13f */
[----:B------:R-:W-:Y:S01]  /*0810*/  IMAD.WIDE R4, R22, R5, c[0x0][0x1b0] ;  /* 0x00006c0016047625 */ /* 0x000fe200078e0205 */
[----:B------:R-:W-:Y:S01]  /*0820*/  ULDC UR8, c[0x0][0x208] ;  /* 0x0000820000087ab9 */ /* 0x000fe20000000800 */
[----:B------:R-:W-:Y:S01]  /*0830*/  ISETP.GE.AND P5, PT, R24, c[0x0][0x1f4], PT ;  /* 0x00007d0018007a0c */ /* 0x000fe20003fa6270 */
[----:B------:R-:W-:Y:S01]  /*0840*/  UMOV UR7, 0x3 ;  /* 0x0000000300077882 */ /* 0x000fe20000000000 */
[----:B------:R-:W-:Y:S01]  /*0850*/  IMAD.MOV.U32 R40, RZ, RZ, R4 ;  /* 0x000000ffff287224 */ /* 0x000fe200078e0004 */
[----:B------:R-:W-:Y:S01]  /*0860*/  ULEA UR9, UR5, UR8, 0x1 ;  /* 0x0000000805097291 */ /* 0x000fe2000f8e083f */
[----:B------:R-:W-:Y:S01]  /*0870*/  IADD3 R4, R0, c[0x0][0x208], RZ ;  /* 0x0000820000047a10 */ /* 0x000fe20007ffe0ff */
[----:B------:R-:W-:Y:S01]  /*0880*/  UIMAD UR5, UR5, UR7, UR8 ;  /* 0x00000007050572a4 */ /* 0x000fe2000f8e0208 */
[----:B------:R-:W-:-:S02]  /*0890*/  IMAD.MOV.U32 R41, RZ, RZ, R5 ;  /* 0x000000ffff297224 */ /* 0x000fc400078e0005 */
[C-C-:B------:R-:W-:Y:S01]  /*08a0*/  IADD3 R29, R4.reuse, -c[0x0][0x210], -R13.reuse ;  /* 0x80008400041d7a10 */ /* 0x140fe20007ffe80d */
[----:B------:R-:W-:Y:S01]  /*08b0*/  IMAD.IADD R35, R4, 0x1, -R13 ;  /* 0x0000000104237824 */ /* 0x000fe200078e0a0d */
[C-C-:B------:R-:W-:Y:S01]  /*08c0*/  IADD3 R31, -R13.reuse, UR9, R0.reuse ;  /* 0x000000090d1f7c10 */ /* 0x140fe2000fffe100 */
[----:B------:R-:W-:Y:S01]  /*08d0*/  IMAD.MOV.U32 R25, RZ, RZ, RZ ;  /* 0x000000ffff197224 */ /* 0x000fe200078e00ff */
[----:B------:R-:W-:Y:S01]  /*08e0*/  IADD3 R33, -R13, UR5, R0 ;  /* 0x000000050d217c10 */ /* 0x000fe2000fffe100 */
[C---:B------:R-:W-:Y:S02]  /*08f0*/  IMAD R30, R34.reuse, c[0x0][0x1f0], R29 ;  /* 0x00007c00221e7a24 */ /* 0x040fe400078e021d */
[C---:B------:R-:W-:Y:S02]  /*0900*/  IMAD R28, R34.reuse, c[0x0][0x1f0], R35 ;  /* 0x00007c00221c7a24 */ /* 0x040fe400078e0223 */
[C---:B------:R-:W-:Y:S02]  /*0910*/  IMAD R32, R34.reuse, c[0x0][0x1f0], R31 ;  /* 0x00007c0022207a24 */ /* 0x040fe400078e021f */
[----:B------:R-:W-:-:S02]  /*0920*/  IMAD R34, R34, c[0x0][0x1f0], R33 ;  /* 0x00007c0022227a24 */ /* 0x000fc400078e0221 */
.L_x_134:
[-C--:B------:R-:W-:Y:S02]  /*0930*/  LOP3.LUT R4, R35, R24.reuse, RZ, 0xfc, !PT ;  /* 0x0000001823047212 */ /* 0x080fe400078efcff */
[----:B------:R-:W-:-:S02]  /*0940*/  LOP3.LUT R5, R29, R24, RZ, 0xfc, !PT ;  /* 0x000000181d057212 */ /* 0x000fc400078efcff */
[----:B------:R-:W-:Y:S02]  /*0950*/  ISETP.LT.OR P0, PT, R4, RZ, P5 ;  /* 0x000000ff0400720c */ /* 0x000fe40002f01670 */
[----:B------:R-:W-:Y:S02]  /*0960*/  LOP3.LUT R4, R31, R24, RZ, 0xfc, !PT ;  /* 0x000000181f047212 */ /* 0x000fe400078efcff */
[----:B------:R-:W-:Y:S02]  /*0970*/  ISETP.GE.OR P0, PT, R35, c[0x0][0x1f0], P0 ;  /* 0x00007c0023007a0c */ /* 0x000fe40000706670 */
[----:B------:R-:W-:Y:S01]  /*0980*/  ISETP.LT.OR P1, PT, R5, RZ, P5 ;  /* 0x000000ff0500720c */ /* 0x000fe20002f21670 */
[----:B------:R-:W-:Y:S01]  /*0990*/  IMAD.MOV.U32 R5, RZ, RZ, R41 ;  /* 0x000000ffff057224 */ /* 0x000fe200078e0029 */
[----:B------:R-:W-:Y:S02]  /*09a0*/  ISETP.LT.OR P2, PT, R4, RZ, P5 ;  /* 0x000000ff0400720c */ /* 0x000fe40002f41670 */
[----:B------:R-:W-:-:S02]  /*09b0*/  ISETP.GE.OR P1, PT, R29, c[0x0][0x1f0], P1 ;  /* 0x00007c001d007a0c */ /* 0x000fc40000f26670 */
[----:B------:R-:W-:Y:S02]  /*09c0*/  LOP3.LUT R4, R33, R24, RZ, 0xfc, !PT ;  /* 0x0000001821047212 */ /* 0x000fe400078efcff */
[----:B------:R-:W-:Y:S02]  /*09d0*/  ISETP.GE.OR P2, PT, R31, c[0x0][0x1f0], P2 ;  /* 0x00007c001f007a0c */ /* 0x000fe40001746670 */
[----:B------:R-:W-:Y:S01]  /*09e0*/  ISETP.LT.OR P3, PT, R4, RZ, P5 ;  /* 0x000000ff0400720c */ /* 0x000fe20002f61670 */
[----:B------:R-:W-:Y:S02]  /*09f0*/  @!P0 IMAD.MOV.U32 R27, RZ, RZ, 0x2 ;  /* 0x00000002ff1b8424 */ /* 0x000fe400078e00ff */
[----:B------:R-:W-:Y:S01]  /*0a00*/  IMAD.MOV.U32 R4, RZ, RZ, R40 ;  /* 0x000000ffff047224 */ /* 0x000fe200078e0028 */
[----:B------:R-:W-:Y:S01]  /*0a10*/  ISETP.GE.OR P3, PT, R33, c[0x0][0x1f0], P3 ;  /* 0x00007c0021007a0c */ /* 0x000fe20001f66670 */
[----:B------:R-:W-:Y:S02]  /*0a20*/  @!P0 IMAD.WIDE R26, R28, R27, c[0x0][0x160] ;  /* 0x000058001c1a8625 */ /* 0x000fe400078e021b */
[----:B------:R-:W-:Y:S01]  /*0a30*/  @!P1 MOV R7, 0x2 ;  /* 0x0000000200079802 */ /* 0x000fe20000000f00 */
[----:B------:R0:W2:Y:S03]  /*0a40*/  @!P0 LDG.E.U16 R36, [R4.64] ;  /* 0x0000000c04248981 */ /* 0x0000a6000c1e1500 */
[----:B------:R-:W-:Y:S01]  /*0a50*/  @!P2 IMAD.MOV.U32 R9, RZ, RZ, 0x2 ;  /* 0x00000002ff09a424 */ /* 0x000fe200078e00ff */
[----:B------:R1:W3:Y:S01]  /*0a60*/  @!P0 LDG.E.U16 R26, [R26.64] ;  /* 0x0000000c1a1a8981 */ /* 0x0002e2000c1e1500 */
[----:B------:R-:W-:-:S03]  /*0a70*/  @!P1 IMAD.WIDE R6, R30, R7, c[0x0][0x160] ;  /* 0x000058001e069625 */ /* 0x000fc600078e0207 */
[----:B------:R0:W4:Y:S01]  /*0a80*/  @!P1 LDG.E.U16 R37, [R4.64+0x2] ;  /* 0x0000020c04259981 */ /* 0x000122000c1e1500 */
[----:B------:R-:W-:-:S03]  /*0a90*/  @!P2 IMAD.WIDE R8, R32, R9, c[0x0][0x160] ;  /* 0x000058002008a625 */ /* 0x000fc600078e0209 */
[----:B------:R-:W5:Y:S01]  /*0aa0*/  @!P1 LDG.E.U16 R6, [R6.64] ;  /* 0x0000000c06069981 */ /* 0x000f62000c1e1500 */
[----:B------:R-:W-:-:S03]  /*0ab0*/  @!P3 IMAD.MOV.U32 R11, RZ, RZ, 0x2 ;  /* 0x00000002ff0bb424 */ /* 0x000fc600078e00ff */
[----:B------:R0:W5:Y:S01]  /*0ac0*/  @!P2 LDG.E.U16 R38, [R4.64+0x4] ;  /* 0x0000040c0426a981 */ /* 0x000162000c1e1500 */
[----:B------:R-:W-:-:S03]  /*0ad0*/  @!P3 IMAD.WIDE R10, R34, R11, c[0x0][0x160] ;  /* 0x00005800220ab625 */ /* 0x000fc600078e020b */
[----:B------:R-:W5:Y:S04]  /*0ae0*/  @!P2 LDG.E.U16 R8, [R8.64] ;  /* 0x0000000c0808a981 */ /* 0x000f68000c1e1500 */
[----:B------:R0:W5:Y:S04]  /*0af0*/  @!P3 LDG.E.U16 R39, [R4.64+0x6] ;  /* 0x0000060c0427b981 */ /* 0x000168000c1e1500 */
[----:B------:R-:W5:Y:S01]  /*0b00*/  @!P3 LDG.E.U16 R10, [R10.64] ;  /* 0x0000000c0a0ab981 */ /* 0x000f62000c1e1500 */
[----:B------:R-:W-:Y:S02]  /*0b10*/  IADD3 R40, P6, R4, 0x8, RZ ;  /* 0x0000000804287810 */ /* 0x000fe40007fde0ff */
[----:B------:R-:W-:-:S03]  /*0b20*/  IADD3 R25, R25, 0x4, RZ ;  /* 0x0000000419197810 */ /* 0x000fc60007ffe0ff */
[----:B------:R-:W-:Y:S01]  /*0b30*/  IMAD.X R41, RZ, RZ, R5, P6 ;  /* 0x000000ffff297224 */ /* 0x000fe200030e0605 */
[----:B-1----:R-:W-:Y:S01]  /*0b40*/  IADD3 R27, R25, UR4, RZ ;  /* 0x00000004191b7c10 */ /* 0x002fe2000fffe0ff */
[----:B0-----:R-:W-:-:S04]  /*0b50*/  IMAD.MOV R4, RZ, RZ, -c[0x0][0x210] ;  /* 0x80008400ff047624 */ /* 0x001fc800078e02ff */
[C---:B------:R-:W-:Y:S01]  /*0b60*/  IMAD R29, R4.reuse, 0x4, R29 ;  /* 0x00000004041d7824 */ /* 0x040fe200078e021d */
[C---:B------:R-:W-:Y:S01]  /*0b70*/  LEA R32, R4.reuse, R32, 0x2 ;  /* 0x0000002004207211 */ /* 0x040fe200078e10ff */
[C---:B------:R-:W-:Y:S02]  /*0b80*/  IMAD R31, R4.reuse, 0x4, R31 ;  /* 0x00000004041f7824 */ /* 0x040fe400078e021f */
[C---:B------:R-:W-:Y:S02]  /*0b90*/  IMAD R33, R4.reuse, 0x4, R33 ;  /* 0x0000000404217824 */ /* 0x040fe400078e0221 */
[C---:B------:R-:W-:Y:S02]  /*0ba0*/  IMAD R35, R4.reuse, 0x4, R35 ;  /* 0x0000000404237824 */ /* 0x040fe400078e0223 */
[C---:B------:R-:W-:Y:S02]  /*0bb0*/  IMAD R30, R4.reuse, 0x4, R30 ;  /* 0x00000004041e7824 */ /* 0x040fe400078e021e */
[----:B------:R-:W-:-:S02]  /*0bc0*/  IMAD R34, R4, 0x4, R34 ;  /* 0x0000000404227824 */ /* 0x000fc400078e0222 */
[----:B------:R-:W-:Y:S01]  /*0bd0*/  IMAD R28, R4, 0x4, R28 ;  /* 0x00000004041c7824 */ /* 0x000fe200078e021c */
[----:B--2---:R-:W-:Y:S02]  /*0be0*/  @!P0 PRMT R5, RZ, 0x5410, R36 ;  /* 0x00005410ff058816 */ /* 0x004fe40000000024 */
[----:B---3--:R-:W-:-:S05]  /*0bf0*/  @!P0 PRMT R26, RZ, 0x5410, R26 ;  /* 0x00005410ff1a8816 */ /* 0x008fca000000001a */
[----:B------:R-:W-:Y:S01]  /*0c00*/  @!P0 FFMA.FTZ R2, R5, R26, R2 ;  /* 0x0000001a05028223 */ /* 0x000fe20000010002 */
[----:B------:R-:W-:Y:S02]  /*0c10*/  ISETP.NE.AND P0, PT, R27, RZ, PT ;  /* 0x000000ff1b00720c */ /* 0x000fe40003f05270 */
[----:B----4-:R-:W-:Y:S02]  /*0c20*/  @!P1 PRMT R37, RZ, 0x5410, R37 ;  /* 0x00005410ff259816 */ /* 0x010fe40000000025 */
[----:B-----5:R-:W-:Y:S02]  /*0c30*/  @!P1 PRMT R6, RZ, 0x5410, R6 ;  /* 0x00005410ff069816 */ /* 0x020fe40000000006 */
[----:B------:R-:W-:-:S03]  /*0c40*/  @!P2 PRMT R5, RZ, 0x5410, R38 ;  /* 0x00005410ff05a816 */ /* 0x000fc60000000026 */
[----:B------:R-:W-:Y:S01]  /*0c50*/  @!P1 FFMA.FTZ R2, R37, R6, R2 ;  /* 0x0000000625029223 */ /* 0x000fe20000010002 */
[----:B------:R-:W-:Y:S02]  /*0c60*/  @!P2 PRMT R8, RZ, 0x5410, R8 ;  /* 0x00005410ff08a816 */ /* 0x000fe40000000008 */
[----:B------:R-:W-:-:S03]  /*0c70*/  @!P3 PRMT R39, RZ, 0x5410, R39 ;  /* 0x00005410ff27b816 */ /* 0x000fc60000000027 */
[----:B------:R-:W-:Y:S01]  /*0c80*/  @!P2 FFMA.FTZ R2, R5, R8, R2 ;  /* 0x000000080502a223 */ /* 0x000fe20000010002 */
[----:B------:R-:W-:-:S05]  /*0c90*/  @!P3 PRMT R10, RZ, 0x5410, R10 ;  /* 0x00005410ff0ab816 */ /* 0x000fca000000000a */
[----:B------:R-:W-:Y:S01]  /*0ca0*/  @!P3 FFMA.FTZ R2, R39, R10, R2 ;  /* 0x0000000a2702b223 */ /* 0x000fe20000010002 */
[----:B------:R-:W-:Y:S05]  /*0cb0*/  @P0 BRA `(.L_x_134) ;  /* 0xfffffc7000000947 */ /* 0x000fea000383ffff */
[----:B------:R-:W-:Y:S02]  /*0cc0*/  IMAD.IADD R4, R25, 0x1, R22 ;  /* 0x0000000119047824 */ /* 0x000fe400078e0216 */
.L_x_133:
[----:B------:R-:W-:-:S13]  /*0cd0*/  ISETP.NE.AND P0, PT, RZ, UR10, PT ;  /* 0x0000000aff007c0c */ /* 0x000fda000bf05270 */
[----:B------:R-:W-:Y:S05]  /*0ce0*/  @!P0 BRA `(.L_x_135) ;  /* 0x0000036000008947 */ /* 0x000fea0003800000 */
[----:B------:R-:W-:Y:S01]  /*0cf0*/  IADD3 R10, R0, c[0x0][0x208], RZ ;  /* 0x00008200000a7a10 */ /* 0x000fe20007ffe0ff */
[----:B------:R-:W-:Y:S01]  /*0d00*/  IMAD R25, R25, c[0x0][0x210], R13 ;  /* 0x0000840019197a24 */ /* 0x000fe200078e020d */
[----:B------:R-:W-:Y:S01]  /*0d10*/  ISETP.GE.AND P0, PT, R24, c[0x0][0x1f4], PT ;  /* 0x00007d0018007a0c */ /* 0x000fe20003f06270 */
[----:B------:R-:W-:Y:S01]  /*0d20*/  IMAD.MOV.U32 R9, RZ, RZ, 0x2 ;  /* 0x00000002ff097424 */ /* 0x000fe200078e00ff */
[----:B------:R-:W-:Y:S01]  /*0d30*/  BSSY B0, `(.L_x_136) ;  /* 0x000000e000007945 */ /* 0x000fe20003800000 */
[----:B------:R-:W-:-:S05]  /*0d40*/  IMAD.IADD R6, R10, 0x1, -R25 ;  /* 0x000000010a067824 */ /* 0x000fca00078e0a19 */
[----:B------:R-:W-:-:S04]  /*0d50*/  LOP3.LUT R5, R6, R24, RZ, 0xfc, !PT ;  /* 0x0000001806057212 */ /* 0x000fc800078efcff */
[----:B------:R-:W-:Y:S01]  /*0d60*/  ISETP.LT.OR P1, PT, R5, RZ, P0 ;  /* 0x000000ff0500720c */ /* 0x000fe20000721670 */
[----:B------:R-:W-:-:S03]  /*0d70*/  IMAD.WIDE R4, R4, R9, c[0x0][0x1b0] ;  /* 0x00006c0004047625 */ /* 0x000fc600078e0209 */
        /* <DEDUP_REMOVED lines=9> */
.L_x_137:
[----:B------:R-:W-:Y:S05]  /*0e10*/  BSYNC B0 ;  /* 0x0000000000007941 */ /* 0x000fea0003800000 */
.L_x_136:
[----:B------:R-:W-:Y:S01]  /*0e20*/  UISETP.NE.AND UP0, UPT, UR10, 0x1, UPT ;  /* 0x000000010a00788c */ /* 0x000fe2000bf05270 */
[----:B------:R-:W-:Y:S05]  /*0e30*/  BSSY B0, `(.L_x_135) ;  /* 0x0000021000007945 */ /* 0x000fea0003800000 */
[----:B------:R-:W-:-:S13]  /*0e40*/  PLOP3.LUT P1, PT, PT, PT, UP0, 0x80, 0x0 ;  /* 0x000000000000781c */ /* 0x000fda0003f2f008 */
[----:B------:R-:W-:Y:S05]  /*0e50*/  @!P1 BRA `(.L_x_138) ;  /* 0x000001e000009947 */ /* 0x000fea0003800000 */
[----:B------:R-:W-:Y:S01]  /*0e60*/  IADD3 R25, R25, c[0x0][0x210], RZ ;  /* 0x0000840019197a10 */ /* 0x000fe20007ffe0ff */
[----:B------:R-:W-:Y:S04]  /*0e70*/  BSSY B1, `(.L_x_139) ;  /* 0x000000d000017945 */ /* 0x000fe80003800000 */
[----:B------:R-:W-:-:S05]  /*0e80*/  IMAD.IADD R6, R10, 0x1, -R25 ;  /* 0x000000010a067824 */ /* 0x000fca00078e0a19 */
[----:B------:R-:W-:-:S04]  /*0e90*/  LOP3.LUT R7, R6, R24, RZ, 0xfc, !PT ;  /* 0x0000001806077212 */ /* 0x000fc800078efcff */
[----:B------:R-:W-:-:S04]  /*0ea0*/  ISETP.LT.OR P1, PT, R7, RZ, P0 ;  /* 0x000000ff0700720c */ /* 0x000fc80000721670 */
        /* <DEDUP_REMOVED lines=9> */
.L_x_140:
[----:B------:R-:W-:Y:S05]  /*0f40*/  BSYNC B1 ;  /* 0x0000000000017941 */ /* 0x000fea0003800000 */
.L_x_139:
[----:B------:R-:W-:-:S06]  /*0f50*/  UISETP.NE.AND UP0, UPT, UR10, 0x2, UPT ;  /* 0x000000020a00788c */ /* 0x000fcc000bf05270 */
[----:B------:R-:W-:-:S13]  /*0f60*/  PLOP3.LUT P1, PT, PT, PT, UP0, 0x80, 0x0 ;  /* 0x000000000000781c */ /* 0x000fda0003f2f008 */
[----:B------:R-:W-:Y:S05]  /*0f70*/  @!P1 BRA `(.L_x_138) ;  /* 0x000000c000009947 */ /* 0x000fea0003800000 */
[----:B------:R-:W-:-:S04]  /*0f80*/  IADD3 R6, R10, -c[0x0][0x210], -R25 ;  /* 0x800084000a067a10 */ /* 0x000fc80007ffe819 */
[----:B------:R-:W-:-:S04]  /*0f90*/  LOP3.LUT R24, R6, R24, RZ, 0xfc, !PT ;  /* 0x0000001806187212 */ /* 0x000fc800078efcff */
[----:B------:R-:W-:-:S04]  /*0fa0*/  ISETP.LT.OR P0, PT, R24, RZ, P0 ;  /* 0x000000ff1800720c */ /* 0x000fc80000701670 */
        /* <DEDUP_REMOVED lines=9> */
.L_x_138:
[----:B------:R-:W-:Y:S05]  /*1040*/  BSYNC B0 ;  /* 0x0000000000007941 */ /* 0x000fea0003800000 */
.L_x_135:
[----:B------:R-:W-:Y:S01]  /*1050*/  IADD3 R22, R22, c[0x0][0x1f8], RZ ;  /* 0x00007e0016167a10 */ /* 0x000fe20007ffe0ff */
[----:B------:R-:W-:Y:S05]  /*1060*/  @!P4 BRA `(.L_x_141) ;  /* 0xfffff6b00000c947 */ /* 0x000fea000383ffff */
.L_x_132:
[----:B------:R-:W-:-:S04]  /*1070*/  IADD3 R18, R18, 0x1, RZ ;  /* 0x0000000112127810 */ /* 0x000fc80007ffe0ff */
[----:B------:R-:W-:-:S13]  /*1080*/  ISETP.GE.AND P0, PT, R18, c[0x0][0x1e0], PT ;  /* 0x0000780012007a0c */ /* 0x000fda0003f06270 */
[----:B------:R-:W-:Y:S05]  /*1090*/  @!P0 BRA `(.L_x_142) ;  /* 0xfffff5d000008947 */ /* 0x000fea000383ffff */
.L_x_131:
        /* <DEDUP_REMOVED lines=13> */
.L_x_143:
[----:B------:R-:W-:Y:S05]  /*1170*/  EXIT ;  /* 0x000000000000794d */ /* 0x000fea0003800000 */
.L_x_145:
        /* <DEDUP_REMOVED lines=16> */
.L_x_1138:


//--------------------- .text._ZN2at6native51_GLOBAL__N__2c613397_18_DepthwiseConv2d_cu_9959487032conv_depthwise2d_backward_kernelILi1ELi0EN3c108BFloat16EiEEvNS_27GenericPackedTensorAccessorIKT1_Lm4ENS_16DefaultPtrTraitsEiEENS5_IS6_Lm4ES8_iEES9_T2_iiiiiiiiiiiiiii --------------------------
	.section	.text._ZN2at6native51_GLOBAL__N__2c613397_18_DepthwiseConv2d_cu_9959487032conv_depthwise2d_backward_kernelILi1ELi0EN3c108BFloat16EiEEvNS_27GenericPackedTensorAccessorIKT1_Lm4ENS_16DefaultPtrTraitsEiEENS5_IS6_Lm4ES8_iEES9_T2_iiiiiiiiiiiiiii,"ax",@progbits
	.sectioninfo	@"SHI_REGISTERS=26"
	.align	128
.text._ZN2at6native51_GLOBAL__N__2c613397_18_DepthwiseConv2d_cu_9959487032conv_depthwise2d_backward_kernelILi1ELi0EN3c108BFloat16EiEEvNS_27GenericPackedTensorAccessorIKT1_Lm4ENS_16DefaultPtrTraitsEiEENS5_IS6_Lm4ES8_iEES9_T2_iiiiiiiiiiiiiii:
        .type           _ZN2at6native51_GLOBAL__N__2c613397_18_DepthwiseConv2d_cu_9959487032conv_depthwise2d_backward_kernelILi1ELi0EN3c108BFloat16EiEEvNS_27GenericPackedTensorAccessorIKT1_Lm4ENS_16DefaultPtrTraitsEiEENS5_IS6_Lm4ES8_iEES9_T2_iiiiiiiiiiiiiii,@function
        .size           _ZN2at6native51_GLOBAL__N__2c613397_18_DepthwiseConv2d_cu_9959487032conv_depthwise2d_backward_kernelILi1ELi0EN3c108BFloat16EiEEvNS_27GenericPackedTensorAccessorIKT1_Lm4ENS_16DefaultPtrTraitsEiEENS5_IS6_Lm4ES8_iEES9_T2_iiiiiiiiiiiiiii,(.L_x_1139 - _ZN2at6native51_GLOBAL__N__2c613397_18_DepthwiseConv2d_cu_9959487032conv_depthwise2d_backward_kernelILi1ELi0EN3c108BFloat16EiEEvNS_27GenericPackedTensorAccessorIKT1_Lm4ENS_16DefaultPtrTraitsEiEENS5_IS6_Lm4ES8_iEES9_T2_iiiiiiiiiiiiiii)
        .other          _ZN2at6native51_GLOBAL__N__2c613397_18_DepthwiseConv2d_cu_9959487032conv_depthwise2d_backward_kernelILi1ELi0EN3c108BFloat16EiEEvNS_27GenericPackedTensorAccessorIKT1_Lm4ENS_16DefaultPtrTraitsEiEENS5_IS6_Lm4ES8_iEES9_T2_iiiiiiiiiiiiiii,@"STO_CUDA_ENTRY STV_DEFAULT"
_ZN2at6native51_GLOBAL__N__2c613397_18_DepthwiseConv2d_cu_9959487032conv_depthwise2d_backward_kernelILi1ELi0EN3c108BFloat16EiEEvNS_27GenericPackedTensorAccessorIKT1_Lm4ENS_16DefaultPtrTraitsEiEENS5_IS6_Lm4ES8_iEES9_T2_iiiiiiiiiiiiiii:
        /* <DEDUP_REMOVED lines=10> */
[----:B------:R-:W-:Y:S01]  /*00a0*/  ISETP.LT.AND P0, PT, RZ, c[0x0][0x1e0], PT ;  /* 0x00007800ff007a0c */ /* 0x000fe20003f01270 */
[----:B------:R-:W-:Y:S01]  /*00b0*/  ULDC.64 UR8, c[0x0][0x118] ;  /* 0x0000460000087ab9 */ /* 0x000fe20000000a00 */
[----:B------:R-:W-:-:S11]  /*00c0*/  IMAD.MOV.U32 R0, RZ, RZ, R6 ;  /* 0x000000ffff007224 */ /* 0x000fd600078e0006 */
[----:B------:R-:W-:Y:S05]  /*00d0*/  @P0 BRA `(.L_x_146) ;  /* 0x000000c000000947 */ /* 0x000fea0003800000 */
[----:B------:R-:W-:-:S03]  /*00e0*/  IMAD.MOV.U32 R4, RZ, RZ, c[0x0][0x0] ;  /* 0x00000000ff047624 */ /* 0x000fc600078e00ff */
.L_x_147:
[----:B------:R-:W-:Y:S01]  /*00f0*/  SHF.R.S64 R2, RZ, 0x1f, R0 ;  /* 0x0000001fff027819 */ /* 0x000fe20000001000 */
[----:B------:R-:W-:-:S03]  /*0100*/  IMAD R5, R4, c[0x0][0xc], RZ ;  /* 0x0000030004057a24 */ /* 0x000fc600078e02ff */
[----:B------:R-:W-:-:S04]  /*0110*/  IADD3 R2, P0, R2, c[0x0][0x188], RZ ;  /* 0x0000620002027a10 */ /* 0x000fc80007f1e0ff */
[----:B------:R-:W-:Y:S02]  /*0120*/  LEA.HI.X.SX32 R3, R0, c[0x0][0x18c], 0x1, P0 ;  /* 0x0000630000037a11 */ /* 0x000fe400000f0eff */
[----:B------:R-:W-:-:S03]  /*0130*/  IADD3 R0, P0, R5, R0, RZ ;  /* 0x0000000005007210 */ /* 0x000fc60007f1e0ff */
[----:B------:R0:W-:Y:S02]  /*0140*/  STG.E.U16 [R2.64], RZ ;  /* 0x000000ff02007986 */ /* 0x0001e4000c101508 */
[----:B------:R-:W-:Y:S01]  /*0150*/  IMAD.X R7, RZ, RZ, R7, P0 ;  /* 0x000000ffff077224 */ /* 0x000fe200000e0607 */
[----:B------:R-:W-:-:S04]  /*0160*/  ISETP.GE.U32.AND P0, PT, R0, c[0x0][0x1d8], PT ;  /* 0x0000760000007a0c */ /* 0x000fc80003f06070 */
[----:B------:R-:W-:-:S13]  /*0170*/  ISETP.GE.AND.EX P0, PT, R7, UR5, PT, P0 ;  /* 0x0000000507007c0c */ /* 0x000fda000bf06300 */
[----:B0-----:R-:W-:Y:S05]  /*0180*/  @!P0 BRA `(.L_x_147) ;  /* 0xffffff6000008947 */ /* 0x001fea000383ffff */
[----:B------:R-:W-:Y:S05]  /*0190*/  EXIT ;  /* 0x000000000000794d */ /* 0x000fea0003800000 */
.L_x_146:
[----:B------:R-:W-:-:S05]  /*01a0*/  IMAD.MOV.U32 R2, RZ, RZ, c[0x0][0x1e0] ;  /* 0x00007800ff027624 */ /* 0x000fca00078e00ff */
[----:B------:R-:W-:-:S04]  /*01b0*/  IADD3 R2, R2, -0x1, RZ ;  /* 0xffffffff02027810 */ /* 0x000fc80007ffe0ff */
[----:B------:R-:W-:Y:S02]  /*01c0*/  ISETP.GE.U32.AND P1, PT, R2, 0x3, PT ;  /* 0x000000030200780c */ /* 0x000fe40003f26070 */
.L_x_165:
[----:B------:R-:W-:Y:S02]  /*01d0*/  IABS R6, c[0x0][0x1e8] ;  /* 0x00007a0000067a13 */ /* 0x000fe40000000000 */
[----:B------:R-:W-:Y:S02]  /*01e0*/  IABS R4, c[0x0][0x1ec] ;  /* 0x00007b0000047a13 */ /* 0x000fe40000000000 */
[----:B------:R-:W0:Y:S01]  /*01f0*/  I2F.RP R5, R6 ;  /* 0x0000000600057306 */ /* 0x000e220000209400 */
[----:B------:R-:W-:-:S07]  /*0200*/  IABS R8, R0 ;  /* 0x0000000000087213 */ /* 0x000fce0000000000 */
[----:B0-----:R-:W0:Y:S02]  /*0210*/  MUFU.RCP R5, R5 ;  /* 0x0000000500057308 */ /* 0x001e240000001000 */
[----:B0-----:R-:W-:-:S06]  /*0220*/  IADD3 R2, R5, 0xffffffe, RZ ;  /* 0x0ffffffe05027810 */ /* 0x001fcc0007ffe0ff */
[----:B------:R-:W0:Y:S08]  /*0230*/  I2F.RP R5, R4 ;  /* 0x0000000400057306 */ /* 0x000e300000209400 */
[----:B------:R1:W2:Y:S08]  /*0240*/  F2I.FTZ.U32.TRUNC.NTZ R3, R2 ;  /* 0x0000000200037305 */ /* 0x0002b0000021f000 */
[----:B0-----:R-:W0:Y:S01]  /*0250*/  MUFU.RCP R5, R5 ;  /* 0x0000000500057308 */ /* 0x001e220000001000 */
[----:B-1----:R-:W-:-:S02]  /*0260*/  IMAD.MOV.U32 R2, RZ, RZ, RZ ;  /* 0x000000ffff027224 */ /* 0x002fc400078e00ff */
[----:B--2---:R-:W-:-:S04]  /*0270*/  IMAD.MOV R9, RZ, RZ, -R3 ;  /* 0x000000ffff097224 */ /* 0x004fc800078e0a03 */
[----:B------:R-:W-:-:S04]  /*0280*/  IMAD R9, R9, R6, RZ ;  /* 0x0000000609097224 */ /* 0x000fc800078e02ff */
[----:B------:R-:W-:-:S06]  /*0290*/  IMAD.HI.U32 R3, R3, R9, R2 ;  /* 0x0000000903037227 */ /* 0x000fcc00078e0002 */
[----:B------:R-:W-:-:S04]  /*02a0*/  IMAD.HI.U32 R2, R3, R8, RZ ;  /* 0x0000000803027227 */ /* 0x000fc800078e00ff */
[----:B------:R-:W-:-:S04]  /*02b0*/  IMAD.MOV R3, RZ, RZ, -R2 ;  /* 0x000000ffff037224 */ /* 0x000fc800078e0a02 */
[----:B------:R-:W-:Y:S01]  /*02c0*/  IMAD R3, R6, R3, R8 ;  /* 0x0000000306037224 */ /* 0x000fe200078e0208 */
[----:B0-----:R-:W-:-:S04]  /*02d0*/  IADD3 R8, R5, 0xffffffe, RZ ;  /* 0x0ffffffe05087810 */ /* 0x001fc80007ffe0ff */
[----:B------:R-:W-:Y:S01]  /*02e0*/  ISETP.GT.U32.AND P2, PT, R6, R3, PT ;  /* 0x000000030600720c */ /* 0x000fe20003f44070 */
[----:B------:R0:W1:Y:S02]  /*02f0*/  F2I.FTZ.U32.TRUNC.NTZ R9, R8 ;  /* 0x0000000800097305 */ /* 0x000064000021f000 */
[----:B0-----:R-:W-:-:S10]  /*0300*/  IMAD.MOV.U32 R8, RZ, RZ, RZ ;  /* 0x000000ffff087224 */ /* 0x001fd400078e00ff */
[----:B------:R-:W-:Y:S01]  /*0310*/  @!P2 IMAD.IADD R3, R3, 0x1, -R6 ;  /* 0x000000010303a824 */ /* 0x000fe200078e0a06 */
[----:B------:R-:W-:Y:S02]  /*0320*/  @!P2 IADD3 R2, R2, 0x1, RZ ;  /* 0x000000010202a810 */ /* 0x000fe40007ffe0ff */
[----:B------:R-:W-:Y:S01]  /*0330*/  ISETP.NE.AND P2, PT, RZ, c[0x0][0x1e8], PT ;  /* 0x00007a00ff007a0c */ /* 0x000fe20003f45270 */
[----:B-1----:R-:W-:Y:S01]  /*0340*/  IMAD.MOV R5, RZ, RZ, -R9 ;  /* 0x000000ffff057224 */ /* 0x002fe200078e0a09 */
[----:B------:R-:W-:Y:S02]  /*0350*/  ISETP.GE.U32.AND P0, PT, R3, R6, PT ;  /* 0x000000060300720c */ /* 0x000fe40003f06070 */
[----:B------:R-:W-:Y:S01]  /*0360*/  LOP3.LUT R3, R0, c[0x0][0x1e8], RZ, 0x3c, !PT ;  /* 0x00007a0000037a12 */ /* 0x000fe200078e3cff */
[----:B------:R-:W-:-:S03]  /*0370*/  IMAD R5, R5, R4, RZ ;  /* 0x0000000405057224 */ /* 0x000fc600078e02ff */
[----:B------:R-:W-:Y:S01]  /*0380*/  ISETP.GE.AND P3, PT, R3, RZ, PT ;  /* 0x000000ff0300720c */ /* 0x000fe20003f66270 */
[----:B------:R-:W-:Y:S01]  /*0390*/  IMAD.HI.U32 R8, R9, R5, R8 ;  /* 0x0000000509087227 */ /* 0x000fe200078e0008 */
[----:B------:R-:W-:Y:S02]  /*03a0*/  IABS R3, c[0x0][0x1dc] ;  /* 0x0000770000037a13 */ /* 0x000fe40000000000 */
[----:B------:R-:W-:-:S03]  /*03b0*/  IABS R5, c[0x0][0x204] ;  /* 0x0000810000057a13 */ /* 0x000fc60000000000 */
[----:B------:R-:W-:-:S06]  /*03c0*/  @P0 IADD3 R2, R2, 0x1, RZ ;  /* 0x0000000102020810 */ /* 0x000fcc0007ffe0ff */
[----:B------:R-:W-:Y:S01]  /*03d0*/  @!P3 IMAD.MOV R2, RZ, RZ, -R2 ;  /* 0x000000ffff02b224 */ /* 0x000fe200078e0a02 */
[----:B------:R-:W-:-:S04]  /*03e0*/  @!P2 LOP3.LUT R2, RZ, c[0x0][0x1e8], RZ, 0x33, !PT ;  /* 0x00007a00ff02aa12 */ /* 0x000fc800078e33ff */
[----:B------:R-:W-:-:S05]  /*03f0*/  IABS R6, R2 ;  /* 0x0000000200067213 */ /* 0x000fca0000000000 */
[----:B------:R-:W-:Y:S02]  /*0400*/  IMAD.MOV.U32 R9, RZ, RZ, R6 ;  /* 0x000000ffff097224 */ /* 0x000fe400078e0006 */
[----:B------:R-:W0:Y:S02]  /*0410*/  I2F.RP R6, R3 ;  /* 0x0000000300067306 */ /* 0x000e240000209400 */
[----:B------:R-:W-:-:S04]  /*0420*/  IMAD.HI.U32 R10, R8, R9, RZ ;  /* 0x00000009080a7227 */ /* 0x000fc800078e00ff */
[----:B------:R-:W-:Y:S02]  /*0430*/  IMAD.MOV R11, RZ, RZ, -R10 ;  /* 0x000000ffff0b7224 */ /* 0x000fe400078e0a0a */
[----:B------:R-:W1:Y:S02]  /*0440*/  I2F.RP R8, R5 ;  /* 0x0000000500087306 */ /* 0x000e640000209400 */
[----:B------:R-:W-:-:S05]  /*0450*/  IMAD R9, R4, R11, R9 ;  /* 0x0000000b04097224 */ /* 0x000fca00078e0209 */
[----:B------:R-:W-:Y:S01]  /*0460*/  ISETP.GT.U32.AND P2, PT, R4, R9, PT ;  /* 0x000000090400720c */ /* 0x000fe20003f44070 */
[----:B0-----:R-:W0:Y:S08]  /*0470*/  MUFU.RCP R6, R6 ;  /* 0x0000000600067308 */ /* 0x001e300000001000 */
[----:B-1----:R-:W1:Y:S04]  /*0480*/  MUFU.RCP R8, R8 ;  /* 0x0000000800087308 */ /* 0x002e680000001000 */
[----:B------:R-:W-:Y:S01]  /*0490*/  @!P2 IMAD.IADD R9, R9, 0x1, -R4 ;  /* 0x000000010909a824 */ /* 0x000fe200078e0a04 */
[----:B------:R-:W-:-:S02]  /*04a0*/  @!P2 IADD3 R10, R10, 0x1, RZ ;  /* 0x000000010a0aa810 */ /* 0x000fc40007ffe0ff */
[----:B------:R-:W-:Y:S02]  /*04b0*/  ISETP.NE.AND P2, PT, RZ, c[0x0][0x1ec], PT ;  /* 0x00007b00ff007a0c */ /* 0x000fe40003f45270 */
[----:B0-----:R-:W-:Y:S02]  /*04c0*/  IADD3 R12, R6, 0xffffffe, RZ ;  /* 0x0ffffffe060c7810 */ /* 0x001fe40007ffe0ff */
[----:B------:R-:W-:Y:S02]  /*04d0*/  ISETP.GE.U32.AND P0, PT, R9, R4, PT ;  /* 0x000000040900720c */ /* 0x000fe40003f06070 */
[----:B------:R0:W2:Y:S01]  /*04e0*/  F2I.FTZ.U32.TRUNC.NTZ R13, R12 ;  /* 0x0000000c000d7305 */ /* 0x0000a2000021f000 */
[----:B------:R-:W-:Y:S02]  /*04f0*/  LOP3.LUT R4, R2, c[0x0][0x1ec], RZ, 0x3c, !PT ;  /* 0x00007b0002047a12 */ /* 0x000fe400078e3cff */
[----:B-1----:R-:W-:Y:S02]  /*0500*/  IADD3 R9, R8, 0xffffffe, RZ ;  /* 0x0ffffffe08097810 */ /* 0x002fe40007ffe0ff */
[----:B------:R-:W-:-:S04]  /*0510*/  ISETP.GE.AND P3, PT, R4, RZ, PT ;  /* 0x000000ff0400720c */ /* 0x000fc80003f66270 */
[----:B------:R-:W1:Y:S01]  /*0520*/  F2I.FTZ.U32.TRUNC.NTZ R9, R9 ;  /* 0x0000000900097305 */ /* 0x000e62000021f000 */
[----:B0-----:R-:W-:Y:S01]  /*0530*/  IMAD.MOV.U32 R12, RZ, RZ, RZ ;  /* 0x000000ffff0c7224 */ /* 0x001fe200078e00ff */
[----:B------:R-:W-:Y:S01]  /*0540*/  @P0 IADD3 R10, R10, 0x1, RZ ;  /* 0x000000010a0a0810 */ /* 0x000fe20007ffe0ff */
[----:B--2---:R-:W-:-:S06]  /*0550*/  IMAD.MOV R4, RZ, RZ, -R13 ;  /* 0x000000ffff047224 */ /* 0x004fcc00078e0a0d */
[----:B------:R-:W-:Y:S01]  /*0560*/  @!P3 IMAD.MOV R10, RZ, RZ, -R10 ;  /* 0x000000ffff0ab224 */ /* 0x000fe200078e0a0a */
[----:B------:R-:W-:Y:S01]  /*0570*/  @!P2 LOP3.LUT R10, RZ, c[0x0][0x1ec], RZ, 0x33, !PT ;  /* 0x00007b00ff0aaa12 */ /* 0x000fe200078e33ff */
[----:B------:R-:W-:-:S03]  /*0580*/  IMAD R15, R4, R3, RZ ;  /* 0x00000003040f7224 */ /* 0x000fc600078e02ff */
[----:B------:R-:W-:Y:S01]  /*0590*/  IABS R4, R10 ;  /* 0x0000000a00047213 */ /* 0x000fe20000000000 */
[----:B------:R-:W-:-:S04]  /*05a0*/  IMAD.HI.U32 R12, R13, R15, R12 ;  /* 0x0000000f0d0c7227 */ /* 0x000fc800078e000c */
[----:B------:R-:W-:Y:S02]  /*05b0*/  IMAD.MOV R11, RZ, RZ, -R10 ;  /* 0x000000ffff0b7224 */ /* 0x000fe400078e0a0a */
[----:B------:R-:W-:-:S04]  /*05c0*/  IMAD.HI.U32 R12, R12, R4, RZ ;  /* 0x000000040c0c7227 */ /* 0x000fc800078e00ff */
[----:B------:R-:W-:Y:S02]  /*05d0*/  IMAD R6, R11, c[0x0][0x1ec], R2 ;  /* 0x00007b000b067a24 */ /* 0x000fe400078e0202 */
[----:B-1----:R-:W-:Y:S02]  /*05e0*/  IMAD.MOV R8, RZ, RZ, -R9 ;  /* 0x000000ffff087224 */ /* 0x002fe400078e0a09 */
[----:B------:R-:W-:Y:S01]  /*05f0*/  IMAD.MOV R11, RZ, RZ, -R12 ;  /* 0x000000ffff0b7224 */ /* 0x000fe200078e0a0c */
[----:B------:R-:W-:Y:S01]  /*0600*/  IADD3 R6, R6, c[0x0][0x20c], RZ ;  /* 0x0000830006067a10 */ /* 0x000fe20007ffe0ff */
[----:B------:R-:W-:Y:S02]  /*0610*/  IMAD R13, R8, R5, RZ ;  /* 0x00000005080d7224 */ /* 0x000fe400078e02ff */
[----:B------:R-:W-:Y:S01]  /*0620*/  IMAD R4, R3, R11, R4 ;  /* 0x0000000b03047224 */ /* 0x000fe200078e0204 */
[----:B------:R-:W-:Y:S01]  /*0630*/  IABS R14, R6 ;  /* 0x00000006000e7213 */ /* 0x000fe20000000000 */
[----:B------:R-:W-:-:S02]  /*0640*/  IMAD.MOV.U32 R8, RZ, RZ, RZ ;  /* 0x000000ffff087224 */ /* 0x000fc400078e00ff */
[----:B------:R-:W-:Y:S01]  /*0650*/  IMAD.MOV.U32 R11, RZ, RZ, RZ ;  /* 0x000000ffff0b7224 */ /* 0x000fe200078e00ff */
[----:B------:R-:W-:Y:S01]  /*0660*/  ISETP.GT.U32.AND P2, PT, R3, R4, PT ;  /* 0x000000040300720c */ /* 0x000fe20003f44070 */
[----:B------:R-:W-:-:S04]  /*0670*/  IMAD.HI.U32 R8, R9, R13, R8 ;  /* 0x0000000d09087227 */ /* 0x000fc800078e0008 */
[----:B------:R-:W-:Y:S02]  /*0680*/  IMAD.MOV.U32 R9, RZ, RZ, R14 ;  /* 0x000000ffff097224 */ /* 0x000fe400078e000e */
[----:B------:R-:W-:Y:S02]  /*0690*/  IMAD.MOV.U32 R13, RZ, RZ, RZ ;  /* 0x000000ffff0d7224 */ /* 0x000fe400078e00ff */
[----:B------:R-:W-:-:S04]  /*06a0*/  IMAD.HI.U32 R8, R8, R9, RZ ;  /* 0x0000000908087227 */ /* 0x000fc800078e00ff */
[----:B------:R-:W-:Y:S01]  /*06b0*/  IMAD.MOV R8, RZ, RZ, -R8 ;  /* 0x000000ffff087224 */ /* 0x000fe200078e0a08 */
[----:B------:R-:W-:Y:S01]  /*06c0*/  @!P2 IADD3 R12, R12, 0x1, RZ ;  /* 0x000000010c0ca810 */ /* 0x000fe20007ffe0ff */
[----:B------:R-:W-:Y:S01]  /*06d0*/  @!P2 IMAD.IADD R4, R4, 0x1, -R3 ;  /* 0x000000010404a824 */ /* 0x000fe200078e0a03 */
[----:B------:R-:W-:Y:S01]  /*06e0*/  ISETP.NE.AND P2, PT, RZ, c[0x0][0x1dc], PT ;  /* 0x00007700ff007a0c */ /* 0x000fe20003f45270 */
[----:B------:R-:W-:-:S03]  /*06f0*/  IMAD R9, R5, R8, R9 ;  /* 0x0000000805097224 */ /* 0x000fc600078e0209 */
[----:B------:R-:W-:Y:S02]  /*0700*/  ISETP.GE.U32.AND P0, PT, R4, R3, PT ;  /* 0x000000030400720c */ /* 0x000fe40003f06070 */
[----:B------:R-:W-:Y:S02]  /*0710*/  ISETP.GT.U32.AND P4, PT, R5, R9, PT ;  /* 0x000000090500720c */ /* 0x000fe40003f84070 */
[----:B------:R-:W-:-:S04]  /*0720*/  LOP3.LUT R3, R10, c[0x0][0x1dc], RZ, 0x3c, !PT ;  /* 0x000077000a037a12 */ /* 0x000fc800078e3cff */
[----:B------:R-:W-:Y:S01]  /*0730*/  ISETP.GE.AND P3, PT, R3, RZ, PT ;  /* 0x000000ff0300720c */ /* 0x000fe20003f66270 */
[----:B------:R-:W-:-:S04]  /*0740*/  IMAD.MOV R3, RZ, RZ, -R2 ;  /* 0x000000ffff037224 */ /* 0x000fc800078e0a02 */
[----:B------:R-:W-:Y:S01]  /*0750*/  @P0 IADD3 R12, R12, 0x1, RZ ;  /* 0x000000010c0c0810 */ /* 0x000fe20007ffe0ff */
[----:B------:R-:W-:Y:S01]  /*0760*/  IMAD R3, R3, c[0x0][0x1e8], R0 ;  /* 0x00007a0003037a24 */ /* 0x000fe200078e0200 */
[----:B------:R-:W-:Y:S01]  /*0770*/  ISETP.NE.AND P0, PT, RZ, c[0x0][0x204], PT ;  /* 0x00008100ff007a0c */ /* 0x000fe20003f05270 */
[----:B------:R-:W-:Y:S02]  /*0780*/  @!P4 IMAD.IADD R9, R9, 0x1, -R5 ;  /* 0x000000010909c824 */ /* 0x000fe400078e0a05 */
[----:B------:R-:W-:Y:S01]  /*0790*/  IMAD.MOV.U32 R8, RZ, RZ, R12 ;  /* 0x000000ffff087224 */ /* 0x000fe200078e000c */
[----:B------:R-:W-:Y:S02]  /*07a0*/  IADD3 R12, R3, c[0x0][0x208], RZ ;  /* 0x00008200030c7a10 */ /* 0x000fe40007ffe0ff */
[----:B------:R-:W-:Y:S01]  /*07b0*/  ISETP.GT.U32.AND P4, PT, R5, R9, PT ;  /* 0x000000090500720c */ /* 0x000fe20003f84070 */
[----:B------:R-:W-:Y:S01]  /*07c0*/  @!P3 IMAD.MOV R8, RZ, RZ, -R8 ;  /* 0x000000ffff08b224 */ /* 0x000fe200078e0a08 */
[----:B------:R-:W-:-:S02]  /*07d0*/  ISETP.GE.AND P3, PT, R6, RZ, PT ;  /* 0x000000ff0600720c */ /* 0x000fc40003f66270 */
[----:B------:R-:W-:-:S09]  /*07e0*/  @!P2 LOP3.LUT R8, RZ, c[0x0][0x1dc], RZ, 0x33, !PT ;  /* 0x00007700ff08aa12 */ /* 0x000fd200078e33ff */
[----:B------:R-:W-:Y:S02]  /*07f0*/  @!P4 IMAD.IADD R9, R9, 0x1, -R5 ;  /* 0x000000010909c824 */ /* 0x000fe400078e0a05 */
[----:B------:R-:W-:Y:S02]  /*0800*/  IMAD.MOV R5, RZ, RZ, -R8 ;  /* 0x000000ffff057224 */ /* 0x000fe400078e0a08 */
[----:B------:R-:W-:Y:S01]  /*0810*/  @!P3 IMAD.MOV R9, RZ, RZ, -R9 ;  /* 0x000000ffff09b224 */ /* 0x000fe200078e0a09 */
[----:B------:R-:W-:Y:S01]  /*0820*/  @!P0 LOP3.LUT R9, RZ, c[0x0][0x204], RZ, 0x33, !PT ;  /* 0x00008100ff098a12 */ /* 0x000fe200078e33ff */
[----:B------:R-:W-:Y:S01]  /*0830*/  IMAD R10, R5, c[0x0][0x1dc], R10 ;  /* 0x00007700050a7a24 */ /* 0x000fe200078e020a */
[----:B------:R-:W-:Y:S05]  /*0840*/  @!P1 BRA `(.L_x_148) ;  /* 0x0000142000009947 */ /* 0x000fea0003800000 */
[----:B------:R-:W-:Y:S01]  /*0850*/  ULDC UR6, c[0x0][0x1e0] ;  /* 0x0000780000067ab9 */ /* 0x000fe20000000800 */
[----:B------:R-:W-:Y:S01]  /*0860*/  IMAD.MOV.U32 R14, RZ, RZ, c[0x0][0x1fc] ;  /* 0x00007f00ff0e7624 */ /* 0x000fe200078e00ff */
[----:B------:R-:W-:Y:S01]  /*0870*/  ULOP3.LUT UR4, UR6, 0x3, URZ, 0xc0, !UPT ;  /* 0x0000000306047892 */ /* 0x000fe2000f8ec03f */
[----:B------:R-:W-:Y:S01]  /*0880*/  ISETP.NE.AND P2, PT, R9, RZ, PT ;  /* 0x000000ff0900720c */ /* 0x000fe20003f45270 */
[----:B------:R-:W-:Y:S01]  /*0890*/  IMAD.MOV.U32 R11, RZ, RZ, RZ ;  /* 0x000000ffff0b7224 */ /* 0x000fe200078e00ff */
[----:B------:R-:W-:Y:S01]  /*08a0*/  IABS R15, c[0x0][0x200] ;  /* 0x00008000000f7a13 */ /* 0x000fe20000000000 */
[----:B------:R-:W-:Y:S01]  /*08b0*/  UIADD3 UR4, -UR4, UR6, URZ ;  /* 0x0000000604047290 */ /* 0x000fe2000fffe13f */
[----:B------:R-:W-:-:S02]  /*08c0*/  IMAD.MOV.U32 R13, RZ, RZ, RZ ;  /* 0x000000ffff0d7224 */ /* 0x000fc400078e00ff */
[----:B------:R-:W-:-:S03]  /*08d0*/  IMAD R14, R14, c[0x0][0x1f8], RZ ;  /* 0x00007e000e0e7a24 */ /* 0x000fc600078e02ff */
[----:B------:R-:W-:-:S05]  /*08e0*/  IMAD.U32 R16, RZ, RZ, UR4 ;  /* 0x00000004ff107e24 */ /* 0x000fca000f8e00ff */
.L_x_157:
[----:B------:R-:W-:Y:S01]  /*08f0*/  IADD3 R16, R16, -0x4, RZ ;  /* 0xfffffffc10107810 */ /* 0x000fe20007ffe0ff */
[----:B------:R-:W-:Y:S01]  /*0900*/  IMAD R17, R10, c[0x0][0x1e0], R13 ;  /* 0x000078000a117a24 */ /* 0x000fe200078e020d */
[----:B------:R-:W-:Y:S02]  /*0910*/  BSSY B0, `(.L_x_149) ;  /* 0x000004c000007945 */ /* 0x000fe40003800000 */
[----:B------:R-:W-:Y:S01]  /*0920*/  ISETP.NE.AND P3, PT, R16, RZ, PT ;  /* 0x000000ff1000720c */ /* 0x000fe20003f65270 */
[----:B------:R-:W-:Y:S01]  /*0930*/  IMAD R18, R14, R17, RZ ;  /* 0x000000110e127224 */ /* 0x000fe200078e02ff */
[----:B------:R-:W-:Y:S06]  /*0940*/  @P2 BRA `(.L_x_150) ;  /* 0x0000048000002947 */ /* 0x000fec0003800000 */
[----:B------:R-:W-:Y:S02]  /*0950*/  IABS R4, c[0x0][0x200] ;  /* 0x0000800000047a13 */ /* 0x000fe40000000000 */
[----:B------:R-:W-:Y:S02]  /*0960*/  IABS R20, R12 ;  /* 0x0000000c00147213 */ /* 0x000fe40000000000 */
[----:B------:R-:W0:Y:S01]  /*0970*/  I2F.RP R19, R4 ;  /* 0x0000000400137306 */ /* 0x000e220000209400 */
[----:B------:R-:W-:-:S07]  /*0980*/  ISETP.GE.AND P5, PT, R12, RZ, PT ;  /* 0x000000ff0c00720c */ /* 0x000fce0003fa6270 */
[----:B0-----:R-:W0:Y:S02]  /*0990*/  MUFU.RCP R19, R19 ;  /* 0x0000001300137308 */ /* 0x001e240000001000 */
[----:B0-----:R-:W-:Y:S02]  /*09a0*/  IADD3 R2, R19, 0xffffffe, RZ ;  /* 0x0ffffffe13027810 */ /* 0x001fe40007ffe0ff */
[----:B------:R-:W-:-:S04]  /*09b0*/  LOP3.LUT R19, RZ, c[0x0][0x200], RZ, 0x33, !PT ;  /* 0x00008000ff137a12 */ /* 0x000fc800078e33ff */
        /* <DEDUP_REMOVED lines=19> */
[----:B------:R-:W-:Y:S02]  /*0af0*/  @!P4 IADD3 R5, R5, 0x1, RZ ;  /* 0x000000010505c810 */ /* 0x000fe40007ffe0ff */
        /* <DEDUP_REMOVED lines=8> */
[----:B------:R-:W-:Y:S01]  /*0b80*/  IMAD.HI.U32 R23, R3, R23, R2 ;  /* 0x0000001703177227 */ /* 0x000fe200078e0002 */
[----:B------:R-:W-:-:S05]  /*0b90*/  LOP3.LUT R2, R6, c[0x0][0x204], RZ, 0x3c, !PT ;  /* 0x0000810006027a12 */ /* 0x000fca00078e3cff */
[----:B------:R-:W-:-:S04]  /*0ba0*/  IMAD.HI.U32 R3, R23, R22, RZ ;  /* 0x0000001617037227 */ /* 0x000fc800078e00ff */
[----:B------:R-:W-:-:S04]  /*0bb0*/  IMAD.MOV R15, RZ, RZ, -R3 ;  /* 0x000000ffff0f7224 */ /* 0x000fc800078e0a03 */
[C---:B------:R-:W-:Y:S02]  /*0bc0*/  IMAD R22, R21.reuse, R15, R22 ;  /* 0x0000000f15167224 */ /* 0x040fe400078e0216 */
[----:B------:R-:W-:Y:S01]  /*0bd0*/  IMAD.MOV.U32 R15, RZ, RZ, R4 ;  /* 0x000000ffff0f7224 */ /* 0x000fe200078e0004 */
[----:B------:R-:W-:Y:S02]  /*0be0*/  LOP3.LUT R4, R12, c[0x0][0x200], RZ, 0x3c, !PT ;  /* 0x000080000c047a12 */ /* 0x000fe400078e3cff */
[----:B------:R-:W-:Y:S02]  /*0bf0*/  ISETP.GT.U32.AND P5, PT, R21, R22, PT ;  /* 0x000000161500720c */ /* 0x000fe40003fa4070 */
[----:B------:R-:W-:-:S11]  /*0c00*/  ISETP.GE.U32.AND P6, PT, R20, R15, PT ;  /* 0x0000000f1400720c */ /* 0x000fd60003fc6070 */
[----:B------:R-:W-:Y:S01]  /*0c10*/  @!P5 IMAD.IADD R22, R22, 0x1, -R21 ;  /* 0x000000011616d824 */ /* 0x000fe200078e0a15 */
[----:B------:R-:W-:Y:S02]  /*0c20*/  @!P5 IADD3 R3, R3, 0x1, RZ ;  /* 0x000000010303d810 */ /* 0x000fe40007ffe0ff */
[----:B------:R-:W-:Y:S02]  /*0c30*/  @P6 IADD3 R5, R5, 0x1, RZ ;  /* 0x0000000105056810 */ /* 0x000fe40007ffe0ff */
[----:B------:R-:W-:Y:S02]  /*0c40*/  ISETP.GE.U32.AND P4, PT, R22, R21, PT ;  /* 0x000000151600720c */ /* 0x000fe40003f86070 */
[----:B------:R-:W-:Y:S02]  /*0c50*/  ISETP.GE.AND P6, PT, R4, RZ, PT ;  /* 0x000000ff0400720c */ /* 0x000fe40003fc6270 */
[----:B------:R-:W-:-:S09]  /*0c60*/  ISETP.GE.AND P5, PT, R2, RZ, PT ;  /* 0x000000ff0200720c */ /* 0x000fd20003fa6270 */
[----:B------:R-:W-:Y:S02]  /*0c70*/  @P4 IADD3 R3, R3, 0x1, RZ ;  /* 0x0000000103034810 */ /* 0x000fe40007ffe0ff */
[----:B------:R-:W-:Y:S01]  /*0c80*/  ISETP.NE.AND P4, PT, RZ, c[0x0][0x204], PT ;  /* 0x00008100ff007a0c */ /* 0x000fe20003f85270 */
[----:B------:R-:W-:Y:S02]  /*0c90*/  @!P6 IMAD.MOV R5, RZ, RZ, -R5 ;  /* 0x000000ffff05e224 */ /* 0x000fe400078e0a05 */
[----:B------:R-:W-:-:S03]  /*0ca0*/  @!P5 IMAD.MOV R3, RZ, RZ, -R3 ;  /* 0x000000ffff03d224 */ /* 0x000fc600078e0a03 */
[----:B------:R-:W-:-:S07]  /*0cb0*/  SEL R4, R19, R5, !P0 ;  /* 0x0000000513047207 */ /* 0x000fce0004000000 */
        /* <DEDUP_REMOVED lines=8> */
[----:B------:R-:W-:-:S04]  /*0d40*/  IMAD R2, R2, c[0x0][0x1f4], R3 ;  /* 0x00007d0002027a24 */ /* 0x000fc800078e0203 */
        /* <DEDUP_REMOVED lines=8> */
.L_x_150:
[----:B------:R-:W-:Y:S05]  /*0dd0*/  BSYNC B0 ;  /* 0x0000000000007941 */ /* 0x000fea0003800000 */
.L_x_149:
[----:B------:R-:W-:Y:S01]  /*0de0*/  BSSY B0, `(.L_x_151) ;  /* 0x000004c000007945 */ /* 0x000fe20003800000 */
[----:B------:R-:W-:Y:S05]  /*0df0*/  @P2 BRA `(.L_x_152) ;  /* 0x000004a000002947 */ /* 0x000fea0003800000 */
        /* <DEDUP_REMOVED lines=28> */
[----:B------:R-:W-:-:S10]  /*0fc0*/  @!P4 IADD3 R4, R4, 0x1, RZ ;  /* 0x000000010404c810 */ /* 0x000fd40007ffe0ff */
[----:B------:R-:W-:Y:S01]  /*0fd0*/  @P6 IADD3 R4, R4, 0x1, RZ ;  /* 0x0000000104046810 */ /* 0x000fe20007ffe0ff */
        /* <DEDUP_REMOVED lines=11> */
[----:B------:R-:W-:-:S05]  /*1090*/  IMAD R22, R19, R21, R22 ;  /* 0x0000001513167224 */ /* 0x000fca00078e0216 */
[----:B------:R-:W-:-:S13]  /*10a0*/  ISETP.GT.U32.AND P5, PT, R19, R22, PT ;  /* 0x000000161300720c */ /* 0x000fda0003fa4070 */
[----:B------:R-:W-:Y:S01]  /*10b0*/  @!P5 IMAD.IADD R22, R22, 0x1, -R19 ;  /* 0x000000011616d824 */ /* 0x000fe200078e0a13 */
[----:B------:R-:W-:Y:S02]  /*10c0*/  @!P5 IADD3 R3, R3, 0x1, RZ ;  /* 0x000000010303d810 */ /* 0x000fe40007ffe0ff */
[----:B------:R-:W-:Y:S02]  /*10d0*/  ISETP.GE.AND P5, PT, R2, RZ, PT ;  /* 0x000000ff0200720c */ /* 0x000fe40003fa6270 */
[----:B------:R-:W-:Y:S02]  /*10e0*/  ISETP.GE.U32.AND P4, PT, R22, R19, PT ;  /* 0x000000131600720c */ /* 0x000fe40003f86070 */
[----:B------:R-:W-:-:S04]  /*10f0*/  LOP3.LUT R19, R12, c[0x0][0x200], RZ, 0x3c, !PT ;  /* 0x000080000c137a12 */ /* 0x000fc800078e3cff */
[----:B------:R-:W-:-:S07]  /*1100*/  ISETP.GE.AND P6, PT, R19, RZ, PT ;  /* 0x000000ff1300720c */ /* 0x000fce0003fc6270 */
[----:B------:R-:W-:Y:S02]  /*1110*/  @P4 IADD3 R3, R3, 0x1, RZ ;  /* 0x0000000103034810 */ /* 0x000fe40007ffe0ff */
[----:B------:R-:W-:-:S03]  /*1120*/  ISETP.NE.AND P4, PT, RZ, c[0x0][0x204], PT ;  /* 0x00008100ff007a0c */ /* 0x000fc60003f85270 */
[----:B------:R-:W-:Y:S02]  /*1130*/  @!P5 IMAD.MOV R3, RZ, RZ, -R3 ;  /* 0x000000ffff03d224 */ /* 0x000fe400078e0a03 */
[----:B------:R-:W-:-:S05]  /*1140*/  @!P6 IMAD.MOV R4, RZ, RZ, -R4 ;  /* 0x000000ffff04e224 */ /* 0x000fca00078e0a04 */
[----:B------:R-:W-:-:S03]  /*1150*/  SEL R4, R5, R4, !P0 ;  /* 0x0000000405047207 */ /* 0x000fc60004000000 */
[----:B------:R-:W-:-:S04]  /*1160*/  @!P4 LOP3.LUT R3, RZ, c[0x0][0x204], RZ, 0x33, !PT ;  /* 0x00008100ff03ca12 */ /* 0x000fc800078e33ff */
[----:B------:R-:W-:-:S04]  /*1170*/  LOP3.LUT R2, R4, R3, RZ, 0xfc, !PT ;  /* 0x0000000304027212 */ /* 0x000fc800078efcff */
[----:B------:R-:W-:-:S04]  /*1180*/  ISETP.GE.AND P0, PT, R2, RZ, PT ;  /* 0x000000ff0200720c */ /* 0x000fc80003f06270 */
[----:B------:R-:W-:-:S04]  /*1190*/  ISETP.GE.OR P0, PT, R3, c[0x0][0x1f4], !P0 ;  /* 0x00007d0003007a0c */ /* 0x000fc80004706670 */
[----:B------:R-:W-:-:S13]  /*11a0*/  ISETP.GE.OR P0, PT, R4, c[0x0][0x1f0], P0 ;  /* 0x00007c0004007a0c */ /* 0x000fda0000706670 */
[----:B------:R-:W-:Y:S05]  /*11b0*/  @P0 BRA `(.L_x_152) ;  /* 0x000000e000000947 */ /* 0x000fea0003800000 */
[----:B------:R-:W-:Y:S02]  /*11c0*/  IMAD R2, R8, c[0x0][0x1e4], R17 ;  /* 0x0000790008027a24 */ /* 0x000fe400078e0211 */
[----:B------:R-:W-:Y:S02]  /*11d0*/  IMAD.MOV.U32 R5, RZ, RZ, c[0x0][0x1fc] ;  /* 0x00007f00ff057624 */ /* 0x000fe400078e00ff */
[----:B------:R-:W-:Y:S01]  /*11e0*/  IMAD.MOV.U32 R19, RZ, RZ, 0x2 ;  /* 0x00000002ff137424 */ /* 0x000fe200078e00ff */
[----:B------:R-:W-:-:S05]  /*11f0*/  IADD3 R2, R2, 0x1, RZ ;  /* 0x0000000102027810 */ /* 0x000fca0007ffe0ff */
[----:B------:R-:W-:Y:S02]  /*1200*/  IMAD R2, R2, c[0x0][0x1f4], R3 ;  /* 0x00007d0002027a24 */ /* 0x000fe400078e0203 */
[----:B------:R-:W-:Y:S02]  /*1210*/  IMAD R3, R5, c[0x0][0x1f8], R18 ;  /* 0x00007e0005037a24 */ /* 0x000fe400078e0212 */
        /* <DEDUP_REMOVED lines=8> */
.L_x_152:
[----:B------:R-:W-:Y:S05]  /*12a0*/  BSYNC B0 ;  /* 0x0000000000007941 */ /* 0x000fea0003800000 */
.L_x_151:
        /* <DEDUP_REMOVED lines=43> */
[----:B------:R-:W-:Y:S01]  /*1560*/  IMAD R22, R19, R3, R22 ;  /* 0x0000000313167224 */ /* 0x000fe200078e0216 */
[----:B------:R-:W-:-:S04]  /*1570*/  LOP3.LUT R3, R12, c[0x0][0x200], RZ, 0x3c, !PT ;  /* 0x000080000c037a12 */ /* 0x000fc800078e3cff */
[----:B------:R-:W-:Y:S02]  /*1580*/  ISETP.GT.U32.AND P5, PT, R19, R22, PT ;  /* 0x000000161300720c */ /* 0x000fe40003fa4070 */
[----:B------:R-:W-:-:S11]  /*1590*/  ISETP.GE.AND P6, PT, R3, RZ, PT ;  /* 0x000000ff0300720c */ /* 0x000fd60003fc6270 */
[----:B------:R-:W-:Y:S01]  /*15a0*/  @!P5 IMAD.IADD R22, R22, 0x1, -R19 ;  /* 0x000000011616d824 */ /* 0x000fe200078e0a13 */
[----:B------:R-:W-:Y:S01]  /*15b0*/  @!P5 IADD3 R21, R21, 0x1, RZ ;  /* 0x000000011515d810 */ /* 0x000fe20007ffe0ff */
[----:B------:R-:W-:Y:S01]  /*15c0*/  @!P6 IMAD.MOV R4, RZ, RZ, -R4 ;  /* 0x000000ffff04e224 */ /* 0x000fe200078e0a04 */
[----:B------:R-:W-:Y:S02]  /*15d0*/  ISETP.GE.AND P5, PT, R2, RZ, PT ;  /* 0x000000ff0200720c */ /* 0x000fe40003fa6270 */
[----:B------:R-:W-:Y:S02]  /*15e0*/  ISETP.GE.U32.AND P4, PT, R22, R19, PT ;  /* 0x000000131600720c */ /* 0x000fe40003f86070 */
[----:B------:R-:W-:-:S11]  /*15f0*/  SEL R4, R5, R4, !P0 ;  /* 0x0000000405047207 */ /* 0x000fd60004000000 */
        /* <DEDUP_REMOVED lines=10> */
[----:B------:R-:W-:Y:S01]  /*16a0*/  IADD3 R3, R17, 0x2, RZ ;  /* 0x0000000211037810 */ /* 0x000fe20007ffe0ff */
[----:B------:R-:W-:-:S04]  /*16b0*/  IMAD.MOV.U32 R5, RZ, RZ, 0x2 ;  /* 0x00000002ff057424 */ /* 0x000fc800078e00ff */
[----:B------:R-:W-:Y:S02]  /*16c0*/  IMAD R2, R8, c[0x0][0x1e4], R3 ;  /* 0x0000790008027a24 */ /* 0x000fe400078e0203 */
[----:B------:R-:W-:Y:S02]  /*16d0*/  IMAD R3, R14, R3, RZ ;  /* 0x000000030e037224 */ /* 0x000fe400078e02ff */
        /* <DEDUP_REMOVED lines=9> */
.L_x_154:
[----:B------:R-:W-:Y:S05]  /*1770*/  BSYNC B0 ;  /* 0x0000000000007941 */ /* 0x000fea0003800000 */
.L_x_153:
        /* <DEDUP_REMOVED lines=31> */
[----:B------:R-:W-:-:S08]  /*1970*/  LOP3.LUT R18, R12, c[0x0][0x200], RZ, 0x3c, !PT ;  /* 0x000080000c127a12 */ /* 0x000fd000078e3cff */
[----:B------:R-:W-:Y:S02]  /*1980*/  @P6 IADD3 R4, R4, 0x1, RZ ;  /* 0x0000000104046810 */ /* 0x000fe40007ffe0ff */
[----:B------:R-:W-:Y:S01]  /*1990*/  ISETP.GE.AND P6, PT, R18, RZ, PT ;  /* 0x000000ff1200720c */ /* 0x000fe20003fc6270 */
[----:B0-----:R-:W0:-:S12]  /*19a0*/  MUFU.RCP R20, R20 ;  /* 0x0000001400147308 */ /* 0x001e180000001000 */
[----:B------:R-:W-:-:S05]  /*19b0*/  @!P6 IMAD.MOV R4, RZ, RZ, -R4 ;  /* 0x000000ffff04e224 */ /* 0x000fca00078e0a04 */
[----:B------:R-:W-:Y:S02]  /*19c0*/  SEL R4, R5, R4, !P0 ;  /* 0x0000000405047207 */ /* 0x000fe40004000000 */
[----:B0-----:R-:W-:-:S04]  /*19d0*/  IADD3 R2, R20, 0xffffffe, RZ ;  /* 0x0ffffffe14027810 */ /* 0x001fc80007ffe0ff */
        /* <DEDUP_REMOVED lines=14> */
[----:B------:R-:W-:-:S13]  /*1ac0*/  ISETP.GE.U32.AND P4, PT, R20, R19, PT ;  /* 0x000000131400720c */ /* 0x000fda0003f86070 */
[----:B------:R-:W-:Y:S02]  /*1ad0*/  @P4 IADD3 R3, R3, 0x1, RZ ;  /* 0x0000000103034810 */ /* 0x000fe40007ffe0ff */
[----:B------:R-:W-:-:S03]  /*1ae0*/  ISETP.NE.AND P4, PT, RZ, c[0x0][0x204], PT ;  /* 0x00008100ff007a0c */ /* 0x000fc60003f85270 */
[----:B------:R-:W-:-:S10]  /*1af0*/  @!P5 IMAD.MOV R3, RZ, RZ, -R3 ;  /* 0x000000ffff03d224 */ /* 0x000fd400078e0a03 */
        /* <DEDUP_REMOVED lines=8> */
[----:B------:R-:W-:-:S04]  /*1b80*/  IMAD R2, R8, c[0x0][0x1e4], R17 ;  /* 0x0000790008027a24 */ /* 0x000fc800078e0211 */
[----:B------:R-:W-:Y:S02]  /*1b90*/  IMAD R2, R2, c[0x0][0x1f4], R3 ;  /* 0x00007d0002027a24 */ /* 0x000fe400078e0203 */
[----:B------:R-:W-:Y:S02]  /*1ba0*/  IMAD R3, R14, R17, RZ ;  /* 0x000000110e037224 */ /* 0x000fe400078e02ff */
        /* <DEDUP_REMOVED lines=8> */
.L_x_156:
[----:B------:R-:W-:Y:S05]  /*1c30*/  BSYNC B0 ;  /* 0x0000000000007941 */ /* 0x000fea0003800000 */
.L_x_155:
[----:B------:R-:W-:Y:S01]  /*1c40*/  IADD3 R13, R13, 0x4, RZ ;  /* 0x000000040d0d7810 */ /* 0x000fe20007ffe0ff */
[----:B------:R-:W-:Y:S01]  /*1c50*/  @!P3 CALL.REL.NOINC `(.L_x_148) ;  /* 0x000000100000b944 */ /* 0x000fe20003c00000 */
[----:B------:R-:W-:Y:S05]  /*1c60*/  BRA `(.L_x_157) ;  /* 0xffffec8000007947 */ /* 0x000fea000383ffff */
.L_x_148:
[----:B------:R-:W-:-:S05]  /*1c70*/  IMAD.MOV.U32 R4, RZ, RZ, c[0x0][0x1e0] ;  /* 0x00007800ff047624 */ /* 0x000fca00078e00ff */
[----:B------:R-:W-:-:S13]  /*1c80*/  LOP3.LUT P0, R4, R4, 0x3, RZ, 0xc0, !PT ;  /* 0x0000000304047812 */ /* 0x000fda000780c0ff */
[----:B------:R-:W-:Y:S05]  /*1c90*/  @!P0 BRA `(.L_x_158) ;  /* 0x00000e8000008947 */ /* 0x000fea0003800000 */
[----:B------:R-:W-:Y:S01]  /*1ca0*/  ISETP.NE.AND P0, PT, R9, RZ, PT ;  /* 0x000000ff0900720c */ /* 0x000fe20003f05270 */
[----:B------:R-:W-:Y:S01]  /*1cb0*/  IMAD.MOV.U32 R14, RZ, RZ, c[0x0][0x1fc] ;  /* 0x00007f00ff0e7624 */ /* 0x000fe200078e00ff */
[----:B------:R-:W-:Y:S01]  /*1cc0*/  BSSY B0, `(.L_x_159) ;  /* 0x000004c000007945 */ /* 0x000fe20003800000 */
[----:B------:R-:W-:Y:S01]  /*1cd0*/  IMAD R13, R10, c[0x0][0x1e0], R13 ;  /* 0x000078000a0d7a24 */ /* 0x000fe200078e020d */
[----:B------:R-:W-:Y:S01]  /*1ce0*/  IABS R5, c[0x0][0x200] ;  /* 0x0000800000057a13 */ /* 0x000fe20000000000 */
[----:B------:R-:W-:-:S04]  /*1cf0*/  IMAD R9, R14, c[0x0][0x1f8], RZ ;  /* 0x00007e000e097a24 */ /* 0x000fc800078e02ff */
[----:B------:R-:W-:-:S04]  /*1d00*/  IMAD R15, R9, R13, RZ ;  /* 0x0000000d090f7224 */ /* 0x000fc800078e02ff */
[----:B------:R-:W-:Y:S05]  /*1d10*/  @P0 BRA `(.L_x_160) ;  /* 0x0000046000000947 */ /* 0x000fea0003800000 */
[----:B------:R-:W0:Y:S01]  /*1d20*/  I2F.RP R16, R5 ;  /* 0x0000000500107306 */ /* 0x000e220000209400 */
[----:B------:R-:W-:Y:S02]  /*1d30*/  IABS R18, R12 ;  /* 0x0000000c00127213 */ /* 0x000fe40000000000 */
[----:B------:R-:W-:-:S05]  /*1d40*/  ISETP.GE.AND P3, PT, R12, RZ, PT ;  /* 0x000000ff0c00720c */ /* 0x000fca0003f66270 */
        /* <DEDUP_REMOVED lines=34> */
[----:B------:R-:W-:-:S04]  /*1f70*/  LOP3.LUT R2, R6, c[0x0][0x204], RZ, 0x3c, !PT ;  /* 0x0000810006027a12 */ /* 0x000fc800078e3cff */
[----:B------:R-:W-:Y:S01]  /*1f80*/  ISETP.GE.AND P4, PT, R2, RZ, PT ;  /* 0x000000ff0200720c */ /* 0x000fe20003f86270 */
        /* <DEDUP_REMOVED lines=10> */
[----:B------:R-:W-:-:S05]  /*2030*/  @P5 IADD3 R3, R3, 0x1, RZ ;  /* 0x0000000103035810 */ /* 0x000fca0007ffe0ff */
[----:B------:R-:W-:Y:S01]  /*2040*/  @!P4 IMAD.MOV R3, RZ, RZ, -R3 ;  /* 0x000000ffff03c224 */ /* 0x000fe200078e0a03 */
[----:B------:R-:W-:Y:S01]  /*2050*/  @!P3 LOP3.LUT R3, RZ, c[0x0][0x204], RZ, 0x33, !PT ;  /* 0x00008100ff03ba12 */ /* 0x000fe200078e33ff */
[----:B------:R-:W-:-:S05]  /*2060*/  @!P6 IMAD.MOV R10, RZ, RZ, -R10 ;  /* 0x000000ffff0ae224 */ /* 0x000fca00078e0a0a */
[----:B------:R-:W-:-:S04]  /*2070*/  SEL R16, R16, R10, !P2 ;  /* 0x0000000a10107207 */ /* 0x000fc80005000000 */
        /* <DEDUP_REMOVED lines=16> */
.L_x_160:
[----:B------:R-:W-:Y:S05]  /*2180*/  BSYNC B0 ;  /* 0x0000000000007941 */ /* 0x000fea0003800000 */
.L_x_159:
[----:B------:R-:W-:Y:S01]  /*2190*/  ISETP.NE.AND P2, PT, R4, 0x1, PT ;  /* 0x000000010400780c */ /* 0x000fe20003f45270 */
[----:B------:R-:W-:-:S12]  /*21a0*/  BSSY B0, `(.L_x_158) ;  /* 0x0000097000007945 */ /* 0x000fd80003800000 */
[----:B------:R-:W-:Y:S05]  /*21b0*/  @!P2 BRA `(.L_x_161) ;  /* 0x000009500000a947 */ /* 0x000fea0003800000 */
[----:B------:R-:W-:Y:S01]  /*21c0*/  BSSY B1, `(.L_x_162) ;  /* 0x000004a000017945 */ /* 0x000fe20003800000 */
        /* <DEDUP_REMOVED lines=61> */
[----:B------:R-:W-:-:S03]  /*25a0*/  IMAD.MOV.U32 R16, RZ, RZ, 0x2 ;  /* 0x00000002ff107424 */ /* 0x000fc600078e00ff */
        /* <DEDUP_REMOVED lines=11> */
.L_x_163:
[----:B------:R-:W-:Y:S05]  /*2660*/  BSYNC B1 ;  /* 0x0000000000017941 */ /* 0x000fea0003800000 */
.L_x_162:
[----:B------:R-:W-:-:S13]  /*2670*/  ISETP.EQ.OR P0, PT, R4, 0x2, P0 ;  /* 0x000000020400780c */ /* 0x000fda0000702670 */
[----:B------:R-:W-:Y:S05]  /*2680*/  @P0 BRA `(.L_x_161) ;  /* 0x0000048000000947 */ /* 0x000fea0003800000 */
[----:B------:R-:W0:Y:S01]  /*2690*/  I2F.RP R10, R5 ;  /* 0x00000005000a7306 */ /* 0x000e220000209400 */
[----:B------:R-:W-:Y:S02]  /*26a0*/  IABS R14, R12 ;  /* 0x0000000c000e7213 */ /* 0x000fe40000000000 */
[----:B------:R-:W-:Y:S02]  /*26b0*/  ISETP.GE.AND P3, PT, R12, RZ, PT ;  /* 0x000000ff0c00720c */ /* 0x000fe40003f66270 */
[----:B------:R-:W-:-:S03]  /*26c0*/  ISETP.NE.AND P2, PT, RZ, c[0x0][0x200], PT ;  /* 0x00008000ff007a0c */ /* 0x000fc60003f45270 */
        /* <DEDUP_REMOVED lines=26> */
[----:B------:R-:W-:Y:S02]  /*2870*/  @P4 IADD3 R4, R4, 0x1, RZ ;  /* 0x0000000104044810 */ /* 0x000fe40007ffe0ff */
[----:B------:R-:W-:Y:S01]  /*2880*/  ISETP.NE.AND P4, PT, RZ, c[0x0][0x204], PT ;  /* 0x00008100ff007a0c */ /* 0x000fe20003f85270 */
[----:B0-----:R-:W0:Y:S04]  /*2890*/  MUFU.RCP R16, R16 ;  /* 0x0000001000107308 */ /* 0x001e280000001000 */
[----:B------:R-:W-:-:S05]  /*28a0*/  @!P3 IMAD.MOV R4, RZ, RZ, -R4 ;  /* 0x000000ffff04b224 */ /* 0x000fca00078e0a04 */
[----:B------:R-:W-:Y:S02]  /*28b0*/  SEL R4, R10, R4, !P2 ;  /* 0x000000040a047207 */ /* 0x000fe40005000000 */
[----:B0-----:R-:W-:-:S04]  /*28c0*/  IADD3 R2, R16, 0xffffffe, RZ ;  /* 0x0ffffffe10027810 */ /* 0x001fc80007ffe0ff */
[----:B------:R0:W1:Y:S02]  /*28d0*/  F2I.FTZ.U32.TRUNC.NTZ R3, R2 ;  /* 0x0000000200037305 */ /* 0x000064000021f000 */
[----:B0-----:R-:W-:Y:S02]  /*28e0*/  IMAD.MOV.U32 R2, RZ, RZ, RZ ;  /* 0x000000ffff027224 */ /* 0x001fe400078e00ff */
[----:B-1----:R-:W-:-:S04]  /*28f0*/  IMAD.MOV R18, RZ, RZ, -R3 ;  /* 0x000000ffff127224 */ /* 0x002fc800078e0a03 */
[----:B------:R-:W-:Y:S01]  /*2900*/  IMAD R17, R18, R15, RZ ;  /* 0x0000000f12117224 */ /* 0x000fe200078e02ff */
[----:B------:R-:W-:Y:S02]  /*2910*/  IABS R18, R6 ;  /* 0x0000000600127213 */ /* 0x000fe40000000000 */
[----:B------:R-:W-:Y:S01]  /*2920*/  LOP3.LUT R6, R6, c[0x0][0x204], RZ, 0x3c, !PT ;  /* 0x0000810006067a12 */ /* 0x000fe200078e3cff */
[----:B------:R-:W-:-:S03]  /*2930*/  IMAD.HI.U32 R17, R3, R17, R2 ;  /* 0x0000001103117227 */ /* 0x000fc600078e0002 */
[----:B------:R-:W-:-:S03]  /*2940*/  ISETP.GE.AND P6, PT, R6, RZ, PT ;  /* 0x000000ff0600720c */ /* 0x000fc60003fc6270 */
[----:B------:R-:W-:-:S04]  /*2950*/  IMAD.HI.U32 R3, R17, R18, RZ ;  /* 0x0000001211037227 */ /* 0x000fc800078e00ff */
[----:B------:R-:W-:-:S04]  /*2960*/  IMAD.MOV R16, RZ, RZ, -R3 ;  /* 0x000000ffff107224 */ /* 0x000fc800078e0a03 */
[----:B------:R-:W-:-:S05]  /*2970*/  IMAD R16, R15, R16, R18 ;  /* 0x000000100f107224 */ /* 0x000fca00078e0212 */
[----:B------:R-:W-:-:S13]  /*2980*/  ISETP.GT.U32.AND P5, PT, R15, R16, PT ;  /* 0x000000100f00720c */ /* 0x000fda0003fa4070 */
[----:B------:R-:W-:Y:S01]  /*2990*/  @!P5 IMAD.IADD R16, R16, 0x1, -R15 ;  /* 0x000000011010d824 */ /* 0x000fe200078e0a0f */
[----:B------:R-:W-:-:S04]  /*29a0*/  @!P5 IADD3 R3, R3, 0x1, RZ ;  /* 0x000000010303d810 */ /* 0x000fc80007ffe0ff */
[----:B------:R-:W-:-:S13]  /*29b0*/  ISETP.GE.U32.AND P0, PT, R16, R15, PT ;  /* 0x0000000f1000720c */ /* 0x000fda0003f06070 */
[----:B------:R-:W-:-:S05]  /*29c0*/  @P0 IADD3 R3, R3, 0x1, RZ ;  /* 0x0000000103030810 */ /* 0x000fca0007ffe0ff */
[----:B------:R-:W-:Y:S01]  /*29d0*/  @!P6 IMAD.MOV R3, RZ, RZ, -R3 ;  /* 0x000000ffff03e224 */ /* 0x000fe200078e0a03 */
        /* <DEDUP_REMOVED lines=10> */
[----:B------:R-:W-:Y:S02]  /*2a80*/  IMAD R8, R8, c[0x0][0x1f4], R3 ;  /* 0x00007d0008087a24 */ /* 0x000fe400078e0203 */
[----:B------:R-:W-:-:S04]  /*2a90*/  IMAD.WIDE R2, R2, R5, c[0x0][0x1b0] ;  /* 0x00006c0002027625 */ /* 0x000fc800078e0205 */
[----:B------:R-:W-:Y:S02]  /*2aa0*/  IMAD R4, R8, c[0x0][0x1f0], R4 ;  /* 0x00007c0008047a24 */ /* 0x000fe400078e0204 */
[----:B------:R-:W2:Y:S02]  /*2ab0*/  LDG.E.U16 R2, [R2.64] ;  /* 0x0000000802027981 */ /* 0x000ea4000c1e1500 */
[----:B------:R-:W-:-:S06]  /*2ac0*/  IMAD.WIDE R4, R4, R5, c[0x0][0x160] ;  /* 0x0000580004047625 */ /* 0x000fcc00078e0205 */
[----:B------:R-:W3:Y:S01]  /*2ad0*/  LDG.E.U16 R4, [R4.64] ;  /* 0x0000000804047981 */ /* 0x000ee2000c1e1500 */
[----:B--2---:R-:W-:Y:S02]  /*2ae0*/  PRMT R2, RZ, 0x5410, R2 ;  /* 0x00005410ff027816 */ /* 0x004fe40000000002 */
[----:B---3--:R-:W-:-:S05]  /*2af0*/  PRMT R4, RZ, 0x5410, R4 ;  /* 0x00005410ff047816 */ /* 0x008fca0000000004 */
[----:B------:R-:W-:Y:S02]  /*2b00*/  FFMA.FTZ R11, R2, R4, R11 ;  /* 0x00000004020b7223 */ /* 0x000fe4000001000b */
.L_x_161:
[----:B------:R-:W-:Y:S05]  /*2b10*/  BSYNC B0 ;  /* 0x0000000000007941 */ /* 0x000fea0003800000 */
.L_x_158:
        /* <DEDUP_REMOVED lines=13> */
.L_x_164:
[----:B------:R-:W-:Y:S05]  /*2bf0*/  EXIT ;  /* 0x000000000000794d */ /* 0x000fea0003800000 */
.L_x_166:
        /* <DEDUP_REMOVED lines=16> */
.L_x_1139:


//--------------------- .text._ZN2at6native51_GLOBAL__N__2c613397_18_DepthwiseConv2d_cu_9959487032conv_depthwise2d_backward_kernelILi1ELi2EN3c108BFloat16EiEEvNS_27GenericPackedTensorAccessorIKT1_Lm4ENS_16DefaultPtrTraitsEiEENS5_IS6_Lm4ES8_iEES9_T2_iiiiiiiiiiiiiii --------------------------
	.section	.text._ZN2at6native51_GLOBAL__N__2c613397_18_DepthwiseConv2d_cu_9959487032conv_depthwise2d_backward_kernelILi1ELi2EN3c108BFloat16EiEEvNS_27GenericPackedTensorAccessorIKT1_Lm4ENS_16DefaultPtrTraitsEiEENS5_IS6_Lm4ES8_iEES9_T2_iiiiiiiiiiiiiii,"ax",@progbits
	.sectioninfo	@"SHI_REGISTERS=32"
	.align	128
.text._ZN2at6native51_GLOBAL__N__2c613397_18_DepthwiseConv2d_cu_9959487032conv_depthwise2d_backward_kernelILi1ELi2EN3c108BFloat16EiEEvNS_27GenericPackedTensorAccessorIKT1_Lm4ENS_16DefaultPtrTraitsEiEENS5_IS6_Lm4ES8_iEES9_T2_iiiiiiiiiiiiiii:
        .type           _ZN2at6native51_GLOBAL__N__2c613397_18_DepthwiseConv2d_cu_9959487032conv_depthwise2d_backward_kernelILi1ELi2EN3c108BFloat16EiEEvNS_27GenericPackedTensorAccessorIKT1_Lm4ENS_16DefaultPtrTraitsEiEENS5_IS6_Lm4ES8_iEES9_T2_iiiiiiiiiiiiiii,@function
        .size           _ZN2at6native51_GLOBAL__N__2c613397_18_DepthwiseConv2d_cu_9959487032conv_depthwise2d_backward_kernelILi1ELi2EN3c108BFloat16EiEEvNS_27GenericPackedTensorAccessorIKT1_Lm4ENS_16DefaultPtrTraitsEiEENS5_IS6_Lm4ES8_iEES9_T2_iiiiiiiiiiiiiii,(.L_x_1140 - _ZN2at6native51_GLOBAL__N__2c613397_18_DepthwiseConv2d_cu_9959487032conv_depthwise2d_backward_kernelILi1ELi2EN3c108BFloat16EiEEvNS_27GenericPackedTensorAccessorIKT1_Lm4ENS_16DefaultPtrTraitsEiEENS5_IS6_Lm4ES8_iEES9_T2_iiiiiiiiiiiiiii)
        .other          _ZN2at6native51_GLOBAL__N__2c613397_18_DepthwiseConv2d_cu_9959487032conv_depthwise2d_backward_kernelILi1ELi2EN3c108BFloat16EiEEvNS_27GenericPackedTensorAccessorIKT1_Lm4ENS_16DefaultPtrTraitsEiEENS5_IS6_Lm4ES8_iEES9_T2_iiiiiiiiiiiiiii,@"STO_CUDA_ENTRY STV_DEFAULT"
_ZN2at6native51_GLOBAL__N__2c613397_18_DepthwiseConv2d_cu_9959487032conv_depthwise2d_backward_kernelILi1ELi2EN3c108BFloat16EiEEvNS_27GenericPackedTensorAccessorIKT1_Lm4ENS_16DefaultPtrTraitsEiEENS5_IS6_Lm4ES8_iEES9_T2_iiiiiiiiiiiiiii:
        /* <DEDUP_REMOVED lines=14> */
[----:B------:R-:W-:-:S04]  /*00e0*/  MOV R0, c[0x0][0x0] ;  /* 0x0000000000007a02 */ /* 0x000fc80000000f00 */
.L_x_168:
        /* <DEDUP_REMOVED lines=11> */
.L_x_167:
[----:B------:R-:W-:-:S05]  /*01a0*/  IMAD.MOV.U32 R0, RZ, RZ, c[0x0][0x1e0] ;  /* 0x00007800ff007624 */ /* 0x000fca00078e00ff */
[----:B------:R-:W-:-:S04]  /*01b0*/  IADD3 R0, R0, -0x1, RZ ;  /* 0xffffffff00007810 */ /* 0x000fc80007ffe0ff */
[----:B------:R-:W-:Y:S02]  /*01c0*/  ISETP.GE.U32.AND P1, PT, R0, 0x3, PT ;  /* 0x000000030000780c */ /* 0x000fe40003f26070 */
.L_x_174:
[----:B------:R-:W-:Y:S01]  /*01d0*/  IABS R8, c[0x0][0x1e8] ;  /* 0x00007a0000087a13 */ /* 0x000fe20000000000 */
[----:B------:R-:W-:Y:S01]  /*01e0*/  HFMA2.MMA R23, -RZ, RZ, 0, 0 ;  /* 0x00000000ff177435 */ /* 0x000fe200000001ff */
[----:B------:R-:W-:Y:S01]  /*01f0*/  IABS R0, c[0x0][0x1ec] ;  /* 0x00007b0000007a13 */ /* 0x000fe20000000000 */
[----:B------:R-:W-:Y:S01]  /*0200*/  IMAD.MOV.U32 R12, RZ, RZ, RZ ;  /* 0x000000ffff0c7224 */ /* 0x000fe200078e00ff */
[----:B------:R-:W0:Y:S01]  /*0210*/  I2F.RP R4, R8 ;  /* 0x0000000800047306 */ /* 0x000e220000209400 */
[----:B------:R-:W-:-:S07]  /*0220*/  MOV R17, c[0x0][0x1e0] ;  /* 0x0000780000117a02 */ /* 0x000fce0000000f00 */
[----:B------:R-:W1:Y:S08]  /*0230*/  I2F.RP R6, R0 ;  /* 0x0000000000067306 */ /* 0x000e700000209400 */
[----:B0-----:R-:W0:Y:S08]  /*0240*/  MUFU.RCP R4, R4 ;  /* 0x0000000400047308 */ /* 0x001e300000001000 */
[----:B-1----:R-:W-:Y:S01]  /*0250*/  MUFU.RCP R6, R6 ;  /* 0x0000000600067308 */ /* 0x002fe20000001000 */
[----:B0-----:R-:W-:-:S02]  /*0260*/  IADD3 R2, R4, 0xffffffe, RZ ;  /* 0x0ffffffe04027810 */ /* 0x001fc40007ffe0ff */
[----:B------:R-:W-:-:S05]  /*0270*/  IABS R4, R14 ;  /* 0x0000000e00047213 */ /* 0x000fca0000000000 */
[----:B------:R0:W1:Y:S02]  /*0280*/  F2I.FTZ.U32.TRUNC.NTZ R3, R2 ;  /* 0x0000000200037305 */ /* 0x000064000021f000 */
[----:B0-----:R-:W-:Y:S01]  /*0290*/  IMAD.MOV.U32 R2, RZ, RZ, RZ ;  /* 0x000000ffff027224 */ /* 0x001fe200078e00ff */
[----:B-1----:R-:W-:-:S05]  /*02a0*/  IADD3 R5, RZ, -R3, RZ ;  /* 0x80000003ff057210 */ /* 0x002fca0007ffe0ff */
[----:B------:R-:W-:-:S04]  /*02b0*/  IMAD R5, R5, R8, RZ ;  /* 0x0000000805057224 */ /* 0x000fc800078e02ff */
[----:B------:R-:W-:-:S06]  /*02c0*/  IMAD.HI.U32 R3, R3, R5, R2 ;  /* 0x0000000503037227 */ /* 0x000fcc00078e0002 */
[----:B------:R-:W-:-:S04]  /*02d0*/  IMAD.HI.U32 R2, R3, R4, RZ ;  /* 0x0000000403027227 */ /* 0x000fc800078e00ff */
[----:B------:R-:W-:-:S04]  /*02e0*/  IMAD.MOV R3, RZ, RZ, -R2 ;  /* 0x000000ffff037224 */ /* 0x000fc800078e0a02 */
[----:B------:R-:W-:Y:S01]  /*02f0*/  IMAD R3, R8, R3, R4 ;  /* 0x0000000308037224 */ /* 0x000fe200078e0204 */
[----:B------:R-:W-:-:S04]  /*0300*/  IADD3 R4, R6, 0xffffffe, RZ ;  /* 0x0ffffffe06047810 */ /* 0x000fc80007ffe0ff */
[----:B------:R-:W-:Y:S01]  /*0310*/  ISETP.GT.U32.AND P2, PT, R8, R3, PT ;  /* 0x000000030800720c */ /* 0x000fe20003f44070 */
[----:B------:R0:W1:Y:S02]  /*0320*/  F2I.FTZ.U32.TRUNC.NTZ R5, R4 ;  /* 0x0000000400057305 */ /* 0x000064000021f000 */
[----:B0-----:R-:W-:-:S10]  /*0330*/  HFMA2.MMA R4, -RZ, RZ, 0, 0 ;  /* 0x00000000ff047435 */ /* 0x001fd400000001ff */
[-C--:B------:R-:W-:Y:S02]  /*0340*/  @!P2 IADD3 R3, R3, -R8.reuse, RZ ;  /* 0x800000080303a210 */ /* 0x080fe40007ffe0ff */
[----:B------:R-:W-:Y:S02]  /*0350*/  @!P2 IADD3 R2, R2, 0x1, RZ ;  /* 0x000000010202a810 */ /* 0x000fe40007ffe0ff */
[----:B------:R-:W-:Y:S01]  /*0360*/  ISETP.GE.U32.AND P0, PT, R3, R8, PT ;  /* 0x000000080300720c */ /* 0x000fe20003f06070 */
[----:B-1----:R-:W-:Y:S01]  /*0370*/  IMAD.MOV R7, RZ, RZ, -R5 ;  /* 0x000000ffff077224 */ /* 0x002fe200078e0a05 */
[----:B------:R-:W-:Y:S02]  /*0380*/  LOP3.LUT R3, R14, c[0x0][0x1e8], RZ, 0x3c, !PT ;  /* 0x00007a000e037a12 */ /* 0x000fe400078e3cff */
[----:B------:R-:W-:Y:S01]  /*0390*/  ISETP.NE.AND P2, PT, RZ, c[0x0][0x1e8], PT ;  /* 0x00007a00ff007a0c */ /* 0x000fe20003f45270 */
[----:B------:R-:W-:Y:S01]  /*03a0*/  IMAD R7, R7, R0, RZ ;  /* 0x0000000007077224 */ /* 0x000fe200078e02ff */
[----:B------:R-:W-:-:S02]  /*03b0*/  ISETP.GE.AND P3, PT, R3, RZ, PT ;  /* 0x000000ff0300720c */ /* 0x000fc40003f66270 */
[----:B------:R-:W-:Y:S01]  /*03c0*/  IABS R3, c[0x0][0x1dc] ;  /* 0x0000770000037a13 */ /* 0x000fe20000000000 */
[----:B------:R-:W-:-:S04]  /*03d0*/  IMAD.HI.U32 R4, R5, R7, R4 ;  /* 0x0000000705047227 */ /* 0x000fc800078e0004 */
[----:B------:R-:W-:-:S06]  /*03e0*/  @P0 IADD3 R2, R2, 0x1, RZ ;  /* 0x0000000102020810 */ /* 0x000fcc0007ffe0ff */
[----:B------:R-:W-:Y:S01]  /*03f0*/  @!P3 IMAD.MOV R2, RZ, RZ, -R2 ;  /* 0x000000ffff02b224 */ /* 0x000fe200078e0a02 */
[----:B------:R-:W-:-:S04]  /*0400*/  @!P2 LOP3.LUT R2, RZ, c[0x0][0x1e8], RZ, 0x33, !PT ;  /* 0x00007a00ff02aa12 */ /* 0x000fc800078e33ff */
[----:B------:R-:W-:-:S05]  /*0410*/  IABS R6, R2 ;  /* 0x0000000200067213 */ /* 0x000fca0000000000 */
[----:B------:R-:W-:Y:S02]  /*0420*/  IMAD.MOV.U32 R5, RZ, RZ, R6 ;  /* 0x000000ffff057224 */ /* 0x000fe400078e0006 */
[----:B------:R-:W0:Y:S02]  /*0430*/  I2F.RP R6, R3 ;  /* 0x0000000300067306 */ /* 0x000e240000209400 */
[----:B------:R-:W-:-:S04]  /*0440*/  IMAD.HI.U32 R20, R4, R5, RZ ;  /* 0x0000000504147227 */ /* 0x000fc800078e00ff */
[----:B------:R-:W-:-:S04]  /*0450*/  IMAD.MOV R4, RZ, RZ, -R20 ;  /* 0x000000ffff047224 */ /* 0x000fc800078e0a14 */
[----:B------:R-:W-:-:S05]  /*0460*/  IMAD R5, R0, R4, R5 ;  /* 0x0000000400057224 */ /* 0x000fca00078e0205 */
[----:B------:R-:W-:Y:S01]  /*0470*/  ISETP.GT.U32.AND P2, PT, R0, R5, PT ;  /* 0x000000050000720c */ /* 0x000fe20003f44070 */
[----:B0-----:R-:W0:-:S12]  /*0480*/  MUFU.RCP R6, R6 ;  /* 0x0000000600067308 */ /* 0x001e180000001000 */
[-C--:B------:R-:W-:Y:S02]  /*0490*/  @!P2 IADD3 R5, R5, -R0.reuse, RZ ;  /* 0x800000000505a210 */ /* 0x080fe40007ffe0ff */
[----:B------:R-:W-:Y:S02]  /*04a0*/  @!P2 IADD3 R20, R20, 0x1, RZ ;  /* 0x000000011414a810 */ /* 0x000fe40007ffe0ff */
[----:B0-----:R-:W-:Y:S02]  /*04b0*/  IADD3 R4, R6, 0xffffffe, RZ ;  /* 0x0ffffffe06047810 */ /* 0x001fe40007ffe0ff */
[----:B------:R-:W-:Y:S02]  /*04c0*/  ISETP.GE.U32.AND P0, PT, R5, R0, PT ;  /* 0x000000000500720c */ /* 0x000fe40003f06070 */
[----:B------:R0:W1:Y:S01]  /*04d0*/  F2I.FTZ.U32.TRUNC.NTZ R5, R4 ;  /* 0x0000000400057305 */ /* 0x000062000021f000 */
[----:B------:R-:W-:Y:S02]  /*04e0*/  LOP3.LUT R0, R2, c[0x0][0x1ec], RZ, 0x3c, !PT ;  /* 0x00007b0002007a12 */ /* 0x000fe400078e3cff */
[----:B------:R-:W-:-:S02]  /*04f0*/  ISETP.NE.AND P2, PT, RZ, c[0x0][0x1ec], PT ;  /* 0x00007b00ff007a0c */ /* 0x000fc40003f45270 */
[----:B------:R-:W-:Y:S02]  /*0500*/  ISETP.GE.AND P3, PT, R0, RZ, PT ;  /* 0x000000ff0000720c */ /* 0x000fe40003f66270 */
[----:B0-----:R-:W-:-:S04]  /*0510*/  MOV R4, RZ ;  /* 0x000000ff00047202 */ /* 0x001fc80000000f00 */
[----:B------:R-:W-:Y:S01]  /*0520*/  @P0 IADD3 R20, R20, 0x1, RZ ;  /* 0x0000000114140810 */ /* 0x000fe20007ffe0ff */
[----:B-1----:R-:W-:-:S06]  /*0530*/  IMAD.MOV R0, RZ, RZ, -R5 ;  /* 0x000000ffff007224 */ /* 0x002fcc00078e0a05 */
[----:B------:R-:W-:Y:S01]  /*0540*/  @!P3 IMAD.MOV R20, RZ, RZ, -R20 ;  /* 0x000000ffff14b224 */ /* 0x000fe200078e0a14 */
[----:B------:R-:W-:Y:S01]  /*0550*/  @!P2 LOP3.LUT R20, RZ, c[0x0][0x1ec], RZ, 0x33, !PT ;  /* 0x00007b00ff14aa12 */ /* 0x000fe200078e33ff */
[----:B------:R-:W-:-:S03]  /*0560*/  IMAD R7, R0, R3, RZ ;  /* 0x0000000300077224 */ /* 0x000fc600078e02ff */
[----:B------:R-:W-:Y:S01]  /*0570*/  IABS R0, R20 ;  /* 0x0000001400007213 */ /* 0x000fe20000000000 */
        /* <DEDUP_REMOVED lines=9> */
[C---:B------:R-:W-:Y:S02]  /*0610*/  IADD3 R3, -R20.reuse, RZ, RZ ;  /* 0x000000ff14037210 */ /* 0x040fe40007ffe1ff */
[----:B------:R-:W-:-:S03]  /*0620*/  LOP3.LUT R0, R20, c[0x0][0x1dc], RZ, 0x3c, !PT ;  /* 0x0000770014007a12 */ /* 0x000fc600078e3cff */
[--C-:B------:R-:W-:Y:S01]  /*0630*/  IMAD R18, R3, c[0x0][0x1ec], R2.reuse ;  /* 0x00007b0003127a24 */ /* 0x100fe200078e0202 */
[----:B------:R-:W-:Y:S01]  /*0640*/  ISETP.GE.AND P3, PT, R0, RZ, PT ;  /* 0x000000ff0000720c */ /* 0x000fe20003f66270 */
[----:B------:R-:W-:-:S03]  /*0650*/  IMAD.MOV R3, RZ, RZ, -R2 ;  /* 0x000000ffff037224 */ /* 0x000fc600078e0a02 */
[----:B------:R-:W-:Y:S01]  /*0660*/  IADD3 R18, R18, c[0x0][0x20c], RZ ;  /* 0x0000830012127a10 */ /* 0x000fe20007ffe0ff */
[----:B------:R-:W-:Y:S01]  /*0670*/  IMAD R3, R3, c[0x0][0x1e8], R14 ;  /* 0x00007a0003037a24 */ /* 0x000fe200078e020e */
[----:B------:R-:W-:Y:S02]  /*0680*/  @P0 IADD3 R15, R15, 0x1, RZ ;  /* 0x000000010f0f0810 */ /* 0x000fe40007ffe0ff */
[----:B------:R-:W-:Y:S02]  /*0690*/  LEA.HI R16, R18, R18, RZ, 0x1 ;  /* 0x0000001212107211 */ /* 0x000fe400078f08ff */
[----:B------:R-:W-:Y:S02]  /*06a0*/  IADD3 R3, R3, c[0x0][0x208], RZ ;  /* 0x0000820003037a10 */ /* 0x000fe40007ffe0ff */
[----:B------:R-:W-:Y:S01]  /*06b0*/  SHF.R.S32.HI R16, RZ, 0x1, R16 ;  /* 0x00000001ff107819 */ /* 0x000fe20000011410 */
[----:B------:R-:W-:Y:S01]  /*06c0*/  @!P3 IMAD.MOV R15, RZ, RZ, -R15 ;  /* 0x000000ffff0fb224 */ /* 0x000fe200078e0a0f */
[----:B------:R-:W-:-:S02]  /*06d0*/  @!P2 LOP3.LUT R15, RZ, c[0x0][0x1dc], RZ, 0x33, !PT ;  /* 0x00007700ff0faa12 */ /* 0x000fc400078e33ff */
[----:B------:R-:W-:Y:S02]  /*06e0*/  ISETP.GE.AND P0, PT, R16, c[0x0][0x1f4], PT ;  /* 0x00007d0010007a0c */ /* 0x000fe40003f06270 */
[----:B------:R-:W-:Y:S01]  /*06f0*/  LEA.HI R19, R3, R3, RZ, 0x1 ;  /* 0x0000000303137211 */ /* 0x000fe200078f08ff */
[----:B------:R-:W-:Y:S01]  /*0700*/  IMAD.MOV R5, RZ, RZ, -R15 ;  /* 0x000000ffff057224 */ /* 0x000fe200078e0a0f */
[----:B------:R-:W-:Y:S02]  /*0710*/  ISETP.GT.AND P0, PT, R18, -0x2, !P0 ;  /* 0xfffffffe1200780c */ /* 0x000fe40004704270 */
[----:B------:R-:W-:Y:S01]  /*0720*/  SHF.R.S32.HI R19, RZ, 0x1, R19 ;  /* 0x00000001ff137819 */ /* 0x000fe20000011413 */
[----:B------:R-:W-:Y:S01]  /*0730*/  IMAD R20, R5, c[0x0][0x1dc], R20 ;  /* 0x0000770005147a24 */ /* 0x000fe200078e0214 */
[----:B------:R-:W-:Y:S02]  /*0740*/  ISETP.GT.AND P0, PT, R3, -0x2, P0 ;  /* 0xfffffffe0300780c */ /* 0x000fe40000704270 */
[----:B------:R-:W-:-:S02]  /*0750*/  LOP3.LUT P2, R17, R17, 0x3, RZ, 0xc0, !PT ;  /* 0x0000000311117812 */ /* 0x000fc4000784c0ff */
[----:B------:R-:W-:Y:S02]  /*0760*/  LOP3.LUT R18, R18, 0x1, R3, 0xc8, !PT ;  /* 0x0000000112127812 */ /* 0x000fe400078ec803 */
[----:B------:R-:W-:Y:S01]  /*0770*/  ISETP.LT.AND P0, PT, R19, c[0x0][0x1f0], P0 ;  /* 0x00007c0013007a0c */ /* 0x000fe20000701270 */
[----:B------:R-:W-:Y:S08]  /*0780*/  @!P1 BRA `(.L_x_169) ;  /* 0x0000042000009947 */ /* 0x000ff00003800000 */
[----:B------:R-:W-:Y:S01]  /*0790*/  ULDC UR6, c[0x0][0x1e0] ;  /* 0x0000780000067ab9 */ /* 0x000fe20000000800 */
[----:B------:R-:W-:Y:S01]  /*07a0*/  IMAD.MOV.U32 R21, RZ, RZ, c[0x0][0x1fc] ;  /* 0x00007f00ff157624 */ /* 0x000fe200078e00ff */
[----:B------:R-:W-:Y:S01]  /*07b0*/  ULOP3.LUT UR4, UR6, 0x3, URZ, 0xc0, !UPT ;  /* 0x0000000306047892 */ /* 0x000fe2000f8ec03f */
[----:B------:R-:W-:Y:S01]  /*07c0*/  ISETP.NE.OR P3, PT, R18, RZ, !P0 ;  /* 0x000000ff1200720c */ /* 0x000fe20004765670 */
[----:B------:R-:W-:Y:S01]  /*07d0*/  IMAD.MOV.U32 R12, RZ, RZ, RZ ;  /* 0x000000ffff0c7224 */ /* 0x000fe200078e00ff */
[----:B------:R-:W-:Y:S01]  /*07e0*/  MOV R23, RZ ;  /* 0x000000ff00177202 */ /* 0x000fe20000000f00 */
[----:B------:R-:W-:Y:S01]  /*07f0*/  UIADD3 UR4, -UR4, UR6, URZ ;  /* 0x0000000604047290 */ /* 0x000fe2000fffe13f */
[----:B------:R-:W-:-:S05]  /*0800*/  IMAD R21, R21, c[0x0][0x1f8], RZ ;  /* 0x00007e0015157a24 */ /* 0x000fca00078e02ff */
[----:B------:R-:W-:-:S03]  /*0810*/  IMAD.U32 R0, RZ, RZ, UR4 ;  /* 0x00000004ff007e24 */ /* 0x000fc6000f8e00ff */
.L_x_170:
[----:B------:R-:W-:Y:S01]  /*0820*/  IMAD R26, R20, c[0x0][0x1e0], R23 ;  /* 0x00007800141a7a24 */ /* 0x000fe200078e0217 */
[----:B------:R-:W-:Y:S01]  /*0830*/  @!P3 MOV R7, 0x2 ;  /* 0x000000020007b802 */ /* 0x000fe20000000f00 */
[----:B------:R-:W-:Y:S02]  /*0840*/  @!P3 IMAD.MOV.U32 R5, RZ, RZ, c[0x0][0x1fc] ;  /* 0x00007f00ff05b624 */ /* 0x000fe400078e00ff */
[--C-:B------:R-:W-:Y:S02]  /*0850*/  @!P3 IMAD R3, R15, c[0x0][0x1e4], R26.reuse ;  /* 0x000079000f03ba24 */ /* 0x100fe400078e021a */
[----:B------:R-:W-:Y:S02]  /*0860*/  IMAD R2, R21, R26, RZ ;  /* 0x0000001a15027224 */ /* 0x000fe400078e02ff */
[----:B------:R-:W-:Y:S02]  /*0870*/  @!P3 IMAD R11, R15, c[0x0][0x1e4], R26 ;  /* 0x000079000f0bba24 */ /* 0x000fe400078e021a */
[----:B------:R-:W-:-:S02]  /*0880*/  @!P3 IMAD R4, R3, c[0x0][0x1f4], R16 ;  /* 0x00007d000304ba24 */ /* 0x000fc400078e0210 */
[----:B------:R-:W-:Y:S01]  /*0890*/  @!P3 IMAD.MOV.U32 R8, RZ, RZ, 0x2 ;  /* 0x00000002ff08b424 */ /* 0x000fe200078e00ff */
[----:B------:R-:W-:Y:S01]  /*08a0*/  @!P3 IADD3 R11, R11, 0x1, RZ ;  /* 0x000000010b0bb810 */ /* 0x000fe20007ffe0ff */
[----:B------:R-:W-:Y:S01]  /*08b0*/  @!P3 IMAD R5, R5, c[0x0][0x1f8], R2 ;  /* 0x00007e000505ba24 */ /* 0x000fe200078e0202 */
[----:B------:R-:W-:Y:S01]  /*08c0*/  @!P3 IADD3 R28, R26, 0x2, RZ ;  /* 0x000000021a1cb810 */ /* 0x000fe20007ffe0ff */
[----:B------:R-:W-:Y:S02]  /*08d0*/  @!P3 IMAD R6, R4, c[0x0][0x1f0], R19 ;  /* 0x00007c000406ba24 */ /* 0x000fe400078e0213 */
[----:B------:R-:W-:Y:S01]  /*08e0*/  @!P3 IMAD.WIDE R4, R5, R8, c[0x0][0x1b0] ;  /* 0x00006c000504b625 */ /* 0x000fe200078e0208 */
[----:B------:R-:W-:-:S03]  /*08f0*/  @!P3 IADD3 R26, R26, 0x3, RZ ;  /* 0x000000031a1ab810 */ /* 0x000fc60007ffe0ff */
[-C--:B------:R-:W-:Y:S01]  /*0900*/  @!P3 IMAD.WIDE R2, R2, R7.reuse, c[0x0][0x1b0] ;  /* 0x00006c000202b625 */ /* 0x080fe200078e0207 */
[----:B------:R0:W2:Y:S03]  /*0910*/  @!P3 LDG.E.U16 R24, [R4.64] ;  /* 0x000000080418b981 */ /* 0x0000a6000c1e1500 */
[----:B------:R-:W-:Y:S01]  /*0920*/  @!P3 IMAD R11, R11, c[0x0][0x1f4], R16 ;  /* 0x00007d000b0bba24 */ /* 0x000fe200078e0210 */
[----:B------:R1:W3:Y:S01]  /*0930*/  @!P3 LDG.E.U16 R22, [R2.64] ;  /* 0x000000080216b981 */ /* 0x0002e2000c1e1500 */
[----:B------:R-:W-:Y:S02]  /*0940*/  @!P3 IMAD R27, R15, c[0x0][0x1e4], R28 ;  /* 0x000079000f1bba24 */ /* 0x000fe400078e021c */
[----:B------:R-:W-:-:S04]  /*0950*/  @!P3 IMAD.WIDE R6, R6, R7, c[0x0][0x160] ;  /* 0x000058000606b625 */ /* 0x000fc800078e0207 */
[----:B0-----:R-:W-:Y:S01]  /*0960*/  @!P3 IMAD R5, R11, c[0x0][0x1f0], R19 ;  /* 0x00007c000b05ba24 */ /* 0x001fe200078e0213 */
[----:B------:R0:W4:Y:S01]  /*0970*/  @!P3 LDG.E.U16 R25, [R6.64] ;  /* 0x000000080619b981 */ /* 0x000122000c1e1500 */
[----:B-1----:R-:W-:Y:S02]  /*0980*/  @!P3 IMAD R2, R27, c[0x0][0x1f4], R16 ;  /* 0x00007d001b02ba24 */ /* 0x002fe400078e0210 */
[----:B------:R-:W-:Y:S02]  /*0990*/  @!P3 IMAD R29, R15, c[0x0][0x1e4], R26 ;  /* 0x000079000f1dba24 */ /* 0x000fe400078e021a */
[----:B------:R-:W-:-:S04]  /*09a0*/  @!P3 IMAD.WIDE R4, R5, R8, c[0x0][0x160] ;  /* 0x000058000504b625 */ /* 0x000fc800078e0208 */
[----:B------:R-:W-:Y:S02]  /*09b0*/  @!P3 IMAD.MOV.U32 R9, RZ, RZ, 0x2 ;  /* 0x00000002ff09b424 */ /* 0x000fe400078e00ff */
[----:B------:R-:W-:Y:S01]  /*09c0*/  @!P3 IMAD R28, R21, R28, RZ ;  /* 0x0000001c151cb224 */ /* 0x000fe200078e02ff */
[----:B------:R-:W-:Y:S01]  /*09d0*/  @!P3 MOV R10, 0x2 ;  /* 0x00000002000ab802 */ /* 0x000fe20000000f00 */
[----:B------:R-:W-:Y:S01]  /*09e0*/  @!P3 IMAD R2, R2, c[0x0][0x1f0], R19 ;  /* 0x00007c000202ba24 */ /* 0x000fe200078e0213 */
[----:B------:R-:W5:Y:S01]  /*09f0*/  @!P3 LDG.E.U16 R4, [R4.64] ;  /* 0x000000080404b981 */ /* 0x000f62000c1e1500 */
[----:B------:R-:W-:Y:S02]  /*0a00*/  @!P3 IMAD R11, R29, c[0x0][0x1f4], R16 ;  /* 0x00007d001d0bba24 */ /* 0x000fe400078e0210 */
[----:B0-----:R-:W-:-:S04]  /*0a10*/  @!P3 IMAD.WIDE R6, R28, R9, c[0x0][0x1b0] ;  /* 0x00006c001c06b625 */ /* 0x001fc800078e0209 */
[----:B------:R-:W-:Y:S02]  /*0a20*/  @!P3 IMAD.WIDE R2, R2, R9, c[0x0][0x160] ;  /* 0x000058000202b625 */ /* 0x000fe400078e0209 */
[----:B------:R-:W5:Y:S02]  /*0a30*/  @!P3 LDG.E.U16 R6, [R6.64] ;  /* 0x000000080606b981 */ /* 0x000f64000c1e1500 */
[----:B------:R-:W-:Y:S02]  /*0a40*/  @!P3 IMAD R27, R21, R26, RZ ;  /* 0x0000001a151bb224 */ /* 0x000fe400078e02ff */
[----:B------:R-:W-:Y:S01]  /*0a50*/  @!P3 IMAD R11, R11, c[0x0][0x1f0], R19 ;  /* 0x00007c000b0bba24 */ /* 0x000fe200078e0213 */
[----:B------:R3:W5:Y:S01]  /*0a60*/  @!P3 LDG.E.U16 R2, [R2.64] ;  /* 0x000000080202b981 */ /* 0x000762000c1e1500 */
[----:B------:R-:W-:-:S04]  /*0a70*/  @!P3 IMAD.WIDE R8, R27, R10, c[0x0][0x1b0] ;  /* 0x00006c001b08b625 */ /* 0x000fc800078e020a */
[----:B------:R-:W-:Y:S02]  /*0a80*/  @!P3 IMAD.WIDE R10, R11, R10, c[0x0][0x160] ;  /* 0x000058000b0ab625 */ /* 0x000fe400078e020a */
[----:B------:R-:W5:Y:S04]  /*0a90*/  @!P3 LDG.E.U16 R8, [R8.64] ;  /* 0x000000080808b981 */ /* 0x000f68000c1e1500 */
[----:B------:R-:W5:Y:S01]  /*0aa0*/  @!P3 LDG.E.U16 R10, [R10.64] ;  /* 0x000000080a0ab981 */ /* 0x000f62000c1e1500 */
[----:B------:R-:W-:-:S04]  /*0ab0*/  IADD3 R0, R0, -0x4, RZ ;  /* 0xfffffffc00007810 */ /* 0x000fc80007ffe0ff */
[----:B------:R-:W-:Y:S02]  /*0ac0*/  ISETP.NE.AND P4, PT, R0, RZ, PT ;  /* 0x000000ff0000720c */ /* 0x000fe40003f85270 */
[----:B------:R-:W-:Y:S02]  /*0ad0*/  IADD3 R23, R23, 0x4, RZ ;  /* 0x0000000417177810 */ /* 0x000fe40007ffe0ff */
[----:B---3--:R-:W-:Y:S02]  /*0ae0*/  @!P3 PRMT R3, RZ, 0x5410, R22 ;  /* 0x00005410ff03b816 */ /* 0x008fe40000000016 */
[----:B----4-:R-:W-:-:S05]  /*0af0*/  @!P3 PRMT R25, RZ, 0x5410, R25 ;  /* 0x00005410ff19b816 */ /* 0x010fca0000000019 */
[----:B------:R-:W-:Y:S01]  /*0b00*/  @!P3 FFMA.FTZ R12, R3, R25, R12 ;  /* 0x00000019030cb223 */ /* 0x000fe2000001000c */
[----:B--2---:R-:W-:Y:S02]  /*0b10*/  @!P3 PRMT R3, RZ, 0x5410, R24 ;  /* 0x00005410ff03b816 */ /* 0x004fe40000000018 */
[----:B-----5:R-:W-:-:S05]  /*0b20*/  @!P3 PRMT R4, RZ, 0x5410, R4 ;  /* 0x00005410ff04b816 */ /* 0x020fca0000000004 */
[----:B------:R-:W-:Y:S01]  /*0b30*/  @!P3 FFMA.FTZ R12, R3, R4, R12 ;  /* 0x00000004030cb223 */ /* 0x000fe2000001000c */
[----:B------:R-:W-:Y:S02]  /*0b40*/  @!P3 PRMT R3, RZ, 0x5410, R6 ;  /* 0x00005410ff03b816 */ /* 0x000fe40000000006 */
[----:B------:R-:W-:-:S05]  /*0b50*/  @!P3 PRMT R2, RZ, 0x5410, R2 ;  /* 0x00005410ff02b816 */ /* 0x000fca0000000002 */
[----:B------:R-:W-:Y:S01]  /*0b60*/  @!P3 FFMA.FTZ R12, R3, R2, R12 ;  /* 0x00000002030cb223 */ /* 0x000fe2000001000c */
[----:B------:R-:W-:Y:S02]  /*0b70*/  @!P3 PRMT R3, RZ, 0x5410, R8 ;  /* 0x00005410ff03b816 */ /* 0x000fe40000000008 */
[----:B------:R-:W-:-:S05]  /*0b80*/  @!P3 PRMT R10, RZ, 0x5410, R10 ;  /* 0x00005410ff0ab816 */ /* 0x000fca000000000a */
[----:B------:R-:W-:Y:S01]  /*0b90*/  @!P3 FFMA.FTZ R12, R3, R10, R12 ;  /* 0x0000000a030cb223 */ /* 0x000fe2000001000c */
[----:B------:R-:W-:Y:S05]  /*0ba0*/  @P4 BRA `(.L_x_170) ;  /* 0xfffffc7000004947 */ /* 0x000fea000383ffff */
.L_x_169:
[----:B------:R-:W-:Y:S05]  /*0bb0*/  @!P2 BRA `(.L_x_171) ;  /* 0x000003000000a947 */ /* 0x000fea0003800000 */
[----:B------:R-:W-:Y:S01]  /*0bc0*/  ISETP.EQ.AND P0, PT, R18, RZ, P0 ;  /* 0x000000ff1200720c */ /* 0x000fe20000702270 */
[----:B------:R-:W-:Y:S01]  /*0bd0*/  IMAD.MOV.U32 R0, RZ, RZ, c[0x0][0x1fc] ;  /* 0x00007f00ff007624 */ /* 0x000fe200078e00ff */
[----:B------:R-:W-:Y:S01]  /*0be0*/  BSSY B0, `(.L_x_172) ;  /* 0x0000011000007945 */ /* 0x000fe20003800000 */
[----:B------:R-:W-:Y:S01]  /*0bf0*/  IMAD R20, R20, c[0x0][0x1e0], R23 ;  /* 0x0000780014147a24 */ /* 0x000fe200078e0217 */
[----:B------:R-:W-:Y:S01]  /*0c00*/  ISETP.NE.AND P2, PT, R17, 0x1, PT ;  /* 0x000000011100780c */ /* 0x000fe20003f45270 */
[----:B------:R-:W-:-:S04]  /*0c10*/  IMAD R4, R0, c[0x0][0x1f8], RZ ;  /* 0x00007e0000047a24 */ /* 0x000fc800078e02ff */
[----:B------:R-:W-:-:S04]  /*0c20*/  IMAD R9, R4, R20, RZ ;  /* 0x0000001404097224 */ /* 0x000fc800078e02ff */
[----:B------:R-:W-:Y:S05]  /*0c30*/  @!P0 BRA `(.L_x_173) ;  /* 0x000000b000008947 */ /* 0x000fea0003800000 */
        /* <DEDUP_REMOVED lines=11> */
.L_x_173:
[----:B------:R-:W-:Y:S05]  /*0cf0*/  BSYNC B0 ;  /* 0x0000000000007941 */ /* 0x000fea0003800000 */
.L_x_172:
[----:B------:R-:W-:Y:S05]  /*0d00*/  @!P2 BRA `(.L_x_171) ;  /* 0x000001b00000a947 */ /* 0x000fea0003800000 */
[----:B------:R-:W-:Y:S01]  /*0d10*/  ISETP.EQ.OR P2, PT, R17, 0x2, !P0 ;  /* 0x000000021100780c */ /* 0x000fe20004742670 */
[----:B------:R-:W-:Y:S01]  /*0d20*/  @P0 IMAD R3, R15, c[0x0][0x1e4], R20 ;  /* 0x000079000f030a24 */ /* 0x000fe200078e0214 */
[----:B------:R-:W-:-:S04]  /*0d30*/  @P0 MOV R7, 0x2 ;  /* 0x0000000200070802 */ /* 0x000fc80000000f00 */
[----:B------:R-:W-:-:S05]  /*0d40*/  @P0 IADD3 R3, R3, 0x1, RZ ;  /* 0x0000000103030810 */ /* 0x000fca0007ffe0ff */
[----:B------:R-:W-:Y:S02]  /*0d50*/  @P0 IMAD R2, R3, c[0x0][0x1f4], R16 ;  /* 0x00007d0003020a24 */ /* 0x000fe400078e0210 */
[----:B------:R-:W-:Y:S01]  /*0d60*/  @!P2 IADD3 R5, R20, 0x2, RZ ;  /* 0x000000021405a810 */ /* 0x000fe20007ffe0ff */
[----:B------:R-:W-:Y:S02]  /*0d70*/  @P0 IMAD R3, R0, c[0x0][0x1f8], R9 ;  /* 0x00007e0000030a24 */ /* 0x000fe400078e0209 */
[----:B------:R-:W-:Y:S02]  /*0d80*/  @!P2 IMAD.MOV.U32 R9, RZ, RZ, 0x2 ;  /* 0x00000002ff09a424 */ /* 0x000fe400078e00ff */
[----:B------:R-:W-:Y:S02]  /*0d90*/  @!P2 IMAD R15, R15, c[0x0][0x1e4], R5 ;  /* 0x000079000f0faa24 */ /* 0x000fe400078e0205 */
[----:B------:R-:W-:Y:S02]  /*0da0*/  @!P2 IMAD R6, R4, R5, RZ ;  /* 0x000000050406a224 */ /* 0x000fe400078e02ff */
[----:B------:R-:W-:-:S02]  /*0db0*/  @P0 IMAD R4, R2, c[0x0][0x1f0], R19 ;  /* 0x00007c0002040a24 */ /* 0x000fc400078e0213 */
[----:B------:R-:W-:Y:S02]  /*0dc0*/  @!P2 IMAD R16, R15, c[0x0][0x1f4], R16 ;  /* 0x00007d000f10aa24 */ /* 0x000fe400078e0210 */
[----:B------:R-:W-:-:S04]  /*0dd0*/  @P0 IMAD.WIDE R2, R3, R7, c[0x0][0x1b0] ;  /* 0x00006c0003020625 */ /* 0x000fc800078e0207 */
[----:B------:R-:W-:Y:S02]  /*0de0*/  @P0 IMAD.WIDE R4, R4, R7, c[0x0][0x160] ;  /* 0x0000580004040625 */ /* 0x000fe400078e0207 */
[----:B------:R-:W2:Y:S02]  /*0df0*/  @P0 LDG.E.U16 R2, [R2.64] ;  /* 0x0000000802020981 */ /* 0x000ea4000c1e1500 */
[----:B------:R-:W-:Y:S02]  /*0e00*/  @!P2 IMAD R8, R16, c[0x0][0x1f0], R19 ;  /* 0x00007c001008aa24 */ /* 0x000fe400078e0213 */
[-C--:B------:R-:W-:Y:S01]  /*0e10*/  @!P2 IMAD.WIDE R6, R6, R9.reuse, c[0x0][0x1b0] ;  /* 0x00006c000606a625 */ /* 0x080fe200078e0209 */
[----:B------:R-:W3:Y:S03]  /*0e20*/  @P0 LDG.E.U16 R4, [R4.64] ;  /* 0x0000000804040981 */ /* 0x000ee6000c1e1500 */
[----:B------:R-:W-:-:S02]  /*0e30*/  @!P2 IMAD.WIDE R8, R8, R9, c[0x0][0x160] ;  /* 0x000058000808a625 */ /* 0x000fc400078e0209 */
[----:B------:R-:W4:Y:S04]  /*0e40*/  @!P2 LDG.E.U16 R6, [R6.64] ;  /* 0x000000080606a981 */ /* 0x000f28000c1e1500 */
[----:B------:R-:W5:Y:S01]  /*0e50*/  @!P2 LDG.E.U16 R8, [R8.64] ;  /* 0x000000080808a981 */ /* 0x000f62000c1e1500 */
[----:B--2---:R-:W-:Y:S02]  /*0e60*/  @P0 PRMT R3, RZ, 0x5410, R2 ;  /* 0x00005410ff030816 */ /* 0x004fe40000000002 */
[----:B---3--:R-:W-:-:S05]  /*0e70*/  @P0 PRMT R4, RZ, 0x5410, R4 ;  /* 0x00005410ff040816 */ /* 0x008fca0000000004 */
[----:B------:R-:W-:Y:S01]  /*0e80*/  @P0 FFMA.FTZ R12, R3, R4, R12 ;  /* 0x00000004030c0223 */ /* 0x000fe2000001000c */
[----:B----4-:R-:W-:Y:S02]  /*0e90*/  @!P2 PRMT R3, RZ, 0x5410, R6 ;  /* 0x00005410ff03a816 */ /* 0x010fe40000000006 */
[----:B-----5:R-:W-:-:S05]  /*0ea0*/  @!P2 PRMT R8, RZ, 0x5410, R8 ;  /* 0x00005410ff08a816 */ /* 0x020fca0000000008 */
[----:B------:R-:W-:-:S03]  /*0eb0*/  @!P2 FFMA.FTZ R12, R3, R8, R12 ;  /* 0x00000008030ca223 */ /* 0x000fc6000001000c */
.L_x_171:
[----:B------:R-:W-:Y:S01]  /*0ec0*/  SHF.R.S64 R2, RZ, 0x1f, R14 ;  /* 0x0000001fff027819 */ /* 0x000fe2000000100e */
[----:B------:R-:W-:Y:S01]  /*0ed0*/  IMAD.MOV.U32 R0, RZ, RZ, c[0x0][0x0] ;  /* 0x00000000ff007624 */ /* 0x000fe200078e00ff */
[----:B------:R-:W-:Y:S02]  /*0ee0*/  F2FP.BF16.PACK_AB R12, RZ, R12 ;  /* 0x0000000cff0c723e */ /* 0x000fe400000010ff */
[----:B------:R-:W-:Y:S01]  /*0ef0*/  IADD3 R2, P0, R2, c[0x0][0x188], RZ ;  /* 0x0000620002027a10 */ /* 0x000fe20007f1e0ff */
[----:B------:R-:W-:-:S03]  /*0f00*/  IMAD R5, R0, c[0x0][0xc], RZ ;  /* 0x0000030000057a24 */ /* 0x000fc600078e02ff */
[----:B------:R-:W-:Y:S02]  /*0f10*/  LEA.HI.X.SX32 R3, R14, c[0x0][0x18c], 0x1, P0 ;  /* 0x000063000e037a11 */ /* 0x000fe400000f0eff */
[----:B------:R-:W-:-:S03]  /*0f20*/  IADD3 R14, P0, R5, R14, RZ ;  /* 0x0000000e050e7210 */ /* 0x000fc60007f1e0ff */
[----:B------:R0:W-:Y:S01]  /*0f30*/  STG.E.U16 [R2.64], R12 ;  /* 0x0000000c02007986 */ /* 0x0001e2000c101508 */
[----:B------:R-:W-:Y:S02]  /*0f40*/  IADD3.X R13, RZ, R13, RZ, P0, !PT ;  /* 0x0000000dff0d7210 */ /* 0x000fe400007fe4ff */
[----:B------:R-:W-:-:S04]  /*0f50*/  ISETP.GE.U32.AND P0, PT, R14, c[0x0][0x1d8], PT ;  /* 0x000076000e007a0c */ /* 0x000fc80003f06070 */
[----:B------:R-:W-:-:S13]  /*0f60*/  ISETP.GE.AND.EX P0, PT, R13, UR5, PT, P0 ;  /* 0x000000050d007c0c */ /* 0x000fda000bf06300 */
[----:B0-----:R-:W-:Y:S05]  /*0f70*/  @!P0 BRA `(.L_x_174) ;  /* 0xfffff25000008947 */ /* 0x001fea000383ffff */
[----:B------:R-:W-:Y:S05]  /*0f80*/  EXIT ;  /* 0x000000000000794d */ /* 0x000fea0003800000 */
.L_x_175:
        /* <DEDUP_REMOVED lines=15> */
.L_x_1140:


//--------------------- .text._ZN2at6native51_GLOBAL__N__2c613397_18_DepthwiseConv2d_cu_9959487032conv_depthwise2d_backward_kernelILi1ELi1EN3c108BFloat16EiEEvNS_27GenericPackedTensorAccessorIKT1_Lm4ENS_16DefaultPtrTraitsEiEENS5_IS6_Lm4ES8_iEES9_T2_iiiiiiiiiiiiiii --------------------------
	.section	.text._ZN2at6native51_GLOBAL__N__2c613397_18_DepthwiseConv2d_cu_9959487032conv_depthwise2d_backward_kernelILi1ELi1EN3c108BFloat16EiEEvNS_27GenericPackedTensorAccessorIKT1_Lm4ENS_16DefaultPtrTraitsEiEENS5_IS6_Lm4ES8_iEES9_T2_iiiiiiiiiiiiiii,"ax",@progbits
	.sectioninfo	@"SHI_REGISTERS=31"
	.align	128
.text._ZN2at6native51_GLOBAL__N__2c613397_18_DepthwiseConv2d_cu_9959487032conv_depthwise2d_backward_kernelILi1ELi1EN3c108BFloat16EiEEvNS_27GenericPackedTensorAccessorIKT1_Lm4ENS_16DefaultPtrTraitsEiEENS5_IS6_Lm4ES8_iEES9_T2_iiiiiiiiiiiiiii:
        .type           _ZN2at6native51_GLOBAL__N__2c613397_18_DepthwiseConv2d_cu_9959487032conv_depthwise2d_backward_kernelILi1ELi1EN3c108BFloat16EiEEvNS_27GenericPackedTensorAccessorIKT1_Lm4ENS_16DefaultPtrTraitsEiEENS5_IS6_Lm4ES8_iEES9_T2_iiiiiiiiiiiiiii,@function
        .size           _ZN2at6native51_GLOBAL__N__2c613397_18_DepthwiseConv2d_cu_9959487032conv_depthwise2d_backward_kernelILi1ELi1EN3c108BFloat16EiEEvNS_27GenericPackedTensorAccessorIKT1_Lm4ENS_16DefaultPtrTraitsEiEENS5_IS6_Lm4ES8_iEES9_T2_iiiiiiiiiiiiiii,(.L_x_1141 - _ZN2at6native51_GLOBAL__N__2c613397_18_DepthwiseConv2d_cu_9959487032conv_depthwise2d_backward_kernelILi1ELi1EN3c108BFloat16EiEEvNS_27GenericPackedTensorAccessorIKT1_Lm4ENS_16DefaultPtrTraitsEiEENS5_IS6_Lm4ES8_iEES9_T2_iiiiiiiiiiiiiii)
        .other          _ZN2at6native51_GLOBAL__N__2c613397_18_DepthwiseConv2d_cu_9959487032conv_depthwise2d_backward_kernelILi1ELi1EN3c108BFloat16EiEEvNS_27GenericPackedTensorAccessorIKT1_Lm4ENS_16DefaultPtrTraitsEiEENS5_IS6_Lm4ES8_iEES9_T2_iiiiiiiiiiiiiii,@"STO_CUDA_ENTRY STV_DEFAULT"
_ZN2at6native51_GLOBAL__N__2c613397_18_DepthwiseConv2d_cu_9959487032conv_depthwise2d_backward_kernelILi1ELi1EN3c108BFloat16EiEEvNS_27GenericPackedTensorAccessorIKT1_Lm4ENS_16DefaultPtrTraitsEiEENS5_IS6_Lm4ES8_iEES9_T2_iiiiiiiiiiiiiii:
        /* <DEDUP_REMOVED lines=12> */
[----:B------:R-:W-:-:S11]  /*00c0*/  MOV R0, R12 ;  /* 0x0000000c00007202 */ /* 0x000fd60000000f00 */
[----:B------:R-:W-:Y:S05]  /*00d0*/  @P0 BRA `(.L_x_176) ;  /* 0x000000c000000947 */ /* 0x000fea0003800000 */
[----:B------:R-:W-:-:S03]  /*00e0*/  IMAD.MOV.U32 R4, RZ, RZ, c[0x0][0x0] ;  /* 0x00000000ff047624 */ /* 0x000fc600078e00ff */
.L_x_177:
        /* <DEDUP_REMOVED lines=11> */
.L_x_176:
[----:B------:R-:W-:-:S04]  /*01a0*/  MOV R2, c[0x0][0x1e0] ;  /* 0x0000780000027a02 */ /* 0x000fc80000000f00 */
[----:B------:R-:W-:-:S04]  /*01b0*/  IADD3 R2, R2, -0x1, RZ ;  /* 0xffffffff02027810 */ /* 0x000fc80007ffe0ff */
[----:B------:R-:W-:Y:S02]  /*01c0*/  ISETP.GE.U32.AND P1, PT, R2, 0x3, PT ;  /* 0x000000030200780c */ /* 0x000fe40003f26070 */
.L_x_183:
[----:B------:R-:W-:Y:S01]  /*01d0*/  IABS R7, c[0x0][0x1e8] ;  /* 0x00007a0000077a13 */ /* 0x000fe20000000000 */
[----:B------:R-:W-:Y:S01]  /*01e0*/  HFMA2.MMA R18, -RZ, RZ, 0, 0 ;  /* 0x00000000ff127435 */ /* 0x000fe200000001ff */
[----:B------:R-:W-:Y:S01]  /*01f0*/  IABS R8, c[0x0][0x1ec] ;  /* 0x00007b0000087a13 */ /* 0x000fe20000000000 */
[----:B------:R-:W-:Y:S01]  /*0200*/  IMAD.MOV.U32 R20, RZ, RZ, RZ ;  /* 0x000000ffff147224 */ /* 0x000fe200078e00ff */
[----:B------:R-:W0:Y:S01]  /*0210*/  I2F.RP R3, R7 ;  /* 0x0000000700037306 */ /* 0x000e220000209400 */
[----:B------:R-:W-:Y:S02]  /*0220*/  IABS R6, R0 ;  /* 0x0000000000067213 */ /* 0x000fe40000000000 */
[----:B------:R-:W-:-:S05]  /*0230*/  MOV R16, c[0x0][0x1e0] ;  /* 0x0000780000107a02 */ /* 0x000fca0000000f00 */
[----:B0-----:R-:W0:Y:S02]  /*0240*/  MUFU.RCP R3, R3 ;  /* 0x0000000300037308 */ /* 0x001e240000001000 */
[----:B0-----:R-:W-:-:S06]  /*0250*/  IADD3 R4, R3, 0xffffffe, RZ ;  /* 0x0ffffffe03047810 */ /* 0x001fcc0007ffe0ff */
[----:B------:R0:W1:Y:S02]  /*0260*/  F2I.FTZ.U32.TRUNC.NTZ R5, R4 ;  /* 0x0000000400057305 */ /* 0x000064000021f000 */
[----:B0-----:R-:W-:Y:S01]  /*0270*/  HFMA2.MMA R4, -RZ, RZ, 0, 0 ;  /* 0x00000000ff047435 */ /* 0x001fe200000001ff */
[----:B-1----:R-:W-:-:S04]  /*0280*/  IMAD.MOV R2, RZ, RZ, -R5 ;  /* 0x000000ffff027224 */ /* 0x002fc800078e0a05 */
[----:B------:R-:W-:Y:S02]  /*0290*/  IMAD R9, R2, R7, RZ ;  /* 0x0000000702097224 */ /* 0x000fe400078e02ff */
[----:B------:R-:W-:-:S03]  /*02a0*/  IMAD.MOV.U32 R2, RZ, RZ, R8 ;  /* 0x000000ffff027224 */ /* 0x000fc600078e0008 */
[----:B------:R-:W-:Y:S01]  /*02b0*/  IMAD.HI.U32 R5, R5, R9, R4 ;  /* 0x0000000905057227 */ /* 0x000fe200078e0004 */
[----:B------:R-:W0:Y:S05]  /*02c0*/  I2F.RP R8, R2 ;  /* 0x0000000200087306 */ /* 0x000e2a0000209400 */
[----:B------:R-:W-:-:S04]  /*02d0*/  IMAD.HI.U32 R3, R5, R6, RZ ;  /* 0x0000000605037227 */ /* 0x000fc800078e00ff */
[----:B------:R-:W-:-:S04]  /*02e0*/  IMAD.MOV R4, RZ, RZ, -R3 ;  /* 0x000000ffff047224 */ /* 0x000fc800078e0a03 */
[C---:B------:R-:W-:Y:S01]  /*02f0*/  IMAD R4, R7.reuse, R4, R6 ;  /* 0x0000000407047224 */ /* 0x040fe200078e0206 */
[----:B0-----:R-:W0:Y:S04]  /*0300*/  MUFU.RCP R8, R8 ;  /* 0x0000000800087308 */ /* 0x001e280000001000 */
[----:B------:R-:W-:-:S13]  /*0310*/  ISETP.GT.U32.AND P3, PT, R7, R4, PT ;  /* 0x000000040700720c */ /* 0x000fda0003f64070 */
[----:B------:R-:W-:Y:S01]  /*0320*/  @!P3 IMAD.IADD R4, R4, 0x1, -R7 ;  /* 0x000000010404b824 */ /* 0x000fe200078e0a07 */
[----:B------:R-:W-:Y:S02]  /*0330*/  @!P3 IADD3 R3, R3, 0x1, RZ ;  /* 0x000000010303b810 */ /* 0x000fe40007ffe0ff */
[----:B0-----:R-:W-:Y:S02]  /*0340*/  IADD3 R6, R8, 0xffffffe, RZ ;  /* 0x0ffffffe08067810 */ /* 0x001fe40007ffe0ff */
[----:B------:R-:W-:Y:S02]  /*0350*/  ISETP.GE.U32.AND P0, PT, R4, R7, PT ;  /* 0x000000070400720c */ /* 0x000fe40003f06070 */
[----:B------:R0:W1:Y:S01]  /*0360*/  F2I.FTZ.U32.TRUNC.NTZ R7, R6 ;  /* 0x0000000600077305 */ /* 0x000062000021f000 */
[----:B------:R-:W-:Y:S02]  /*0370*/  LOP3.LUT R4, R0, c[0x0][0x1e8], RZ, 0x3c, !PT ;  /* 0x00007a0000047a12 */ /* 0x000fe400078e3cff */
[----:B------:R-:W-:-:S02]  /*0380*/  ISETP.NE.AND P3, PT, RZ, c[0x0][0x1e8], PT ;  /* 0x00007a00ff007a0c */ /* 0x000fc40003f65270 */
[----:B------:R-:W-:Y:S02]  /*0390*/  ISETP.GE.AND P2, PT, R4, RZ, PT ;  /* 0x000000ff0400720c */ /* 0x000fe40003f46270 */
[----:B------:R-:W-:Y:S01]  /*03a0*/  IABS R4, c[0x0][0x1dc] ;  /* 0x0000770000047a13 */ /* 0x000fe20000000000 */
[----:B0-----:R-:W-:-:S03]  /*03b0*/  IMAD.MOV.U32 R6, RZ, RZ, RZ ;  /* 0x000000ffff067224 */ /* 0x001fc600078e00ff */
[----:B------:R-:W-:Y:S02]  /*03c0*/  @P0 IADD3 R3, R3, 0x1, RZ ;  /* 0x0000000103030810 */ /* 0x000fe40007ffe0ff */
[----:B-1----:R-:W-:-:S05]  /*03d0*/  IADD3 R5, RZ, -R7, RZ ;  /* 0x80000007ff057210 */ /* 0x002fca0007ffe0ff */
[----:B------:R-:W-:Y:S01]  /*03e0*/  @!P2 IMAD.MOV R3, RZ, RZ, -R3 ;  /* 0x000000ffff03a224 */ /* 0x000fe200078e0a03 */
[----:B------:R-:W-:Y:S01]  /*03f0*/  @!P3 LOP3.LUT R3, RZ, c[0x0][0x1e8], RZ, 0x33, !PT ;  /* 0x00007a00ff03ba12 */ /* 0x000fe200078e33ff */
[----:B------:R-:W-:-:S03]  /*0400*/  IMAD R5, R5, R2, RZ ;  /* 0x0000000205057224 */ /* 0x000fc600078e02ff */
[----:B------:R-:W-:Y:S01]  /*0410*/  IABS R8, R3 ;  /* 0x0000000300087213 */ /* 0x000fe20000000000 */
[----:B------:R-:W-:-:S03]  /*0420*/  IMAD.HI.U32 R6, R7, R5, R6 ;  /* 0x0000000507067227 */ /* 0x000fc600078e0006 */
[----:B------:R-:W-:Y:S02]  /*0430*/  MOV R5, R8 ;  /* 0x0000000800057202 */ /* 0x000fe40000000f00 */
[----:B------:R-:W0:Y:S03]  /*0440*/  I2F.RP R8, R4 ;  /* 0x0000000400087306 */ /* 0x000e260000209400 */
[----:B------:R-:W-:-:S04]  /*0450*/  IMAD.HI.U32 R6, R6, R5, RZ ;  /* 0x0000000506067227 */ /* 0x000fc800078e00ff */
[----:B------:R-:W-:-:S04]  /*0460*/  IMAD.MOV R7, RZ, RZ, -R6 ;  /* 0x000000ffff077224 */ /* 0x000fc800078e0a06 */
[----:B------:R-:W-:-:S05]  /*0470*/  IMAD R5, R2, R7, R5 ;  /* 0x0000000702057224 */ /* 0x000fca00078e0205 */
[----:B------:R-:W-:Y:S01]  /*0480*/  ISETP.GT.U32.AND P3, PT, R2, R5, PT ;  /* 0x000000050200720c */ /* 0x000fe20003f64070 */
[----:B0-----:R-:W0:-:S12]  /*0490*/  MUFU.RCP R8, R8 ;  /* 0x0000000800087308 */ /* 0x001e180000001000 */
[----:B------:R-:W-:Y:S01]  /*04a0*/  @!P3 IMAD.IADD R5, R5, 0x1, -R2 ;  /* 0x000000010505b824 */ /* 0x000fe200078e0a02 */
[----:B------:R-:W-:Y:S02]  /*04b0*/  @!P3 IADD3 R6, R6, 0x1, RZ ;  /* 0x000000010606b810 */ /* 0x000fe40007ffe0ff */
[----:B------:R-:W-:Y:S02]  /*04c0*/  ISETP.NE.AND P3, PT, RZ, c[0x0][0x1ec], PT ;  /* 0x00007b00ff007a0c */ /* 0x000fe40003f65270 */
[----:B0-----:R-:W-:Y:S02]  /*04d0*/  IADD3 R7, R8, 0xffffffe, RZ ;  /* 0x0ffffffe08077810 */ /* 0x001fe40007ffe0ff */
[----:B------:R-:W-:Y:S02]  /*04e0*/  ISETP.GE.U32.AND P0, PT, R5, R2, PT ;  /* 0x000000020500720c */ /* 0x000fe40003f06070 */
[----:B------:R-:W-:Y:S02]  /*04f0*/  LOP3.LUT R2, R3, c[0x0][0x1ec], RZ, 0x3c, !PT ;  /* 0x00007b0003027a12 */ /* 0x000fe400078e3cff */
[----:B------:R-:W0:Y:S02]  /*0500*/  F2I.FTZ.U32.TRUNC.NTZ R7, R7 ;  /* 0x0000000700077305 */ /* 0x000e24000021f000 */
[----:B------:R-:W-:-:S07]  /*0510*/  ISETP.GE.AND P2, PT, R2, RZ, PT ;  /* 0x000000ff0200720c */ /* 0x000fce0003f46270 */
[----:B------:R-:W-:-:S04]  /*0520*/  @P0 IADD3 R6, R6, 0x1, RZ ;  /* 0x0000000106060810 */ /* 0x000fc80007ffe0ff */
[----:B------:R-:W-:Y:S01]  /*0530*/  MOV R8, R6 ;  /* 0x0000000600087202 */ /* 0x000fe20000000f00 */
[----:B------:R-:W-:Y:S01]  /*0540*/  HFMA2.MMA R6, -RZ, RZ, 0, 0 ;  /* 0x00000000ff067435 */ /* 0x000fe200000001ff */
[----:B0-----:R-:W-:-:S03]  /*0550*/  IMAD.MOV R5, RZ, RZ, -R7 ;  /* 0x000000ffff057224 */ /* 0x001fc600078e0a07 */
[----:B------:R-:W-:Y:S01]  /*0560*/  @!P2 IMAD.MOV R8, RZ, RZ, -R8 ;  /* 0x000000ffff08a224 */ /* 0x000fe200078e0a08 */
[----:B------:R-:W-:Y:S01]  /*0570*/  @!P3 LOP3.LUT R8, RZ, c[0x0][0x1ec], RZ, 0x33, !PT ;  /* 0x00007b00ff08ba12 */ /* 0x000fe200078e33ff */
[----:B------:R-:W-:-:S03]  /*0580*/  IMAD R5, R5, R4, RZ ;  /* 0x0000000405057224 */ /* 0x000fc600078e02ff */
[----:B------:R-:W-:Y:S01]  /*0590*/  IABS R2, R8 ;  /* 0x0000000800027213 */ /* 0x000fe20000000000 */
[----:B------:R-:W-:-:S04]  /*05a0*/  IMAD.HI.U32 R6, R7, R5, R6 ;  /* 0x0000000507067227 */ /* 0x000fc800078e0006 */
[----:B------:R-:W-:-:S04]  /*05b0*/  IMAD.MOV.U32 R5, RZ, RZ, R2 ;  /* 0x000000ffff057224 */ /* 0x000fc800078e0002 */
[----:B------:R-:W-:-:S04]  /*05c0*/  IMAD.HI.U32 R12, R6, R5, RZ ;  /* 0x00000005060c7227 */ /* 0x000fc800078e00ff */
[----:B------:R-:W-:-:S04]  /*05d0*/  IMAD.MOV R2, RZ, RZ, -R12 ;  /* 0x000000ffff027224 */ /* 0x000fc800078e0a0c */
[----:B------:R-:W-:Y:S01]  /*05e0*/  IMAD R5, R4, R2, R5 ;  /* 0x0000000204057224 */ /* 0x000fe200078e0205 */
[----:B------:R-:W-:-:S04]  /*05f0*/  LOP3.LUT R2, R8, c[0x0][0x1dc], RZ, 0x3c, !PT ;  /* 0x0000770008027a12 */ /* 0x000fc800078e3cff */
[----:B------:R-:W-:Y:S02]  /*0600*/  ISETP.GT.U32.AND P3, PT, R4, R5, PT ;  /* 0x000000050400720c */ /* 0x000fe40003f64070 */
[----:B------:R-:W-:Y:S02]  /*0610*/  ISETP.GE.AND P2, PT, R2, RZ, PT ;  /* 0x000000ff0200720c */ /* 0x000fe40003f46270 */
[----:B------:R-:W-:-:S05]  /*0620*/  IADD3 R2, -R8, RZ, RZ ;  /* 0x000000ff08027210 */ /* 0x000fca0007ffe1ff */
[----:B------:R-:W-:-:S04]  /*0630*/  IMAD R2, R2, c[0x0][0x1ec], R3 ;  /* 0x00007b0002027a24 */ /* 0x000fc800078e0203 */
[-C--:B------:R-:W-:Y:S02]  /*0640*/  @!P3 IADD3 R5, R5, -R4.reuse, RZ ;  /* 0x800000040505b210 */ /* 0x080fe40007ffe0ff */
[----:B------:R-:W-:Y:S02]  /*0650*/  @!P3 IADD3 R12, R12, 0x1, RZ ;  /* 0x000000010c0cb810 */ /* 0x000fe40007ffe0ff */
[----:B------:R-:W-:Y:S01]  /*0660*/  ISETP.GE.U32.AND P0, PT, R5, R4, PT ;  /* 0x000000040500720c */ /* 0x000fe20003f06070 */
[----:B------:R-:W-:Y:S01]  /*0670*/  IMAD.MOV R5, RZ, RZ, -R3 ;  /* 0x000000ffff057224 */ /* 0x000fe200078e0a03 */
[----:B------:R-:W-:Y:S02]  /*0680*/  ISETP.NE.AND P3, PT, RZ, c[0x0][0x1dc], PT ;  /* 0x00007700ff007a0c */ /* 0x000fe40003f65270 */
[----:B------:R-:W-:Y:S01]  /*0690*/  IADD3 R15, R2, c[0x0][0x20c], RZ ;  /* 0x00008300020f7a10 */ /* 0x000fe20007ffe0ff */
[----:B------:R-:W-:-:S05]  /*06a0*/  IMAD R5, R5, c[0x0][0x1e8], R0 ;  /* 0x00007a0005057a24 */ /* 0x000fca00078e0200 */
[----:B------:R-:W-:-:S03]  /*06b0*/  IADD3 R14, R5, c[0x0][0x208], RZ ;  /* 0x00008200050e7a10 */ /* 0x000fc60007ffe0ff */
[----:B------:R-:W-:Y:S02]  /*06c0*/  @P0 IADD3 R12, R12, 0x1, RZ ;  /* 0x000000010c0c0810 */ /* 0x000fe40007ffe0ff */
[----:B------:R-:W-:-:S03]  /*06d0*/  LOP3.LUT R2, R15, R14, RZ, 0xfc, !PT ;  /* 0x0000000e0f027212 */ /* 0x000fc600078efcff */
[----:B------:R-:W-:Y:S01]  /*06e0*/  @!P2 IMAD.MOV R12, RZ, RZ, -R12 ;  /* 0x000000ffff0ca224 */ /* 0x000fe200078e0a0c */
[----:B------:R-:W-:Y:S02]  /*06f0*/  @!P3 LOP3.LUT R12, RZ, c[0x0][0x1dc], RZ, 0x33, !PT ;  /* 0x00007700ff0cba12 */ /* 0x000fe400078e33ff */
[----:B------:R-:W-:Y:S02]  /*0700*/  ISETP.GT.AND P0, PT, R2, -0x1, PT ;  /* 0xffffffff0200780c */ /* 0x000fe40003f04270 */
[----:B------:R-:W-:Y:S01]  /*0710*/  LOP3.LUT P2, R16, R16, 0x3, RZ, 0xc0, !PT ;  /* 0x0000000310107812 */ /* 0x000fe2000784c0ff */
[----:B------:R-:W-:Y:S01]  /*0720*/  IMAD.MOV R17, RZ, RZ, -R12 ;  /* 0x000000ffff117224 */ /* 0x000fe200078e0a0c */
[----:B------:R-:W-:-:S03]  /*0730*/  ISETP.LT.AND P0, PT, R15, c[0x0][0x1f4], P0 ;  /* 0x00007d000f007a0c */ /* 0x000fc60000701270 */
[----:B------:R-:W-:Y:S01]  /*0740*/  IMAD R17, R17, c[0x0][0x1dc], R8 ;  /* 0x0000770011117a24 */ /* 0x000fe200078e0208 */
[----:B------:R-:W-:Y:S01]  /*0750*/  ISETP.LT.AND P0, PT, R14, c[0x0][0x1f0], P0 ;  /* 0x00007c000e007a0c */ /* 0x000fe20000701270 */
[----:B------:R-:W-:Y:S07]  /*0760*/  @!P1 BRA `(.L_x_178) ;  /* 0x0000041000009947 */ /* 0x000fee0003800000 */
[----:B------:R-:W-:Y:S01]  /*0770*/  ULDC UR6, c[0x0][0x1e0] ;  /* 0x0000780000067ab9 */ /* 0x000fe20000000800 */
[----:B------:R-:W-:Y:S01]  /*0780*/  MOV R19, c[0x0][0x1fc] ;  /* 0x00007f0000137a02 */ /* 0x000fe20000000f00 */
[----:B------:R-:W-:Y:S01]  /*0790*/  ULOP3.LUT UR4, UR6, 0x3, URZ, 0xc0, !UPT ;  /* 0x0000000306047892 */ /* 0x000fe2000f8ec03f */
[----:B------:R-:W-:Y:S01]  /*07a0*/  IMAD.MOV.U32 R18, RZ, RZ, RZ ;  /* 0x000000ffff127224 */ /* 0x000fe200078e00ff */
[----:B------:R-:W-:Y:S02]  /*07b0*/  MOV R20, RZ ;  /* 0x000000ff00147202 */ /* 0x000fe40000000f00 */
[----:B------:R-:W-:Y:S01]  /*07c0*/  UIADD3 UR4, -UR4, UR6, URZ ;  /* 0x0000000604047290 */ /* 0x000fe2000fffe13f */
[----:B------:R-:W-:-:S05]  /*07d0*/  IMAD R19, R19, c[0x0][0x1f8], RZ ;  /* 0x00007e0013137a24 */ /* 0x000fca00078e02ff */
[----:B------:R-:W-:Y:S02]  /*07e0*/  IMAD.U32 R21, RZ, RZ, UR4 ;  /* 0x00000004ff157e24 */ /* 0x000fe4000f8e00ff */
.L_x_179:
[----:B------:R-:W-:Y:S01]  /*07f0*/  IMAD R9, R17, c[0x0][0x1e0], R20 ;  /* 0x0000780011097a24 */ /* 0x000fe200078e0214 */
[----:B------:R-:W-:Y:S01]  /*0800*/  @P0 MOV R4, c[0x0][0x1fc] ;  /* 0x00007f0000040a02 */ /* 0x000fe20000000f00 */
[----:B------:R-:W-:Y:S01]  /*0810*/  @P0 IMAD.MOV.U32 R10, RZ, RZ, 0x2 ;  /* 0x00000002ff0a0424 */ /* 0x000fe200078e00ff */
[----:B------:R-:W-:Y:S01]  /*0820*/  @P0 MOV R8, 0x2 ;  /* 0x0000000200080802 */ /* 0x000fe20000000f00 */
[----:B------:R-:W-:Y:S02]  /*0830*/  @P0 IMAD R2, R12, c[0x0][0x1e4], R9 ;  /* 0x000079000c020a24 */ /* 0x000fe400078e0209 */
[----:B------:R-:W-:Y:S02]  /*0840*/  IMAD R7, R19, R9, RZ ;  /* 0x0000000913077224 */ /* 0x000fe400078e02ff */
[----:B------:R-:W-:Y:S02]  /*0850*/  @P0 IMAD R3, R2, c[0x0][0x1f4], R15 ;  /* 0x00007d0002030a24 */ /* 0x000fe400078e020f */
[----:B------:R-:W-:-:S02]  /*0860*/  @P0 IMAD R11, R12, c[0x0][0x1e4], R9 ;  /* 0x000079000c0b0a24 */ /* 0x000fc400078e0209 */
[----:B------:R-:W-:Y:S02]  /*0870*/  @P0 IMAD R3, R3, c[0x0][0x1f0], R14 ;  /* 0x00007c0003030a24 */ /* 0x000fe400078e020e */
[----:B------:R-:W-:Y:S01]  /*0880*/  @P0 IMAD R5, R4, c[0x0][0x1f8], R7 ;  /* 0x00007e0004050a24 */ /* 0x000fe200078e0207 */
[----:B------:R-:W-:Y:S01]  /*0890*/  @P0 IADD3 R26, R9, 0x2, RZ ;  /* 0x00000002091a0810 */ /* 0x000fe20007ffe0ff */
[----:B------:R-:W-:-:S04]  /*08a0*/  @P0 IMAD.WIDE R6, R7, R10, c[0x0][0x1b0] ;  /* 0x00006c0007060625 */ /* 0x000fc800078e020a */
[----:B------:R-:W-:Y:S01]  /*08b0*/  @P0 IMAD.WIDE R2, R3, R10, c[0x0][0x160] ;  /* 0x0000580003020625 */ /* 0x000fe200078e020a */
[----:B------:R-:W-:Y:S01]  /*08c0*/  @P0 IADD3 R10, R11, 0x1, RZ ;  /* 0x000000010b0a0810 */ /* 0x000fe20007ffe0ff */
[----:B------:R0:W2:Y:S02]  /*08d0*/  @P0 LDG.E.U16 R22, [R6.64] ;  /* 0x0000000806160981 */ /* 0x0000a4000c1e1500 */
[----:B------:R-:W-:Y:S01]  /*08e0*/  @P0 IMAD.WIDE R4, R5, R8, c[0x0][0x1b0] ;  /* 0x00006c0005040625 */ /* 0x000fe200078e0208 */
[----:B------:R-:W-:Y:S01]  /*08f0*/  @P0 IADD3 R9, R9, 0x3, RZ ;  /* 0x0000000309090810 */ /* 0x000fe20007ffe0ff */
[----:B------:R1:W3:Y:S02]  /*0900*/  @P0 LDG.E.U16 R24, [R2.64] ;  /* 0x0000000802180981 */ /* 0x0002e4000c1e1500 */
[----:B------:R-:W-:Y:S02]  /*0910*/  @P0 IMAD R28, R12, c[0x0][0x1e4], R26 ;  /* 0x000079000c1c0a24 */ /* 0x000fe400078e021a */
[--C-:B------:R-:W-:Y:S01]  /*0920*/  @P0 IMAD R25, R10, c[0x0][0x1f4], R15.reuse ;  /* 0x00007d000a190a24 */ /* 0x100fe200078e020f */
[----:B------:R4:W5:Y:S01]  /*0930*/  @P0 LDG.E.U16 R23, [R4.64] ;  /* 0x0000000804170981 */ /* 0x000962000c1e1500 */
[----:B0-----:R-:W-:-:S02]  /*0940*/  @P0 IMAD R7, R28, c[0x0][0x1f4], R15 ;  /* 0x00007d001c070a24 */ /* 0x001fc400078e020f */
[----:B------:R-:W-:Y:S02]  /*0950*/  @P0 IMAD R27, R12, c[0x0][0x1e4], R9 ;  /* 0x000079000c1b0a24 */ /* 0x000fe400078e0209 */
[----:B------:R-:W-:Y:S02]  /*0960*/  @P0 IMAD.MOV.U32 R11, RZ, RZ, 0x2 ;  /* 0x00000002ff0b0424 */ /* 0x000fe400078e00ff */
[--C-:B----4-:R-:W-:Y:S02]  /*0970*/  @P0 IMAD R5, R25, c[0x0][0x1f0], R14.reuse ;  /* 0x00007c0019050a24 */ /* 0x110fe400078e020e */
[----:B------:R-:W-:Y:S02]  /*0980*/  @P0 IMAD R6, R19, R26, RZ ;  /* 0x0000001a13060224 */ /* 0x000fe400078e02ff */
[----:B-1----:R-:W-:Y:S02]  /*0990*/  @P0 IMAD R2, R7, c[0x0][0x1f0], R14 ;  /* 0x00007c0007020a24 */ /* 0x002fe400078e020e */
[----:B------:R-:W-:Y:S01]  /*09a0*/  @P0 IMAD.WIDE R4, R5, R8, c[0x0][0x160] ;  /* 0x0000580005040625 */ /* 0x000fe200078e0208 */
[----:B------:R-:W-:-:S03]  /*09b0*/  @P0 MOV R10, 0x2 ;  /* 0x00000002000a0802 */ /* 0x000fc60000000f00 */
[----:B------:R-:W-:Y:S02]  /*09c0*/  @P0 IMAD R27, R27, c[0x0][0x1f4], R15 ;  /* 0x00007d001b1b0a24 */ /* 0x000fe400078e020f */
[-C--:B------:R-:W-:Y:S01]  /*09d0*/  @P0 IMAD.WIDE R6, R6, R11.reuse, c[0x0][0x1b0] ;  /* 0x00006c0006060625 */ /* 0x080fe200078e020b */
[----:B------:R-:W4:Y:S03]  /*09e0*/  @P0 LDG.E.U16 R4, [R4.64] ;  /* 0x0000000804040981 */ /* 0x000f26000c1e1500 */
[----:B------:R-:W-:Y:S02]  /*09f0*/  @P0 IMAD.WIDE R2, R2, R11, c[0x0][0x160] ;  /* 0x0000580002020625 */ /* 0x000fe400078e020b */
[----:B------:R-:W4:Y:S02]  /*0a00*/  @P0 LDG.E.U16 R6, [R6.64] ;  /* 0x0000000806060981 */ /* 0x000f24000c1e1500 */
[----:B------:R-:W-:-:S02]  /*0a10*/  @P0 IMAD R9, R19, R9, RZ ;  /* 0x0000000913090224 */ /* 0x000fc400078e02ff */
[----:B------:R-:W-:Y:S01]  /*0a20*/  @P0 IMAD R27, R27, c[0x0][0x1f0], R14 ;  /* 0x00007c001b1b0a24 */ /* 0x000fe200078e020e */
[----:B------:R2:W4:Y:S01]  /*0a30*/  @P0 LDG.E.U16 R2, [R2.64] ;  /* 0x0000000802020981 */ /* 0x000522000c1e1500 */
[----:B------:R-:W-:-:S04]  /*0a40*/  @P0 IMAD.WIDE R8, R9, R10, c[0x0][0x1b0] ;  /* 0x00006c0009080625 */ /* 0x000fc800078e020a */
[----:B------:R-:W-:Y:S02]  /*0a50*/  @P0 IMAD.WIDE R10, R27, R10, c[0x0][0x160] ;  /* 0x000058001b0a0625 */ /* 0x000fe400078e020a */
[----:B------:R-:W4:Y:S04]  /*0a60*/  @P0 LDG.E.U16 R8, [R8.64] ;  /* 0x0000000808080981 */ /* 0x000f28000c1e1500 */
[----:B------:R-:W4:Y:S01]  /*0a70*/  @P0 LDG.E.U16 R10, [R10.64] ;  /* 0x000000080a0a0981 */ /* 0x000f22000c1e1500 */
[----:B------:R-:W-:-:S04]  /*0a80*/  IADD3 R21, R21, -0x4, RZ ;  /* 0xfffffffc15157810 */ /* 0x000fc80007ffe0ff */
[----:B------:R-:W-:Y:S02]  /*0a90*/  ISETP.NE.AND P3, PT, R21, RZ, PT ;  /* 0x000000ff1500720c */ /* 0x000fe40003f65270 */
[----:B------:R-:W-:Y:S02]  /*0aa0*/  IADD3 R20, R20, 0x4, RZ ;  /* 0x0000000414147810 */ /* 0x000fe40007ffe0ff */
[----:B--2---:R-:W-:Y:S02]  /*0ab0*/  @P0 PRMT R3, RZ, 0x5410, R22 ;  /* 0x00005410ff030816 */ /* 0x004fe40000000016 */
[----:B---3--:R-:W-:Y:S02]  /*0ac0*/  @P0 PRMT R24, RZ, 0x5410, R24 ;  /* 0x00005410ff180816 */ /* 0x008fe40000000018 */
[----:B-----5:R-:W-:-:S03]  /*0ad0*/  @P0 PRMT R23, RZ, 0x5410, R23 ;  /* 0x00005410ff170816 */ /* 0x020fc60000000017 */
[----:B------:R-:W-:Y:S01]  /*0ae0*/  @P0 FFMA.FTZ R18, R3, R24, R18 ;  /* 0x0000001803120223 */ /* 0x000fe20000010012 */
[----:B----4-:R-:W-:Y:S02]  /*0af0*/  @P0 PRMT R4, RZ, 0x5410, R4 ;  /* 0x00005410ff040816 */ /* 0x010fe40000000004 */
[----:B------:R-:W-:-:S03]  /*0b00*/  @P0 PRMT R3, RZ, 0x5410, R6 ;  /* 0x00005410ff030816 */ /* 0x000fc60000000006 */
[----:B------:R-:W-:Y:S01]  /*0b10*/  @P0 FFMA.FTZ R18, R23, R4, R18 ;  /* 0x0000000417120223 */ /* 0x000fe20000010012 */
[----:B------:R-:W-:-:S05]  /*0b20*/  @P0 PRMT R2, RZ, 0x5410, R2 ;  /* 0x00005410ff020816 */ /* 0x000fca0000000002 */
[----:B------:R-:W-:Y:S01]  /*0b30*/  @P0 FFMA.FTZ R18, R3, R2, R18 ;  /* 0x0000000203120223 */ /* 0x000fe20000010012 */
[----:B------:R-:W-:Y:S02]  /*0b40*/  @P0 PRMT R3, RZ, 0x5410, R8 ;  /* 0x00005410ff030816 */ /* 0x000fe40000000008 */
[----:B------:R-:W-:-:S05]  /*0b50*/  @P0 PRMT R10, RZ, 0x5410, R10 ;  /* 0x00005410ff0a0816 */ /* 0x000fca000000000a */
[----:B------:R-:W-:Y:S01]  /*0b60*/  @P0 FFMA.FTZ R18, R3, R10, R18 ;  /* 0x0000000a03120223 */ /* 0x000fe20000010012 */
[----:B------:R-:W-:Y:S05]  /*0b70*/  @P3 BRA `(.L_x_179) ;  /* 0xfffffc7000003947 */ /* 0x000fea000383ffff */
.L_x_178:
[----:B------:R-:W-:Y:S05]  /*0b80*/  @!P2 BRA `(.L_x_180) ;  /* 0x000002f00000a947 */ /* 0x000fea0003800000 */
[----:B------:R-:W-:Y:S01]  /*0b90*/  IMAD.MOV.U32 R4, RZ, RZ, c[0x0][0x1fc] ;  /* 0x00007f00ff047624 */ /* 0x000fe200078e00ff */
[----:B------:R-:W-:Y:S01]  /*0ba0*/  BSSY B0, `(.L_x_181) ;  /* 0x0000011000007945 */ /* 0x000fe20003800000 */
[----:B------:R-:W-:Y:S01]  /*0bb0*/  IMAD R17, R17, c[0x0][0x1e0], R20 ;  /* 0x0000780011117a24 */ /* 0x000fe200078e0214 */
[----:B------:R-:W-:Y:S01]  /*0bc0*/  ISETP.NE.AND P2, PT, R16, 0x1, PT ;  /* 0x000000011000780c */ /* 0x000fe20003f45270 */
[----:B------:R-:W-:-:S04]  /*0bd0*/  IMAD R5, R4, c[0x0][0x1f8], RZ ;  /* 0x00007e0004057a24 */ /* 0x000fc800078e02ff */
[----:B------:R-:W-:Y:S01]  /*0be0*/  IMAD R9, R5, R17, RZ ;  /* 0x0000001105097224 */ /* 0x000fe200078e02ff */
[----:B------:R-:W-:Y:S05]  /*0bf0*/  @!P0 BRA `(.L_x_182) ;  /* 0x000000b000008947 */ /* 0x000fea0003800000 */
[----:B------:R-:W-:Y:S01]  /*0c00*/  IMAD R2, R12, c[0x0][0x1e4], R17 ;  /* 0x000079000c027a24 */ /* 0x000fe200078e0211 */
[----:B------:R-:W-:-:S03]  /*0c10*/  HFMA2.MMA R7, -RZ, RZ, 0, 1.1920928955078125e-07 ;  /* 0x00000002ff077435 */ /* 0x000fc600000001ff */
[----:B------:R-:W-:-:S04]  /*0c20*/  IMAD R3, R2, c[0x0][0x1f4], R15 ;  /* 0x00007d0002037a24 */ /* 0x000fc800078e020f */
[----:B------:R-:W-:-:S03]  /*0c30*/  IMAD R6, R3, c[0x0][0x1f0], R14 ;  /* 0x00007c0003067a24 */ /* 0x000fc600078e020e */
[----:B------:R-:W-:-:S04]  /*0c40*/  IMAD.WIDE R2, R9, R7, c[0x0][0x1b0] ;  /* 0x00006c0009027625 */ /* 0x000fc800078e0207 */
[----:B------:R-:W-:Y:S02]  /*0c50*/  IMAD.WIDE R6, R6, R7, c[0x0][0x160] ;  /* 0x0000580006067625 */ /* 0x000fe400078e0207 */
[----:B------:R-:W2:Y:S04]  /*0c60*/  LDG.E.U16 R2, [R2.64] ;  /* 0x0000000802027981 */ /* 0x000ea8000c1e1500 */
[----:B------:R-:W3:Y:S01]  /*0c70*/  LDG.E.U16 R6, [R6.64] ;  /* 0x0000000806067981 */ /* 0x000ee2000c1e1500 */
[----:B--2---:R-:W-:Y:S02]  /*0c80*/  PRMT R3, RZ, 0x5410, R2 ;  /* 0x00005410ff037816 */ /* 0x004fe40000000002 */
[----:B---3--:R-:W-:-:S05]  /*0c90*/  PRMT R6, RZ, 0x5410, R6 ;  /* 0x00005410ff067816 */ /* 0x008fca0000000006 */
[----:B------:R-:W-:Y:S02]  /*0ca0*/  FFMA.FTZ R18, R3, R6, R18 ;  /* 0x0000000603127223 */ /* 0x000fe40000010012 */
.L_x_182:
[----:B------:R-:W-:Y:S05]  /*0cb0*/  BSYNC B0 ;  /* 0x0000000000007941 */ /* 0x000fea0003800000 */
.L_x_181:
[----:B------:R-:W-:Y:S05]  /*0cc0*/  @!P2 BRA `(.L_x_180) ;  /* 0x000001b00000a947 */ /* 0x000fea0003800000 */
[----:B------:R-:W-:Y:S01]  /*0cd0*/  ISETP.EQ.OR P2, PT, R16, 0x2, !P0 ;  /* 0x000000021000780c */ /* 0x000fe20004742670 */
[----:B------:R-:W-:Y:S02]  /*0ce0*/  @P0 IMAD R2, R12, c[0x0][0x1e4], R17 ;  /* 0x000079000c020a24 */ /* 0x000fe400078e0211 */
[----:B------:R-:W-:-:S03]  /*0cf0*/  @P0 IMAD.MOV.U32 R7, RZ, RZ, 0x2 ;  /* 0x00000002ff070424 */ /* 0x000fc600078e00ff */
[----:B------:R-:W-:-:S05]  /*0d00*/  @P0 IADD3 R2, R2, 0x1, RZ ;  /* 0x0000000102020810 */ /* 0x000fca0007ffe0ff */
[----:B------:R-:W-:Y:S02]  /*0d10*/  @P0 IMAD R3, R2, c[0x0][0x1f4], R15 ;  /* 0x00007d0002030a24 */ /* 0x000fe400078e020f */
[----:B------:R-:W-:Y:S01]  /*0d20*/  @!P2 IADD3 R6, R17, 0x2, RZ ;  /* 0x000000021106a810 */ /* 0x000fe20007ffe0ff */
[----:B------:R-:W-:Y:S01]  /*0d30*/  @P0 IMAD R2, R4, c[0x0][0x1f8], R9 ;  /* 0x00007e0004020a24 */ /* 0x000fe200078e0209 */
[----:B------:R-:W-:Y:S01]  /*0d40*/  @!P2 MOV R9, 0x2 ;  /* 0x000000020009a802 */ /* 0x000fe20000000f00 */
[----:B------:R-:W-:Y:S02]  /*0d50*/  @P0 IMAD R4, R3, c[0x0][0x1f0], R14 ;  /* 0x00007c0003040a24 */ /* 0x000fe400078e020e */
[----:B------:R-:W-:Y:S02]  /*0d60*/  @!P2 IMAD R12, R12, c[0x0][0x1e4], R6 ;  /* 0x000079000c0caa24 */ /* 0x000fe400078e0206 */
[----:B------:R-:W-:Y:S02]  /*0d70*/  @!P2 IMAD R6, R5, R6, RZ ;  /* 0x000000060506a224 */ /* 0x000fe400078e02ff */
[----:B------:R-:W-:-:S02]  /*0d80*/  @!P2 IMAD R15, R12, c[0x0][0x1f4], R15 ;  /* 0x00007d000c0faa24 */ /* 0x000fc400078e020f */
        /* <DEDUP_REMOVED lines=15> */
.L_x_180:
        /* <DEDUP_REMOVED lines=13> */
.L_x_184:
        /* <DEDUP_REMOVED lines=11> */
.L_x_1141:


//--------------------- .text._ZN2at6native51_GLOBAL__N__2c613397_18_DepthwiseConv2d_cu_9959487032conv_depthwise2d_backward_kernelILi3ELi0EN3c108BFloat16EiEEvNS_27GenericPackedTensorAccessorIKT1_Lm4ENS_16DefaultPtrTraitsEiEENS5_IS6_Lm4ES8_iEES9_T2_iiiiiiiiiiiiiii --------------------------
	.section	.text._ZN2at6native51_GLOBAL__N__2c613397_18_DepthwiseConv2d_cu_9959487032conv_depthwise2d_backward_kernelILi3ELi0EN3c108BFloat16EiEEvNS_27GenericPackedTensorAccessorIKT1_Lm4ENS_16DefaultPtrTraitsEiEENS5_IS6_Lm4ES8_iEES9_T2_iiiiiiiiiiiiiii,"ax",@progbits
	.sectioninfo	@"SHI_REGISTERS=28"
	.align	128
.text._ZN2at6native51_GLOBAL__N__2c613397_18_DepthwiseConv2d_cu_9959487032conv_depthwise2d_backward_kernelILi3ELi0EN3c108BFloat16EiEEvNS_27GenericPackedTensorAccessorIKT1_Lm4ENS_16DefaultPtrTraitsEiEENS5_IS6_Lm4ES8_iEES9_T2_iiiiiiiiiiiiiii:
        .type           _ZN2at6native51_GLOBAL__N__2c613397_18_DepthwiseConv2d_cu_9959487032conv_depthwise2d_backward_kernelILi3ELi0EN3c108BFloat16EiEEvNS_27GenericPackedTensorAccessorIKT1_Lm4ENS_16DefaultPtrTraitsEiEENS5_IS6_Lm4ES8_iEES9_T2_iiiiiiiiiiiiiii,@function
        .size           _ZN2at6native51_GLOBAL__N__2c613397_18_DepthwiseConv2d_cu_9959487032conv_depthwise2d_backward_kernelILi3ELi0EN3c108BFloat16EiEEvNS_27GenericPackedTensorAccessorIKT1_Lm4ENS_16DefaultPtrTraitsEiEENS5_IS6_Lm4ES8_iEES9_T2_iiiiiiiiiiiiiii,(.L_x_1142 - _ZN2at6native51_GLOBAL__N__2c613397_18_DepthwiseConv2d_cu_9959487032conv_depthwise2d_backward_kernelILi3ELi0EN3c108BFloat16EiEEvNS_27GenericPackedTensorAccessorIKT1_Lm4ENS_16DefaultPtrTraitsEiEENS5_IS6_Lm4ES8_iEES9_T2_iiiiiiiiiiiiiii)
        .other          _ZN2at6native51_GLOBAL__N__2c613397_18_DepthwiseConv2d_cu_9959487032conv_depthwise2d_backward_kernelILi3ELi0EN3c108BFloat16EiEEvNS_27GenericPackedTensorAccessorIKT1_Lm4ENS_16DefaultPtrTraitsEiEENS5_IS6_Lm4ES8_iEES9_T2_iiiiiiiiiiiiiii,@"STO_CUDA_ENTRY STV_DEFAULT"
_ZN2at6native51_GLOBAL__N__2c613397_18_DepthwiseConv2d_cu_9959487032conv_depthwise2d_backward_kernelILi3ELi0EN3c108BFloat16EiEEvNS_27GenericPackedTensorAccessorIKT1_Lm4ENS_16DefaultPtrTraitsEiEENS5_IS6_Lm4ES8_iEES9_T2_iiiiiiiiiiiiiii:
        /* <DEDUP_REMOVED lines=15> */
.L_x_186:
        /* <DEDUP_REMOVED lines=11> */
.L_x_185:
[----:B------:R-:W-:Y:S02]  /*01a0*/  ULDC.64 UR6, c[0x0][0x1f8] ;  /* 0x00007e0000067ab9 */ /* 0x000fe40000000a00 */
[----:B------:R-:W-:-:S03]  /*01b0*/  UIMAD UR4, UR7, UR6, URZ ;  /* 0x00000006070472a4 */ /* 0x000fc6000f8e023f */
[----:B------:R-:W-:Y:S02]  /*01c0*/  ULDC UR6, c[0x0][0x1e0] ;  /* 0x0000780000067ab9 */ /* 0x000fe40000000800 */
[----:B------:R-:W-:Y:S02]  /*01d0*/  UIMAD UR4, UR4, UR6, URZ ;  /* 0x00000006040472a4 */ /* 0x000fe4000f8e023f */
.L_x_208:
[----:B------:R-:W-:Y:S02]  /*01e0*/  IABS R12, c[0x0][0x1e8] ;  /* 0x00007a00000c7a13 */ /* 0x000fe40000000000 */
[----:B------:R-:W-:Y:S02]  /*01f0*/  IABS R4, c[0x0][0x1ec] ;  /* 0x00007b0000047a13 */ /* 0x000fe40000000000 */
[----:B------:R-:W0:Y:S01]  /*0200*/  I2F.RP R2, R12 ;  /* 0x0000000c00027306 */ /* 0x000e220000209400 */
[----:B------:R-:W-:-:S07]  /*0210*/  IABS R8, R0 ;  /* 0x0000000000087213 */ /* 0x000fce0000000000 */
[----:B------:R-:W1:Y:S08]  /*0220*/  I2F.RP R10, R4 ;  /* 0x00000004000a7306 */ /* 0x000e700000209400 */
[----:B0-----:R-:W0:Y:S08]  /*0230*/  MUFU.RCP R2, R2 ;  /* 0x0000000200027308 */ /* 0x001e300000001000 */
[----:B-1----:R-:W-:Y:S01]  /*0240*/  MUFU.RCP R10, R10 ;  /* 0x0000000a000a7308 */ /* 0x002fe20000001000 */
[----:B0-----:R-:W-:-:S07]  /*0250*/  IADD3 R6, R2, 0xffffffe, RZ ;  /* 0x0ffffffe02067810 */ /* 0x001fce0007ffe0ff */
[----:B------:R0:W1:Y:S02]  /*0260*/  F2I.FTZ.U32.TRUNC.NTZ R7, R6 ;  /* 0x0000000600077305 */ /* 0x000064000021f000 */
[----:B0-----:R-:W-:Y:S02]  /*0270*/  IMAD.MOV.U32 R6, RZ, RZ, RZ ;  /* 0x000000ffff067224 */ /* 0x001fe400078e00ff */
[----:B-1----:R-:W-:-:S04]  /*0280*/  IMAD.MOV R5, RZ, RZ, -R7 ;  /* 0x000000ffff057224 */ /* 0x002fc800078e0a07 */
[----:B------:R-:W-:-:S04]  /*0290*/  IMAD R5, R5, R12, RZ ;  /* 0x0000000c05057224 */ /* 0x000fc800078e02ff */
[----:B------:R-:W-:Y:S01]  /*02a0*/  IMAD.HI.U32 R7, R7, R5, R6 ;  /* 0x0000000507077227 */ /* 0x000fe200078e0006 */
[----:B------:R-:W-:-:S05]  /*02b0*/  IABS R6, c[0x0][0x1dc] ;  /* 0x0000770000067a13 */ /* 0x000fca0000000000 */
[----:B------:R-:W-:-:S04]  /*02c0*/  IMAD.HI.U32 R2, R7, R8, RZ ;  /* 0x0000000807027227 */ /* 0x000fc800078e00ff */
[----:B------:R-:W-:-:S04]  /*02d0*/  IMAD.MOV R5, RZ, RZ, -R2 ;  /* 0x000000ffff057224 */ /* 0x000fc800078e0a02 */
[----:B------:R-:W-:Y:S01]  /*02e0*/  IMAD R5, R12, R5, R8 ;  /* 0x000000050c057224 */ /* 0x000fe200078e0208 */
[----:B------:R-:W-:Y:S02]  /*02f0*/  IADD3 R8, R10, 0xffffffe, RZ ;  /* 0x0ffffffe0a087810 */ /* 0x000fe40007ffe0ff */
[----:B------:R-:W0:Y:S02]  /*0300*/  I2F.RP R10, R6 ;  /* 0x00000006000a7306 */ /* 0x000e240000209400 */
[----:B------:R-:W-:-:S06]  /*0310*/  ISETP.GT.U32.AND P1, PT, R12, R5, PT ;  /* 0x000000050c00720c */ /* 0x000fcc0003f24070 */
[----:B------:R1:W2:Y:S07]  /*0320*/  F2I.FTZ.U32.TRUNC.NTZ R9, R8 ;  /* 0x0000000800097305 */ /* 0x0002ae000021f000 */
[----:B------:R-:W-:Y:S01]  /*0330*/  @!P1 IMAD.IADD R5, R5, 0x1, -R12 ;  /* 0x0000000105059824 */ /* 0x000fe200078e0a0c */
[----:B------:R-:W-:Y:S01]  /*0340*/  @!P1 IADD3 R2, R2, 0x1, RZ ;  /* 0x0000000102029810 */ /* 0x000fe20007ffe0ff */
[----:B-1----:R-:W-:Y:S01]  /*0350*/  IMAD.MOV.U32 R8, RZ, RZ, RZ ;  /* 0x000000ffff087224 */ /* 0x002fe200078e00ff */
[----:B------:R-:W-:Y:S01]  /*0360*/  ISETP.NE.AND P1, PT, RZ, c[0x0][0x1e8], PT ;  /* 0x00007a00ff007a0c */ /* 0x000fe20003f25270 */
[----:B0-----:R-:W0:Y:S01]  /*0370*/  MUFU.RCP R10, R10 ;  /* 0x0000000a000a7308 */ /* 0x001e220000001000 */
[----:B------:R-:W-:-:S02]  /*0380*/  ISETP.GE.U32.AND P0, PT, R5, R12, PT ;  /* 0x0000000c0500720c */ /* 0x000fc40003f06070 */
[----:B------:R-:W-:-:S04]  /*0390*/  LOP3.LUT R5, R0, c[0x0][0x1e8], RZ, 0x3c, !PT ;  /* 0x00007a0000057a12 */ /* 0x000fc800078e3cff */
[----:B------:R-:W-:Y:S01]  /*03a0*/  ISETP.GE.AND P2, PT, R5, RZ, PT ;  /* 0x000000ff0500720c */ /* 0x000fe20003f46270 */
[----:B--2---:R-:W-:-:S04]  /*03b0*/  IMAD.MOV R5, RZ, RZ, -R9 ;  /* 0x000000ffff057224 */ /* 0x004fc800078e0a09 */
[----:B------:R-:W-:Y:S02]  /*03c0*/  IMAD R5, R5, R4, RZ ;  /* 0x0000000405057224 */ /* 0x000fe400078e02ff */
[----:B------:R-:W-:Y:S02]  /*03d0*/  @P0 IADD3 R2, R2, 0x1, RZ ;  /* 0x0000000102020810 */ /* 0x000fe40007ffe0ff */
[----:B------:R-:W-:Y:S01]  /*03e0*/  IMAD.HI.U32 R8, R9, R5, R8 ;  /* 0x0000000509087227 */ /* 0x000fe200078e0008 */
[----:B------:R-:W-:-:S03]  /*03f0*/  IABS R5, c[0x0][0x204] ;  /* 0x0000810000057a13 */ /* 0x000fc60000000000 */
[----:B------:R-:W-:Y:S01]  /*0400*/  @!P2 IMAD.MOV R2, RZ, RZ, -R2 ;  /* 0x000000ffff02a224 */ /* 0x000fe200078e0a02 */
[----:B------:R-:W-:-:S04]  /*0410*/  @!P1 LOP3.LUT R2, RZ, c[0x0][0x1e8], RZ, 0x33, !PT ;  /* 0x00007a00ff029a12 */ /* 0x000fc800078e33ff */
[----:B------:R-:W-:-:S05]  /*0420*/  IABS R7, R2 ;  /* 0x0000000200077213 */ /* 0x000fca0000000000 */
[----:B------:R-:W-:Y:S02]  /*0430*/  IMAD.MOV.U32 R9, RZ, RZ, R7 ;  /* 0x000000ffff097224 */ /* 0x000fe400078e0007 */
[----:B------:R-:W-:Y:S02]  /*0440*/  IMAD.MOV.U32 R7, RZ, RZ, R5 ;  /* 0x000000ffff077224 */ /* 0x000fe400078e0005 */
[----:B------:R-:W-:Y:S02]  /*0450*/  IMAD.HI.U32 R11, R8, R9, RZ ;  /* 0x00000009080b7227 */ /* 0x000fe400078e00ff */
[----:B------:R-:W1:Y:S02]  /*0460*/  I2F.RP R12, R7 ;  /* 0x00000007000c7306 */ /* 0x000e640000209400 */
[----:B------:R-:W-:-:S04]  /*0470*/  IMAD.MOV R5, RZ, RZ, -R11 ;  /* 0x000000ffff057224 */ /* 0x000fc800078e0a0b */
[----:B------:R-:W-:Y:S01]  /*0480*/  IMAD R9, R4, R5, R9 ;  /* 0x0000000504097224 */ /* 0x000fe200078e0209 */
[----:B0-----:R-:W-:Y:S02]  /*0490*/  IADD3 R5, R10, 0xffffffe, RZ ;  /* 0x0ffffffe0a057810 */ /* 0x001fe40007ffe0ff */
[----:B------:R-:W-:Y:S02]  /*04a0*/  IADD3 R10, R2, c[0x0][0x20c], RZ ;  /* 0x00008300020a7a10 */ /* 0x000fe40007ffe0ff */
[----:B------:R-:W-:Y:S02]  /*04b0*/  ISETP.GT.U32.AND P1, PT, R4, R9, PT ;  /* 0x000000090400720c */ /* 0x000fe40003f24070 */
[----:B------:R-:W0:Y:S08]  /*04c0*/  F2I.FTZ.U32.TRUNC.NTZ R5, R5 ;  /* 0x0000000500057305 */ /* 0x000e30000021f000 */
[----:B-1----:R-:W1:Y:S03]  /*04d0*/  MUFU.RCP R12, R12 ;  /* 0x0000000c000c7308 */ /* 0x002e660000001000 */
[----:B------:R-:W-:Y:S01]  /*04e0*/  @!P1 IMAD.IADD R9, R9, 0x1, -R4 ;  /* 0x0000000109099824 */ /* 0x000fe200078e0a04 */
[----:B------:R-:W-:-:S02]  /*04f0*/  @!P1 IADD3 R11, R11, 0x1, RZ ;  /* 0x000000010b0b9810 */ /* 0x000fc40007ffe0ff */
[----:B------:R-:W-:Y:S02]  /*0500*/  ISETP.NE.AND P1, PT, RZ, c[0x0][0x1ec], PT ;  /* 0x00007b00ff007a0c */ /* 0x000fe40003f25270 */
[----:B------:R-:W-:Y:S01]  /*0510*/  ISETP.GE.U32.AND P0, PT, R9, R4, PT ;  /* 0x000000040900720c */ /* 0x000fe20003f06070 */
[----:B0-----:R-:W-:Y:S01]  /*0520*/  IMAD.MOV R13, RZ, RZ, -R5 ;  /* 0x000000ffff0d7224 */ /* 0x001fe200078e0a05 */
[----:B------:R-:W-:-:S03]  /*0530*/  LOP3.LUT R4, R2, c[0x0][0x1ec], RZ, 0x3c, !PT ;  /* 0x00007b0002047a12 */ /* 0x000fc600078e3cff */
[----:B------:R-:W-:Y:S01]  /*0540*/  IMAD R13, R13, R6, RZ ;  /* 0x000000060d0d7224 */ /* 0x000fe200078e02ff */
[----:B------:R-:W-:Y:S01]  /*0550*/  ISETP.GE.AND P2, PT, R4, RZ, PT ;  /* 0x000000ff0400720c */ /* 0x000fe20003f46270 */
[----:B------:R-:W-:Y:S01]  /*0560*/  IMAD.MOV.U32 R4, RZ, RZ, RZ ;  /* 0x000000ffff047224 */ /* 0x000fe200078e00ff */
[----:B-1----:R-:W-:-:S03]  /*0570*/  IADD3 R8, R12, 0xffffffe, RZ ;  /* 0x0ffffffe0c087810 */ /* 0x002fc60007ffe0ff */
[----:B------:R-:W-:Y:S01]  /*0580*/  IMAD.HI.U32 R5, R5, R13, R4 ;  /* 0x0000000d05057227 */ /* 0x000fe200078e0004 */
[----:B------:R-:W0:Y:S01]  /*0590*/  F2I.FTZ.U32.TRUNC.NTZ R9, R8 ;  /* 0x0000000800097305 */ /* 0x000e22000021f000 */
[----:B------:R-:W-:-:S06]  /*05a0*/  @P0 IADD3 R11, R11, 0x1, RZ ;  /* 0x000000010b0b0810 */ /* 0x000fcc0007ffe0ff */
[----:B------:R-:W-:Y:S01]  /*05b0*/  @!P2 IMAD.MOV R11, RZ, RZ, -R11 ;  /* 0x000000ffff0ba224 */ /* 0x000fe200078e0a0b */
[----:B------:R-:W-:-:S04]  /*05c0*/  @!P1 LOP3.LUT R11, RZ, c[0x0][0x1ec], RZ, 0x33, !PT ;  /* 0x00007b00ff0b9a12 */ /* 0x000fc800078e33ff */
[----:B------:R-:W-:Y:S01]  /*05d0*/  IABS R12, R11 ;  /* 0x0000000b000c7213 */ /* 0x000fe20000000000 */
[----:B------:R-:W-:Y:S02]  /*05e0*/  IMAD.MOV R15, RZ, RZ, -R11 ;  /* 0x000000ffff0f7224 */ /* 0x000fe400078e0a0b */
[----:B0-----:R-:W-:Y:S02]  /*05f0*/  IMAD.MOV R8, RZ, RZ, -R9 ;  /* 0x000000ffff087224 */ /* 0x001fe400078e0a09 */
[----:B------:R-:W-:Y:S02]  /*0600*/  IMAD R4, R15, c[0x0][0x1ec], R10 ;  /* 0x00007b000f047a24 */ /* 0x000fe400078e020a */
[----:B------:R-:W-:Y:S02]  /*0610*/  IMAD R13, R8, R7, RZ ;  /* 0x00000007080d7224 */ /* 0x000fe400078e02ff */
[----:B------:R-:W-:Y:S01]  /*0620*/  IMAD.MOV.U32 R8, RZ, RZ, RZ ;  /* 0x000000ffff087224 */ /* 0x000fe200078e00ff */
[----:B------:R-:W-:Y:S01]  /*0630*/  IABS R14, R4 ;  /* 0x00000004000e7213 */ /* 0x000fe20000000000 */
[----:B------:R-:W-:Y:S01]  /*0640*/  IMAD.HI.U32 R5, R5, R12, RZ ;  /* 0x0000000c05057227 */ /* 0x000fe200078e00ff */
[----:B------:R-:W-:-:S03]  /*0650*/  ISETP.GE.AND P4, PT, R4, RZ, PT ;  /* 0x000000ff0400720c */ /* 0x000fc60003f86270 */
[----:B------:R-:W-:-:S04]  /*0660*/  IMAD.HI.U32 R8, R9, R13, R8 ;  /* 0x0000000d09087227 */ /* 0x000fc800078e0008 */
[----:B------:R-:W-:Y:S02]  /*0670*/  IMAD.MOV R9, RZ, RZ, -R5 ;  /* 0x000000ffff097224 */ /* 0x000fe400078e0a05 */
[----:B------:R-:W-:Y:S02]  /*0680*/  IMAD.MOV.U32 R13, RZ, RZ, R14 ;  /* 0x000000ffff0d7224 */ /* 0x000fe400078e000e */
[----:B------:R-:W-:Y:S02]  /*0690*/  IMAD R9, R6, R9, R12 ;  /* 0x0000000906097224 */ /* 0x000fe400078e020c */
[----:B------:R-:W-:-:S03]  /*06a0*/  IMAD.HI.U32 R8, R8, R13, RZ ;  /* 0x0000000d08087227 */ /* 0x000fc600078e00ff */
[----:B------:R-:W-:Y:S01]  /*06b0*/  ISETP.GT.U32.AND P1, PT, R6, R9, PT ;  /* 0x000000090600720c */ /* 0x000fe20003f24070 */
[----:B------:R-:W-:-:S04]  /*06c0*/  IMAD.MOV R8, RZ, RZ, -R8 ;  /* 0x000000ffff087224 */ /* 0x000fc800078e0a08 */
[----:B------:R-:W-:-:S05]  /*06d0*/  IMAD R8, R7, R8, R13 ;  /* 0x0000000807087224 */ /* 0x000fca00078e020d */
[----:B------:R-:W-:-:S03]  /*06e0*/  ISETP.GT.U32.AND P2, PT, R7, R8, PT ;  /* 0x000000080700720c */ /* 0x000fc60003f44070 */
[----:B------:R-:W-:Y:S01]  /*06f0*/  @!P1 IMAD.IADD R9, R9, 0x1, -R6 ;  /* 0x0000000109099824 */ /* 0x000fe200078e0a06 */
[----:B------:R-:W-:Y:S02]  /*0700*/  @!P1 IADD3 R5, R5, 0x1, RZ ;  /* 0x0000000105059810 */ /* 0x000fe40007ffe0ff */
[----:B------:R-:W-:Y:S02]  /*0710*/  ISETP.NE.AND P1, PT, RZ, c[0x0][0x1dc], PT ;  /* 0x00007700ff007a0c */ /* 0x000fe40003f25270 */
[----:B------:R-:W-:Y:S02]  /*0720*/  ISETP.GE.U32.AND P0, PT, R9, R6, PT ;  /* 0x000000060900720c */ /* 0x000fe40003f06070 */
[----:B------:R-:W-:Y:S02]  /*0730*/  LOP3.LUT R6, R11, c[0x0][0x1dc], RZ, 0x3c, !PT ;  /* 0x000077000b067a12 */ /* 0x000fe400078e3cff */
[----:B------:R-:W-:Y:S01]  /*0740*/  IABS R9, c[0x0][0x200] ;  /* 0x0000800000097a13 */ /* 0x000fe20000000000 */
[----:B------:R-:W-:Y:S01]  /*0750*/  @!P2 IMAD.IADD R8, R8, 0x1, -R7 ;  /* 0x000000010808a824 */ /* 0x000fe200078e0a07 */
[----:B------:R-:W-:Y:S01]  /*0760*/  ISETP.GE.AND P2, PT, R6, RZ, PT ;  /* 0x000000ff0600720c */ /* 0x000fe20003f46270 */
[----:B------:R-:W-:-:S03]  /*0770*/  IMAD.MOV.U32 R6, RZ, RZ, c[0x0][0x214] ;  /* 0x00008500ff067624 */ /* 0x000fc600078e00ff */
[----:B------:R-:W-:-:S03]  /*0780*/  ISETP.GT.U32.AND P3, PT, R7, R8, PT ;  /* 0x000000080700720c */ /* 0x000fc60003f64070 */
[----:B------:R-:W-:Y:S02]  /*0790*/  @P0 IADD3 R5, R5, 0x1, RZ ;  /* 0x0000000105050810 */ /* 0x000fe40007ffe0ff */
[----:B------:R-:W-:-:S03]  /*07a0*/  ISETP.NE.AND P0, PT, RZ, c[0x0][0x204], PT ;  /* 0x00008100ff007a0c */ /* 0x000fc60003f05270 */
[----:B------:R-:W-:-:S04]  /*07b0*/  IMAD.MOV.U32 R14, RZ, RZ, R5 ;  /* 0x000000ffff0e7224 */ /* 0x000fc800078e0005 */
[----:B------:R-:W-:Y:S01]  /*07c0*/  @!P2 IMAD.MOV R14, RZ, RZ, -R14 ;  /* 0x000000ffff0ea224 */ /* 0x000fe200078e0a0e */
[----:B------:R-:W-:Y:S01]  /*07d0*/  @!P1 LOP3.LUT R14, RZ, c[0x0][0x1dc], RZ, 0x33, !PT ;  /* 0x00007700ff0e9a12 */ /* 0x000fe200078e33ff */
[----:B------:R-:W-:Y:S02]  /*07e0*/  @!P3 IMAD.IADD R8, R8, 0x1, -R7 ;  /* 0x000000010808b824 */ /* 0x000fe400078e0a07 */
[----:B------:R-:W-:Y:S02]  /*07f0*/  IMAD R7, R11, c[0x0][0x1ec], R6 ;  /* 0x00007b000b077a24 */ /* 0x000fe400078e0206 */
[----:B------:R-:W-:Y:S02]  /*0800*/  IMAD.MOV R12, RZ, RZ, -R14 ;  /* 0x000000ffff0c7224 */ /* 0x000fe400078e0a0e */
[C-C-:B------:R-:W-:Y:S01]  /*0810*/  IMAD.IADD R5, R10.reuse, 0x1, -R7.reuse ;  /* 0x000000010a057824 */ /* 0x140fe200078e0a07 */
[----:B------:R-:W-:Y:S01]  /*0820*/  IADD3 R6, R10, -c[0x0][0x214], -R7 ;  /* 0x800085000a067a10 */ /* 0x000fe20007ffe807 */
[----:B------:R-:W-:-:S02]  /*0830*/  IMAD R12, R12, c[0x0][0x1dc], R11 ;  /* 0x000077000c0c7a24 */ /* 0x000fc400078e020b */
[----:B------:R-:W-:Y:S01]  /*0840*/  @!P4 IMAD.MOV R8, RZ, RZ, -R8 ;  /* 0x000000ffff08c224 */ /* 0x000fe200078e0a08 */
[----:B------:R-:W-:Y:S01]  /*0850*/  @!P0 LOP3.LUT R8, RZ, c[0x0][0x204], RZ, 0x33, !PT ;  /* 0x00008100ff088a12 */ /* 0x000fe200078e33ff */
[----:B------:R-:W-:Y:S02]  /*0860*/  IMAD R7, R12, c[0x0][0x1e0], RZ ;  /* 0x000078000c077a24 */ /* 0x000fe400078e02ff */
[----:B------:R-:W-:Y:S01]  /*0870*/  IMAD.MOV.U32 R11, RZ, RZ, c[0x0][0x1e8] ;  /* 0x00007a00ff0b7624 */ /* 0x000fe200078e00ff */
[----:B------:R-:W-:Y:S01]  /*0880*/  ISETP.NE.AND P0, PT, R8, RZ, PT ;  /* 0x000000ff0800720c */ /* 0x000fe20003f05270 */
[----:B------:R-:W-:Y:S02]  /*0890*/  IMAD R13, R14, c[0x0][0x1e4], R7 ;  /* 0x000079000e0d7a24 */ /* 0x000fe400078e0207 */
[----:B------:R-:W-:Y:S02]  /*08a0*/  IMAD R10, R12, UR4, RZ ;  /* 0x000000040c0a7c24 */ /* 0x000fe4000f8e02ff */
[----:B------:R-:W-:-:S02]  /*08b0*/  IMAD.MOV.U32 R7, RZ, RZ, RZ ;  /* 0x000000ffff077224 */ /* 0x000fc400078e00ff */
[----:B------:R-:W-:Y:S02]  /*08c0*/  IMAD.MOV.U32 R8, RZ, RZ, RZ ;  /* 0x000000ffff087224 */ /* 0x000fe400078e00ff */
[----:B------:R-:W-:Y:S02]  /*08d0*/  IMAD R11, R2, R11, c[0x0][0x210] ;  /* 0x00008400020b7624 */ /* 0x000fe400078e020b */
[----:B------:R-:W-:Y:S02]  /*08e0*/  IMAD R12, R13, c[0x0][0x1f4], RZ ;  /* 0x00007d000d0c7a24 */ /* 0x000fe400078e02ff */
.L_x_206:
[----:B------:R-:W-:Y:S01]  /*08f0*/  IADD3 R8, R8, 0x1, RZ ;  /* 0x0000000108087810 */ /* 0x000fe20007ffe0ff */
[----:B------:R-:W-:Y:S03]  /*0900*/  BSSY B0, `(.L_x_187) ;  /* 0x000004e000007945 */ /* 0x000fe60003800000 */
[----:B------:R-:W-:Y:S01]  /*0910*/  ISETP.GE.AND P1, PT, R8, c[0x0][0x1e0], PT ;  /* 0x0000780008007a0c */ /* 0x000fe20003f26270 */
[----:B------:R-:W-:Y:S07]  /*0920*/  @P0 BRA `(.L_x_188) ;  /* 0x000004b000000947 */ /* 0x000fee0003800000 */
[----:B------:R-:W-:Y:S01]  /*0930*/  IABS R13, c[0x0][0x200] ;  /* 0x00008000000d7a13 */ /* 0x000fe20000000000 */
[----:B------:R-:W-:Y:S01]  /*0940*/  IMAD.MOV R19, RZ, RZ, -R2 ;  /* 0x000000ffff137224 */ /* 0x000fe200078e0a02 */
[----:B------:R-:W-:-:S02]  /*0950*/  IADD3 R16, R0, c[0x0][0x208], RZ ;  /* 0x0000820000107a10 */ /* 0x000fc40007ffe0ff */
[----:B------:R-:W0:Y:S03]  /*0960*/  I2F.RP R17, R13 ;  /* 0x0000000d00117306 */ /* 0x000e260000209400 */
[----:B------:R-:W-:-:S05]  /*0970*/  IMAD R16, R19, c[0x0][0x1e8], R16 ;  /* 0x00007a0013107a24 */ /* 0x000fca00078e0210 */
[----:B------:R-:W-:Y:S02]  /*0980*/  IABS R20, R16 ;  /* 0x0000001000147213 */ /* 0x000fe40000000000 */
[----:B------:R-:W-:Y:S01]  /*0990*/  ISETP.GE.AND P3, PT, R16, RZ, PT ;  /* 0x000000ff1000720c */ /* 0x000fe20003f66270 */
[----:B0-----:R-:W0:Y:S02]  /*09a0*/  MUFU.RCP R17, R17 ;  /* 0x0000001100117308 */ /* 0x001e240000001000 */
[----:B0-----:R-:W-:-:S06]  /*09b0*/  IADD3 R14, R17, 0xffffffe, RZ ;  /* 0x0ffffffe110e7810 */ /* 0x001fcc0007ffe0ff */
[----:B------:R0:W1:Y:S02]  /*09c0*/  F2I.FTZ.U32.TRUNC.NTZ R15, R14 ;  /* 0x0000000e000f7305 */ /* 0x000064000021f000 */
[----:B0-----:R-:W-:Y:S02]  /*09d0*/  IMAD.MOV.U32 R14, RZ, RZ, RZ ;  /* 0x000000ffff0e7224 */ /* 0x001fe400078e00ff */
[----:B-1----:R-:W-:-:S04]  /*09e0*/  IMAD.MOV R18, RZ, RZ, -R15 ;  /* 0x000000ffff127224 */ /* 0x002fc800078e0a0f */
[----:B------:R-:W-:Y:S01]  /*09f0*/  IMAD R19, R18, R13, RZ ;  /* 0x0000000d12137224 */ /* 0x000fe200078e02ff */
[----:B------:R-:W-:-:S03]  /*0a00*/  LOP3.LUT R18, RZ, c[0x0][0x200], RZ, 0x33, !PT ;  /* 0x00008000ff127a12 */ /* 0x000fc600078e33ff */
        /* <DEDUP_REMOVED lines=15> */
[----:B------:R-:W-:Y:S02]  /*0b00*/  LOP3.LUT R16, R16, c[0x0][0x200], RZ, 0x3c, !PT ;  /* 0x0000800010107a12 */ /* 0x000fe400078e3cff */
[----:B------:R-:W0:Y:S01]  /*0b10*/  I2F.RP R9, R19 ;  /* 0x0000001300097306 */ /* 0x000e220000209400 */
[----:B------:R-:W-:Y:S02]  /*0b20*/  @!P6 IADD3 R17, R17, 0x1, RZ ;  /* 0x000000011111e810 */ /* 0x000fe40007ffe0ff */
[----:B------:R-:W-:-:S05]  /*0b30*/  ISETP.GE.AND P6, PT, R16, RZ, PT ;  /* 0x000000ff1000720c */ /* 0x000fca0003fc6270 */
        /* <DEDUP_REMOVED lines=19> */
[----:B------:R-:W-:Y:S01]  /*0c70*/  ISETP.GE.AND P4, PT, R13, RZ, PT ;  /* 0x000000ff0d00720c */ /* 0x000fe20003f86270 */
[----:B------:R-:W-:Y:S01]  /*0c80*/  @!P6 IMAD.MOV R17, RZ, RZ, -R17 ;  /* 0x000000ffff11e224 */ /* 0x000fe200078e0a11 */
[----:B------:R-:W-:-:S04]  /*0c90*/  ISETP.NE.AND P3, PT, RZ, c[0x0][0x204], PT ;  /* 0x00008100ff007a0c */ /* 0x000fc80003f65270 */
[----:B------:R-:W-:-:S05]  /*0ca0*/  SEL R18, R18, R17, !P2 ;  /* 0x0000001112127207 */ /* 0x000fca0005000000 */
        /* <DEDUP_REMOVED lines=9> */
[----:B------:R-:W-:Y:S02]  /*0d40*/  IMAD.IADD R13, R13, 0x1, R12 ;  /* 0x000000010d0d7824 */ /* 0x000fe400078e020c */
        /* <DEDUP_REMOVED lines=9> */
.L_x_188:
[----:B------:R-:W-:Y:S05]  /*0de0*/  BSYNC B0 ;  /* 0x0000000000007941 */ /* 0x000fea0003800000 */
.L_x_187:
[----:B------:R-:W-:Y:S01]  /*0df0*/  BSSY B0, `(.L_x_189) ;  /* 0x000004a000007945 */ /* 0x000fe20003800000 */
[----:B------:R-:W-:Y:S05]  /*0e00*/  @P0 BRA `(.L_x_190) ;  /* 0x0000048000000947 */ /* 0x000fea0003800000 */
[----:B------:R-:W-:Y:S02]  /*0e10*/  IABS R9, c[0x0][0x200] ;  /* 0x0000800000097a13 */ /* 0x000fe40000000000 */
[----:B------:R-:W-:Y:S02]  /*0e20*/  IADD3 R13, -R11, c[0x0][0x208], R0 ;  /* 0x000082000b0d7a10 */ /* 0x000fe40007ffe100 */
[----:B------:R-:W0:Y:S02]  /*0e30*/  I2F.RP R16, R9 ;  /* 0x0000000900107306 */ /* 0x000e240000209400 */
[----:B------:R-:W-:Y:S02]  /*0e40*/  IABS R18, R13 ;  /* 0x0000000d00127213 */ /* 0x000fe40000000000 */
[----:B------:R-:W-:-:S04]  /*0e50*/  ISETP.GE.AND P3, PT, R13, RZ, PT ;  /* 0x000000ff0d00720c */ /* 0x000fc80003f66270 */
[----:B0-----:R-:W0:Y:S02]  /*0e60*/  MUFU.RCP R16, R16 ;  /* 0x0000001000107308 */ /* 0x001e240000001000 */
[----:B0-----:R-:W-:-:S06]  /*0e70*/  IADD3 R15, R16, 0xffffffe, RZ ;  /* 0x0ffffffe100f7810 */ /* 0x001fcc0007ffe0ff */
[----:B------:R-:W0:Y:S02]  /*0e80*/  F2I.FTZ.U32.TRUNC.NTZ R15, R15 ;  /* 0x0000000f000f7305 */ /* 0x000e24000021f000 */
[----:B0-----:R-:W-:-:S04]  /*0e90*/  IMAD.MOV R14, RZ, RZ, -R15 ;  /* 0x000000ffff0e7224 */ /* 0x001fc800078e0a0f */
[----:B------:R-:W-:Y:S02]  /*0ea0*/  IMAD R17, R14, R9, RZ ;  /* 0x000000090e117224 */ /* 0x000fe400078e02ff */
[----:B------:R-:W-:-:S04]  /*0eb0*/  IMAD.MOV.U32 R14, RZ, RZ, RZ ;  /* 0x000000ffff0e7224 */ /* 0x000fc800078e00ff */
[----:B------:R-:W-:-:S06]  /*0ec0*/  IMAD.HI.U32 R17, R15, R17, R14 ;  /* 0x000000110f117227 */ /* 0x000fcc00078e000e */
[----:B------:R-:W-:Y:S01]  /*0ed0*/  IMAD.HI.U32 R16, R17, R18, RZ ;  /* 0x0000001211107227 */ /* 0x000fe200078e00ff */
[----:B------:R-:W-:-:S03]  /*0ee0*/  LOP3.LUT R17, RZ, c[0x0][0x200], RZ, 0x33, !PT ;  /* 0x00008000ff117a12 */ /* 0x000fc600078e33ff */
        /* <DEDUP_REMOVED lines=53> */
[----:B------:R-:W2:Y:S04]  /*1240*/  LDG.E.U16 R14, [R14.64+0x2] ;  /* 0x000002080e0e7981 */ /* 0x000ea8000c1e1500 */
[----:B------:R-:W3:Y:S01]  /*1250*/  LDG.E.U16 R16, [R16.64] ;  /* 0x0000000810107981 */ /* 0x000ee2000c1e1500 */
[----:B--2---:R-:W-:Y:S02]  /*1260*/  PRMT R14, RZ, 0x5410, R14 ;  /* 0x00005410ff0e7816 */ /* 0x004fe4000000000e */
[----:B---3--:R-:W-:-:S05]  /*1270*/  PRMT R16, RZ, 0x5410, R16 ;  /* 0x00005410ff107816 */ /* 0x008fca0000000010 */
[----:B------:R-:W-:Y:S02]  /*1280*/  FFMA.FTZ R7, R14, R16, R7 ;  /* 0x000000100e077223 */ /* 0x000fe40000010007 */
.L_x_190:
[----:B------:R-:W-:Y:S05]  /*1290*/  BSYNC B0 ;  /* 0x0000000000007941 */ /* 0x000fea0003800000 */
.L_x_189:
[----:B------:R-:W-:Y:S01]  /*12a0*/  BSSY B0, `(.L_x_191) ;  /* 0x000004b000007945 */ /* 0x000fe20003800000 */
[----:B------:R-:W-:Y:S05]  /*12b0*/  @P0 BRA `(.L_x_192) ;  /* 0x0000049000000947 */ /* 0x000fea0003800000 */
[----:B------:R-:W-:Y:S02]  /*12c0*/  IABS R9, c[0x0][0x200] ;  /* 0x0000800000097a13 */ /* 0x000fe40000000000 */
[----:B------:R-:W-:Y:S02]  /*12d0*/  IADD3 R13, R11, c[0x0][0x210], RZ ;  /* 0x000084000b0d7a10 */ /* 0x000fe40007ffe0ff */
[----:B------:R-:W0:Y:S02]  /*12e0*/  I2F.RP R16, R9 ;  /* 0x0000000900107306 */ /* 0x000e240000209400 */
[----:B------:R-:W-:-:S04]  /*12f0*/  IADD3 R13, -R13, c[0x0][0x208], R0 ;  /* 0x000082000d0d7a10 */ /* 0x000fc80007ffe100 */
[----:B------:R-:W-:Y:S02]  /*1300*/  ISETP.GE.AND P3, PT, R13, RZ, PT ;  /* 0x000000ff0d00720c */ /* 0x000fe40003f66270 */
        /* <DEDUP_REMOVED lines=68> */
.L_x_192:
[----:B------:R-:W-:Y:S05]  /*1750*/  BSYNC B0 ;  /* 0x0000000000007941 */ /* 0x000fea0003800000 */
.L_x_191:
[----:B------:R-:W-:Y:S01]  /*1760*/  IABS R13, c[0x0][0x204] ;  /* 0x00008100000d7a13 */ /* 0x000fe20000000000 */
[----:B------:R-:W-:Y:S01]  /*1770*/  IMAD.MOV.U32 R18, RZ, RZ, RZ ;  /* 0x000000ffff127224 */ /* 0x000fe200078e00ff */
[----:B------:R-:W-:Y:S01]  /*1780*/  IABS R20, R5 ;  /* 0x0000000500147213 */ /* 0x000fe20000000000 */
[----:B------:R-:W-:Y:S01]  /*1790*/  BSSY B0, `(.L_x_193) ;  /* 0x0000053000007945 */ /* 0x000fe20003800000 */
[----:B------:R-:W0:Y:S01]  /*17a0*/  I2F.RP R14, R13 ;  /* 0x0000000d000e7306 */ /* 0x000e220000209400 */
[----:B------:R-:W-:Y:S02]  /*17b0*/  ISETP.GE.AND P4, PT, R5, RZ, PT ;  /* 0x000000ff0500720c */ /* 0x000fe40003f86270 */
[----:B------:R-:W-:-:S05]  /*17c0*/  LOP3.LUT R21, RZ, c[0x0][0x204], RZ, 0x33, !PT ;  /* 0x00008100ff157a12 */ /* 0x000fca00078e33ff */
[----:B0-----:R-:W0:Y:S02]  /*17d0*/  MUFU.RCP R14, R14 ;  /* 0x0000000e000e7308 */ /* 0x001e240000001000 */
[----:B0-----:R-:W-:-:S06]  /*17e0*/  IADD3 R15, R14, 0xffffffe, RZ ;  /* 0x0ffffffe0e0f7810 */ /* 0x001fcc0007ffe0ff */
        /* <DEDUP_REMOVED lines=17> */
[----:B------:R-:W-:Y:S01]  /*1900*/  IABS R9, c[0x0][0x200] ;  /* 0x0000800000097a13 */ /* 0x000fe20000000000 */
[----:B------:R-:W-:Y:S01]  /*1910*/  IMAD.MOV R17, RZ, RZ, -R2 ;  /* 0x000000ffff117224 */ /* 0x000fe200078e0a02 */
[----:B------:R-:W-:Y:S02]  /*1920*/  IADD3 R16, R0, c[0x0][0x208], RZ ;  /* 0x0000820000107a10 */ /* 0x000fe40007ffe0ff */
[----:B------:R-:W0:Y:S03]  /*1930*/  I2F.RP R22, R9 ;  /* 0x0000000900167306 */ /* 0x000e260000209400 */
[----:B------:R-:W-:-:S05]  /*1940*/  IMAD R16, R17, c[0x0][0x1e8], R16 ;  /* 0x00007a0011107a24 */ /* 0x000fca00078e0210 */
[----:B0-----:R-:W0:Y:S02]  /*1950*/  MUFU.RCP R22, R22 ;  /* 0x0000001600167308 */ /* 0x001e240000001000 */
[----:B0-----:R-:W-:Y:S02]  /*1960*/  IADD3 R14, R22, 0xffffffe, RZ ;  /* 0x0ffffffe160e7810 */ /* 0x001fe40007ffe0ff */
[----:B------:R-:W-:-:S04]  /*1970*/  IABS R22, R16 ;  /* 0x0000001000167213 */ /* 0x000fc80000000000 */
        /* <DEDUP_REMOVED lines=14> */
[----:B------:R-:W-:-:S13]  /*1a60*/  ISETP.GE.AND P6, PT, R16, RZ, PT ;  /* 0x000000ff1000720c */ /* 0x000fda0003fc6270 */
[----:B------:R-:W-:Y:S01]  /*1a70*/  @!P6 IMAD.MOV R15, RZ, RZ, -R15 ;  /* 0x000000ffff0fe224 */ /* 0x000fe200078e0a0f */
[----:B------:R-:W-:-:S04]  /*1a80*/  ISETP.NE.AND P6, PT, RZ, c[0x0][0x200], PT ;  /* 0x00008000ff007a0c */ /* 0x000fc80003fc5270 */
[----:B------:R-:W-:-:S04]  /*1a90*/  SEL R15, R24, R15, !P6 ;  /* 0x0000000f180f7207 */ /* 0x000fc80007000000 */
[----:B------:R-:W-:-:S13]  /*1aa0*/  ISETP.NE.AND P6, PT, R15, RZ, PT ;  /* 0x000000ff0f00720c */ /* 0x000fda0003fc5270 */
[----:B------:R-:W-:Y:S05]  /*1ab0*/  @P6 BRA `(.L_x_194) ;  /* 0x0000020000006947 */ /* 0x000fea0003800000 */
[----:B------:R-:W-:Y:S02]  /*1ac0*/  @!P5 IADD3 R14, R14, 0x1, RZ ;  /* 0x000000010e0ed810 */ /* 0x000fe40007ffe0ff */
[----:B------:R-:W-:Y:S02]  /*1ad0*/  ISETP.GE.U32.AND P5, PT, R22, R9, PT ;  /* 0x000000091600720c */ /* 0x000fe40003fa6070 */
[----:B------:R-:W-:Y:S02]  /*1ae0*/  LOP3.LUT R16, R16, c[0x0][0x200], RZ, 0x3c, !PT ;  /* 0x0000800010107a12 */ /* 0x000fe400078e3cff */
[----:B------:R-:W-:-:S09]  /*1af0*/  ISETP.NE.AND P6, PT, RZ, c[0x0][0x200], PT ;  /* 0x00008000ff007a0c */ /* 0x000fd20003fc5270 */
[----:B------:R-:W-:Y:S02]  /*1b00*/  @P5 IADD3 R14, R14, 0x1, RZ ;  /* 0x000000010e0e5810 */ /* 0x000fe40007ffe0ff */
[----:B------:R-:W-:Y:S02]  /*1b10*/  ISETP.GE.AND P5, PT, R16, RZ, PT ;  /* 0x000000ff1000720c */ /* 0x000fe40003fa6270 */
[----:B------:R-:W-:Y:S01]  /*1b20*/  LOP3.LUT R16, R5, c[0x0][0x204], RZ, 0x3c, !PT ;  /* 0x0000810005107a12 */ /* 0x000fe200078e3cff */
[----:B------:R-:W-:Y:S01]  /*1b30*/  IMAD.MOV.U32 R15, RZ, RZ, R14 ;  /* 0x000000ffff0f7224 */ /* 0x000fe200078e000e */
[----:B------:R-:W-:-:S04]  /*1b40*/  IADD3 R14, R19, 0x1, RZ ;  /* 0x00000001130e7810 */ /* 0x000fc80007ffe0ff */
[----:B------:R-:W-:-:S05]  /*1b50*/  SEL R14, R14, R19, !P3 ;  /* 0x000000130e0e7207 */ /* 0x000fca0005800000 */
[----:B------:R-:W-:Y:S01]  /*1b60*/  @!P5 IMAD.MOV R15, RZ, RZ, -R15 ;  /* 0x000000ffff0fd224 */ /* 0x000fe200078e0a0f */
[----:B------:R-:W-:-:S13]  /*1b70*/  ISETP.GE.U32.AND P5, PT, R20, R13, PT ;  /* 0x0000000d1400720c */ /* 0x000fda0003fa6070 */
[----:B------:R-:W-:Y:S02]  /*1b80*/  @P5 IADD3 R14, R14, 0x1, RZ ;  /* 0x000000010e0e5810 */ /* 0x000fe40007ffe0ff */
[----:B------:R-:W-:Y:S02]  /*1b90*/  ISETP.GE.AND P5, PT, R16, RZ, PT ;  /* 0x000000ff1000720c */ /* 0x000fe40003fa6270 */
[----:B------:R-:W-:-:S11]  /*1ba0*/  SEL R16, R24, R15, !P6 ;  /* 0x0000000f18107207 */ /* 0x000fd60007000000 */
[----:B------:R-:W-:-:S05]  /*1bb0*/  @!P5 IMAD.MOV R14, RZ, RZ, -R14 ;  /* 0x000000ffff0ed224 */ /* 0x000fca00078e0a0e */
[----:B------:R-:W-:-:S04]  /*1bc0*/  SEL R15, R21, R14, !P2 ;  /* 0x0000000e150f7207 */ /* 0x000fc80005000000 */
        /* <DEDUP_REMOVED lines=15> */
.L_x_194:
[----:B------:R-:W-:Y:S05]  /*1cc0*/  BSYNC B0 ;  /* 0x0000000000007941 */ /* 0x000fea0003800000 */
.L_x_193:
[----:B------:R-:W-:Y:S01]  /*1cd0*/  BSSY B0, `(.L_x_195) ;  /* 0x000003c000007945 */ /* 0x000fe20003800000 */
[----:B------:R-:W-:Y:S05]  /*1ce0*/  @P4 BRA `(.L_x_196) ;  /* 0x000003a000004947 */ /* 0x000fea0003800000 */
[----:B------:R-:W-:Y:S02]  /*1cf0*/  IABS R9, c[0x0][0x200] ;  /* 0x0000800000097a13 */ /* 0x000fe40000000000 */
[----:B------:R-:W-:Y:S02]  /*1d00*/  IADD3 R16, -R11, c[0x0][0x208], R0 ;  /* 0x000082000b107a10 */ /* 0x000fe40007ffe100 */
[----:B------:R-:W0:Y:S01]  /*1d10*/  I2F.RP R17, R9 ;  /* 0x0000000900117306 */ /* 0x000e220000209400 */
[----:B------:R-:W-:Y:S02]  /*1d20*/  LOP3.LUT R24, RZ, c[0x0][0x200], RZ, 0x33, !PT ;  /* 0x00008000ff187a12 */ /* 0x000fe400078e33ff */
[----:B------:R-:W-:-:S05]  /*1d30*/  IABS R22, R16 ;  /* 0x0000001000167213 */ /* 0x000fca0000000000 */
[----:B0-----:R-:W0:Y:S02]  /*1d40*/  MUFU.RCP R17, R17 ;  /* 0x0000001100117308 */ /* 0x001e240000001000 */
[----:B0-----:R-:W-:-:S06]  /*1d50*/  IADD3 R23, R17, 0xffffffe, RZ ;  /* 0x0ffffffe11177810 */ /* 0x001fcc0007ffe0ff */
[----:B------:R-:W0:Y:S02]  /*1d60*/  F2I.FTZ.U32.TRUNC.NTZ R15, R23 ;  /* 0x00000017000f7305 */ /* 0x000e24000021f000 */
[----:B0-----:R-:W-:-:S04]  /*1d70*/  IMAD.MOV R14, RZ, RZ, -R15 ;  /* 0x000000ffff0e7224 */ /* 0x001fc800078e0a0f */
[----:B------:R-:W-:Y:S02]  /*1d80*/  IMAD R25, R14, R9, RZ ;  /* 0x000000090e197224 */ /* 0x000fe400078e02ff */
[----:B------:R-:W-:-:S04]  /*1d90*/  IMAD.MOV.U32 R14, RZ, RZ, RZ ;  /* 0x000000ffff0e7224 */ /* 0x000fc800078e00ff */
        /* <DEDUP_REMOVED lines=47> */
.L_x_196:
[----:B------:R-:W-:Y:S05]  /*2090*/  BSYNC B0 ;  /* 0x0000000000007941 */ /* 0x000fea0003800000 */
.L_x_195:
        /* <DEDUP_REMOVED lines=8> */
[----:B0-----:R-:W-:Y:S02]  /*2120*/  IADD3 R15, R22, 0xffffffe, RZ ;  /* 0x0ffffffe160f7810 */ /* 0x001fe40007ffe0ff */
[----:B------:R-:W-:-:S04]  /*2130*/  IABS R22, R16 ;  /* 0x0000001000167213 */ /* 0x000fc80000000000 */
        /* <DEDUP_REMOVED lines=19> */
[----:B------:R-:W-:Y:S02]  /*2270*/  ISETP.GE.U32.AND P6, PT, R20, R13, PT ;  /* 0x0000000d1400720c */ /* 0x000fe40003fc6070 */
[----:B------:R-:W-:Y:S02]  /*2280*/  @!P3 IADD3 R19, R19, 0x1, RZ ;  /* 0x000000011313b810 */ /* 0x000fe40007ffe0ff */
[----:B------:R-:W-:Y:S02]  /*2290*/  ISETP.GE.U32.AND P3, PT, R22, R9, PT ;  /* 0x000000091600720c */ /* 0x000fe40003f66070 */
[----:B------:R-:W-:Y:S02]  /*22a0*/  LOP3.LUT R16, R16, c[0x0][0x200], RZ, 0x3c, !PT ;  /* 0x0000800010107a12 */ /* 0x000fe400078e3cff */
[----:B------:R-:W-:Y:S02]  /*22b0*/  LOP3.LUT R15, R5, c[0x0][0x204], RZ, 0x3c, !PT ;  /* 0x00008100050f7a12 */ /* 0x000fe400078e3cff */
[----:B------:R-:W-:-:S02]  /*22c0*/  @!P5 IADD3 R14, R14, 0x1, RZ ;  /* 0x000000010e0ed810 */ /* 0x000fc40007ffe0ff */
[----:B------:R-:W-:Y:S02]  /*22d0*/  ISETP.GE.AND P5, PT, R15, RZ, PT ;  /* 0x000000ff0f00720c */ /* 0x000fe40003fa6270 */
[----:B------:R-:W-:Y:S02]  /*22e0*/  @P6 IADD3 R19, R19, 0x1, RZ ;  /* 0x0000000113136810 */ /* 0x000fe40007ffe0ff */
[----:B------:R-:W-:Y:S02]  /*22f0*/  ISETP.GE.AND P6, PT, R16, RZ, PT ;  /* 0x000000ff1000720c */ /* 0x000fe40003fc6270 */
[----:B------:R-:W-:-:S07]  /*2300*/  @P3 IADD3 R14, R14, 0x1, RZ ;  /* 0x000000010e0e3810 */ /* 0x000fce0007ffe0ff */
[----:B------:R-:W-:-:S04]  /*2310*/  @!P5 IMAD.MOV R19, RZ, RZ, -R19 ;  /* 0x000000ffff13d224 */ /* 0x000fc800078e0a13 */
[----:B------:R-:W-:Y:S01]  /*2320*/  @!P6 IMAD.MOV R14, RZ, RZ, -R14 ;  /* 0x000000ffff0ee224 */ /* 0x000fe200078e0a0e */
[----:B------:R-:W-:-:S04]  /*2330*/  SEL R19, R21, R19, !P2 ;  /* 0x0000001315137207 */ /* 0x000fc80005000000 */
        /* <DEDUP_REMOVED lines=16> */
.L_x_198:
[----:B------:R-:W-:Y:S05]  /*2440*/  BSYNC B0 ;  /* 0x0000000000007941 */ /* 0x000fea0003800000 */
.L_x_197:
[----:B------:R-:W-:Y:S01]  /*2450*/  IABS R20, R6 ;  /* 0x0000000600147213 */ /* 0x000fe20000000000 */
[----:B------:R-:W-:Y:S01]  /*2460*/  BSSY B0, `(.L_x_199) ;  /* 0x000004a000007945 */ /* 0x000fe20003800000 */
[----:B------:R-:W-:-:S03]  /*2470*/  ISETP.GE.AND P5, PT, R6, RZ, PT ;  /* 0x000000ff0600720c */ /* 0x000fc60003fa6270 */
        /* <DEDUP_REMOVED lines=43> */
[----:B------:R-:W-:Y:S02]  /*2730*/  IADD3 R15, R18, 0x1, RZ ;  /* 0x00000001120f7810 */ /* 0x000fe40007ffe0ff */
[----:B------:R-:W-:-:S07]  /*2740*/  ISETP.NE.AND P6, PT, RZ, c[0x0][0x200], PT ;  /* 0x00008000ff007a0c */ /* 0x000fce0003fc5270 */
[----:B------:R-:W-:Y:S02]  /*2750*/  @P5 IADD3 R14, R14, 0x1, RZ ;  /* 0x000000010e0e5810 */ /* 0x000fe40007ffe0ff */
[----:B------:R-:W-:-:S03]  /*2760*/  ISETP.GE.AND P5, PT, R16, RZ, PT ;  /* 0x000000ff1000720c */ /* 0x000fc60003fa6270 */
[----:B------:R-:W-:Y:S01]  /*2770*/  IMAD.MOV.U32 R16, RZ, RZ, R14 ;  /* 0x000000ffff107224 */ /* 0x000fe200078e000e */
[----:B------:R-:W-:Y:S02]  /*2780*/  SEL R14, R15, R18, !P3 ;  /* 0x000000120f0e7207 */ /* 0x000fe40005800000 */
[----:B------:R-:W-:-:S07]  /*2790*/  LOP3.LUT R15, R6, c[0x0][0x204], RZ, 0x3c, !PT ;  /* 0x00008100060f7a12 */ /* 0x000fce00078e3cff */
[----:B------:R-:W-:Y:S01]  /*27a0*/  @!P5 IMAD.MOV R16, RZ, RZ, -R16 ;  /* 0x000000ffff10d224 */ /* 0x000fe200078e0a10 */
[----:B------:R-:W-:-:S04]  /*27b0*/  ISETP.GE.U32.AND P5, PT, R20, R13, PT ;  /* 0x0000000d1400720c */ /* 0x000fc80003fa6070 */
[----:B------:R-:W-:-:S09]  /*27c0*/  SEL R16, R17, R16, !P6 ;  /* 0x0000001011107207 */ /* 0x000fd20007000000 */
[----:B------:R-:W-:Y:S02]  /*27d0*/  @P5 IADD3 R14, R14, 0x1, RZ ;  /* 0x000000010e0e5810 */ /* 0x000fe40007ffe0ff */
[----:B------:R-:W-:-:S13]  /*27e0*/  ISETP.GE.AND P5, PT, R15, RZ, PT ;  /* 0x000000ff0f00720c */ /* 0x000fda0003fa6270 */
        /* <DEDUP_REMOVED lines=17> */
.L_x_200:
[----:B------:R-:W-:Y:S05]  /*2900*/  BSYNC B0 ;  /* 0x0000000000007941 */ /* 0x000fea0003800000 */
.L_x_199:
        /* <DEDUP_REMOVED lines=34> */
[----:B------:R-:W-:Y:S02]  /*2b30*/  ISETP.GE.AND P5, PT, R16, RZ, PT ;  /* 0x000000ff1000720c */ /* 0x000fe40003fa6270 */
[----:B------:R-:W-:Y:S01]  /*2b40*/  LOP3.LUT R16, R6, c[0x0][0x204], RZ, 0x3c, !PT ;  /* 0x0000810006107a12 */ /* 0x000fe200078e3cff */
[----:B------:R-:W-:Y:S01]  /*2b50*/  IMAD.MOV.U32 R15, RZ, RZ, R14 ;  /* 0x000000ffff0f7224 */ /* 0x000fe200078e000e */
[----:B------:R-:W-:-:S09]  /*2b60*/  SEL R14, R17, R18, !P3 ;  /* 0x00000012110e7207 */ /* 0x000fd20005800000 */
        /* <DEDUP_REMOVED lines=22> */
.L_x_202:
[----:B------:R-:W-:Y:S05]  /*2cd0*/  BSYNC B0 ;  /* 0x0000000000007941 */ /* 0x000fea0003800000 */
.L_x_201:
[----:B------:R-:W-:Y:S01]  /*2ce0*/  BSSY B0, `(.L_x_203) ;  /* 0x000003a000007945 */ /* 0x000fe20003800000 */
[----:B------:R-:W-:Y:S05]  /*2cf0*/  @P4 BRA `(.L_x_204) ;  /* 0x0000038000004947 */ /* 0x000fea0003800000 */
[----:B------:R-:W-:Y:S02]  /*2d00*/  IABS R9, c[0x0][0x200] ;  /* 0x0000800000097a13 */ /* 0x000fe40000000000 */
[----:B------:R-:W-:Y:S02]  /*2d10*/  IADD3 R17, R11, c[0x0][0x210], RZ ;  /* 0x000084000b117a10 */ /* 0x000fe40007ffe0ff */
[----:B------:R-:W0:Y:S02]  /*2d20*/  I2F.RP R19, R9 ;  /* 0x0000000900137306 */ /* 0x000e240000209400 */
[----:B------:R-:W-:-:S04]  /*2d30*/  IADD3 R16, -R17, c[0x0][0x208], R0 ;  /* 0x0000820011107a10 */ /* 0x000fc80007ffe100 */
[----:B------:R-:W-:Y:S02]  /*2d40*/  IABS R22, R16 ;  /* 0x0000001000167213 */ /* 0x000fe40000000000 */
[----:B------:R-:W-:Y:S01]  /*2d50*/  ISETP.GE.AND P6, PT, R16, RZ, PT ;  /* 0x000000ff1000720c */ /* 0x000fe20003fc6270 */
        /* <DEDUP_REMOVED lines=50> */
.L_x_204:
[----:B------:R-:W-:Y:S05]  /*3080*/  BSYNC B0 ;  /* 0x0000000000007941 */ /* 0x000fea0003800000 */
.L_x_203:
[----:B------:R-:W-:Y:S01]  /*3090*/  IMAD.MOV.U32 R13, RZ, RZ, c[0x0][0x1fc] ;  /* 0x00007f00ff0d7624 */ /* 0x000fe200078e00ff */
[----:B------:R-:W-:-:S03]  /*30a0*/  IADD3 R12, R12, c[0x0][0x1f4], RZ ;  /* 0x00007d000c0c7a10 */ /* 0x000fc60007ffe0ff */
[----:B------:R-:W-:Y:S01]  /*30b0*/  IMAD R10, R13, c[0x0][0x1f8], R10 ;  /* 0x00007e000d0a7a24 */ /* 0x000fe200078e020a */
[----:B------:R-:W-:Y:S01]  /*30c0*/  @P1 CALL.REL.NOINC `(.L_x_205) ;  /* 0x0000001000001944 */ /* 0x000fe20003c00000 */
[----:B------:R-:W-:Y:S05]  /*30d0*/  BRA `(.L_x_206) ;  /* 0xffffd81000007947 */ /* 0x000fea000383ffff */
.L_x_205:
[----:B------:R-:W-:Y:S01]  /*30e0*/  F2FP.BF16.PACK_AB R7, RZ, R7 ;  /* 0x00000007ff07723e */ /* 0x000fe200000010ff */
[----:B------:R-:W-:Y:S01]  /*30f0*/  IMAD.MOV.U32 R2, RZ, RZ, c[0x0][0x0] ;  /* 0x00000000ff027624 */ /* 0x000fe200078e00ff */
[----:B------:R-:W-:Y:S02]  /*3100*/  SHF.R.S64 R4, RZ, 0x1f, R0 ;  /* 0x0000001fff047819 */ /* 0x000fe40000001000 */
[----:B------:R-:W-:Y:S01]  /*3110*/  PRMT R6, R7, 0x7610, R6 ;  /* 0x0000761007067816 */ /* 0x000fe20000000006 */
[----:B------:R-:W-:Y:S01]  /*3120*/  IMAD R7, R2, c[0x0][0xc], RZ ;  /* 0x0000030002077a24 */ /* 0x000fe200078e02ff */
[----:B------:R-:W-:-:S04]  /*3130*/  IADD3 R4, P0, R4, c[0x0][0x188], RZ ;  /* 0x0000620004047a10 */ /* 0x000fc80007f1e0ff */
        /* <DEDUP_REMOVED lines=8> */
.L_x_207:
[----:B------:R-:W-:Y:S05]  /*31c0*/  EXIT ;  /* 0x000000000000794d */ /* 0x000fea0003800000 */
.L_x_209:
        /* <DEDUP_REMOVED lines=11> */
.L_x_1142:


//--------------------- .text._ZN2at6native51_GLOBAL__N__2c613397_18_DepthwiseConv2d_cu_9959487032conv_depthwise2d_backward_kernelILi3ELi2EN3c108BFloat16EiEEvNS_27GenericPackedTensorAccessorIKT1_Lm4ENS_16DefaultPtrTraitsEiEENS5_IS6_Lm4ES8_iEES9_T2_iiiiiiiiiiiiiii --------------------------
	.section	.text._ZN2at6native51_GLOBAL__N__2c613397_18_DepthwiseConv2d_cu_9959487032conv_depthwise2d_backward_kernelILi3ELi2EN3c108BFloat16EiEEvNS_27GenericPackedTensorAccessorIKT1_Lm4ENS_16DefaultPtrTraitsEiEENS5_IS6_Lm4ES8_iEES9_T2_iiiiiiiiiiiiiii,"ax",@progbits
	.sectioninfo	@"SHI_REGISTERS=44"
	.align	128
.text._ZN2at6native51_GLOBAL__N__2c613397_18_DepthwiseConv2d_cu_9959487032conv_depthwise2d_backward_kernelILi3ELi2EN3c108BFloat16EiEEvNS_27GenericPackedTensorAccessorIKT1_Lm4ENS_16DefaultPtrTraitsEiEENS5_IS6_Lm4ES8_iEES9_T2_iiiiiiiiiiiiiii:
        .type           _ZN2at6native51_GLOBAL__N__2c613397_18_DepthwiseConv2d_cu_9959487032conv_depthwise2d_backward_kernelILi3ELi2EN3c108BFloat16EiEEvNS_27GenericPackedTensorAccessorIKT1_Lm4ENS_16DefaultPtrTraitsEiEENS5_IS6_Lm4ES8_iEES9_T2_iiiiiiiiiiiiiii,@function
        .size           _ZN2at6native51_GLOBAL__N__2c613397_18_DepthwiseConv2d_cu_9959487032conv_depthwise2d_backward_kernelILi3ELi2EN3c108BFloat16EiEEvNS_27GenericPackedTensorAccessorIKT1_Lm4ENS_16DefaultPtrTraitsEiEENS5_IS6_Lm4ES8_iEES9_T2_iiiiiiiiiiiiiii,(.L_x_1143 - _ZN2at6native51_GLOBAL__N__2c613397_18_DepthwiseConv2d_cu_9959487032conv_depthwise2d_backward_kernelILi3ELi2EN3c108BFloat16EiEEvNS_27GenericPackedTensorAccessorIKT1_Lm4ENS_16DefaultPtrTraitsEiEENS5_IS6_Lm4ES8_iEES9_T2_iiiiiiiiiiiiiii)
        .other          _ZN2at6native51_GLOBAL__N__2c613397_18_DepthwiseConv2d_cu_9959487032conv_depthwise2d_backward_kernelILi3ELi2EN3c108BFloat16EiEEvNS_27GenericPackedTensorAccessorIKT1_Lm4ENS_16DefaultPtrTraitsEiEENS5_IS6_Lm4ES8_iEES9_T2_iiiiiiiiiiiiiii,@"STO_CUDA_ENTRY STV_DEFAULT"
_ZN2at6native51_GLOBAL__N__2c613397_18_DepthwiseConv2d_cu_9959487032conv_depthwise2d_backward_kernelILi3ELi2EN3c108BFloat16EiEEvNS_27GenericPackedTensorAccessorIKT1_Lm4ENS_16DefaultPtrTraitsEiEENS5_IS6_Lm4ES8_iEES9_T2_iiiiiiiiiiiiiii:
        /* <DEDUP_REMOVED lines=11> */
[----:B------:R-:W-:-:S12]  /*00b0*/  ULDC.64 UR8, c[0x0][0x118] ;  /* 0x0000460000087ab9 */ /* 0x000fd80000000a00 */
[----:B------:R-:W-:Y:S05]  /*00c0*/  @P0 BRA `(.L_x_210) ;  /* 0x000000c000000947 */ /* 0x000fea0003800000 */
[----:B------:R-:W-:-:S03]  /*00d0*/  IMAD.MOV.U32 R0, RZ, RZ, c[0x0][0x0] ;  /* 0x00000000ff007624 */ /* 0x000fc600078e00ff */
.L_x_211:
        /* <DEDUP_REMOVED lines=11> */
.L_x_210:
[----:B------:R-:W-:Y:S02]  /*0190*/  ULDC.64 UR6, c[0x0][0x1f8] ;  /* 0x00007e0000067ab9 */ /* 0x000fe40000000a00 */
[----:B------:R-:W-:-:S03]  /*01a0*/  UIMAD UR4, UR7, UR6, URZ ;  /* 0x00000006070472a4 */ /* 0x000fc6000f8e023f */
[----:B------:R-:W-:Y:S02]  /*01b0*/  ULDC UR6, c[0x0][0x1e0] ;  /* 0x0000780000067ab9 */ /* 0x000fe40000000800 */
[----:B------:R-:W-:Y:S02]  /*01c0*/  UIMAD UR4, UR4, UR6, URZ ;  /* 0x00000006040472a4 */ /* 0x000fe4000f8e023f */
.L_x_214:
[----:B------:R-:W-:Y:S01]  /*01d0*/  IABS R9, c[0x0][0x1e8] ;  /* 0x00007a0000097a13 */ /* 0x000fe20000000000 */
[----:B------:R-:W-:Y:S01]  /*01e0*/  IMAD.MOV.U32 R15, RZ, RZ, c[0x0][0x1ec] ;  /* 0x00007b00ff0f7624 */ /* 0x000fe200078e00ff */
[----:B------:R-:W-:Y:S01]  /*01f0*/  IABS R8, c[0x0][0x1ec] ;  /* 0x00007b0000087a13 */ /* 0x000fe20000000000 */
[----:B------:R-:W-:Y:S01]  /*0200*/  IMAD.MOV.U32 R21, RZ, RZ, RZ ;  /* 0x000000ffff157224 */ /* 0x000fe200078e00ff */
[----:B------:R-:W0:Y:S01]  /*0210*/  I2F.RP R0, R9 ;  /* 0x0000000900007306 */ /* 0x000e220000209400 */
[----:B------:R-:W-:-:S07]  /*0220*/  IADD3 R13, R2, c[0x0][0x208], RZ ;  /* 0x00008200020d7a10 */ /* 0x000fce0007ffe0ff */
[----:B0-----:R-:W0:Y:S02]  /*0230*/  MUFU.RCP R0, R0 ;  /* 0x0000000000007308 */ /* 0x001e240000001000 */
[----:B0-----:R-:W-:Y:S02]  /*0240*/  IADD3 R6, R0, 0xffffffe, RZ ;  /* 0x0ffffffe00067810 */ /* 0x001fe40007ffe0ff */
[----:B------:R-:W-:-:S04]  /*0250*/  IABS R0, R2 ;  /* 0x0000000200007213 */ /* 0x000fc80000000000 */
[----:B------:R0:W1:Y:S02]  /*0260*/  F2I.FTZ.U32.TRUNC.NTZ R7, R6 ;  /* 0x0000000600077305 */ /* 0x000064000021f000 */
[----:B0-----:R-:W-:Y:S02]  /*0270*/  IMAD.MOV.U32 R6, RZ, RZ, RZ ;  /* 0x000000ffff067224 */ /* 0x001fe400078e00ff */
[----:B-1----:R-:W-:-:S04]  /*0280*/  IMAD.MOV R4, RZ, RZ, -R7 ;  /* 0x000000ffff047224 */ /* 0x002fc800078e0a07 */
[----:B------:R-:W-:Y:S02]  /*0290*/  IMAD R5, R4, R9, RZ ;  /* 0x0000000904057224 */ /* 0x000fe400078e02ff */
[----:B------:R-:W-:Y:S02]  /*02a0*/  IMAD.MOV.U32 R4, RZ, RZ, R8 ;  /* 0x000000ffff047224 */ /* 0x000fe400078e0008 */
[----:B------:R-:W-:Y:S02]  /*02b0*/  IMAD.HI.U32 R7, R7, R5, R6 ;  /* 0x0000000507077227 */ /* 0x000fe400078e0006 */
[----:B------:R-:W0:Y:S04]  /*02c0*/  I2F.RP R5, R4 ;  /* 0x0000000400057306 */ /* 0x000e280000209400 */
        /* <DEDUP_REMOVED lines=9> */
[----:B------:R-:W-:Y:S01]  /*0360*/  LOP3.LUT R0, R2, c[0x0][0x1e8], RZ, 0x3c, !PT ;  /* 0x00007a0002007a12 */ /* 0x000fe200078e3cff */
[----:B------:R0:W1:Y:S01]  /*0370*/  F2I.FTZ.U32.TRUNC.NTZ R9, R8 ;  /* 0x0000000800097305 */ /* 0x000062000021f000 */
[----:B------:R-:W-:Y:S02]  /*0380*/  ISETP.NE.AND P1, PT, RZ, c[0x0][0x1e8], PT ;  /* 0x00007a00ff007a0c */ /* 0x000fe40003f25270 */
[----:B------:R-:W-:-:S02]  /*0390*/  ISETP.GE.AND P2, PT, R0, RZ, PT ;  /* 0x000000ff0000720c */ /* 0x000fc40003f46270 */
[----:B------:R-:W-:Y:S01]  /*03a0*/  IABS R0, c[0x0][0x1dc] ;  /* 0x0000770000007a13 */ /* 0x000fe20000000000 */
[----:B0-----:R-:W-:-:S04]  /*03b0*/  IMAD.MOV.U32 R8, RZ, RZ, RZ ;  /* 0x000000ffff087224 */ /* 0x001fc800078e00ff */
[----:B------:R-:W-:-:S06]  /*03c0*/  @P0 IADD3 R6, R6, 0x1, RZ ;  /* 0x0000000106060810 */ /* 0x000fcc0007ffe0ff */
[----:B------:R-:W-:Y:S01]  /*03d0*/  @!P2 IMAD.MOV R6, RZ, RZ, -R6 ;  /* 0x000000ffff06a224 */ /* 0x000fe200078e0a06 */
[----:B------:R-:W-:Y:S01]  /*03e0*/  @!P1 LOP3.LUT R6, RZ, c[0x0][0x1e8], RZ, 0x33, !PT ;  /* 0x00007a00ff069a12 */ /* 0x000fe200078e33ff */
[----:B-1----:R-:W-:-:S03]  /*03f0*/  IMAD.MOV R5, RZ, RZ, -R9 ;  /* 0x000000ffff057224 */ /* 0x002fc600078e0a09 */
[----:B------:R-:W-:Y:S01]  /*0400*/  IABS R7, R6 ;  /* 0x0000000600077213 */ /* 0x000fe20000000000 */
[----:B------:R-:W-:Y:S01]  /*0410*/  IMAD R5, R5, R4, RZ ;  /* 0x0000000405057224 */ /* 0x000fe200078e02ff */
[----:B------:R-:W-:Y:S01]  /*0420*/  IADD3 R12, R6, c[0x0][0x20c], RZ ;  /* 0x00008300060c7a10 */ /* 0x000fe20007ffe0ff */
[----:B------:R-:W-:Y:S02]  /*0430*/  IMAD.MOV R14, RZ, RZ, -R6 ;  /* 0x000000ffff0e7224 */ /* 0x000fe400078e0a06 */
[----:B------:R-:W-:-:S04]  /*0440*/  IMAD.HI.U32 R8, R9, R5, R8 ;  /* 0x0000000509087227 */ /* 0x000fc800078e0008 */
[----:B------:R-:W-:Y:S02]  /*0450*/  IMAD.MOV.U32 R5, RZ, RZ, R7 ;  /* 0x000000ffff057224 */ /* 0x000fe400078e0007 */
[----:B------:R-:W0:Y:S02]  /*0460*/  I2F.RP R7, R0 ;  /* 0x0000000000077306 */ /* 0x000e240000209400 */
        /* <DEDUP_REMOVED lines=21> */
[----:B------:R-:W-:-:S02]  /*05c0*/  IMAD R15, R4, R15, c[0x0][0x214] ;  /* 0x00008500040f7624 */ /* 0x000fc400078e020f */
[----:B------:R-:W-:-:S04]  /*05d0*/  IMAD.HI.U32 R5, R9, R5, R8 ;  /* 0x0000000509057227 */ /* 0x000fc800078e0008 */
[----:B------:R-:W-:Y:S02]  /*05e0*/  IMAD.MOV.U32 R9, RZ, RZ, c[0x0][0x1e8] ;  /* 0x00007a00ff097624 */ /* 0x000fe400078e00ff */
[----:B------:R-:W-:-:S04]  /*05f0*/  IMAD.HI.U32 R5, R5, R11, RZ ;  /* 0x0000000b05057227 */ /* 0x000fc800078e00ff */
[----:B------:R-:W-:Y:S02]  /*0600*/  IMAD.MOV R7, RZ, RZ, -R5 ;  /* 0x000000ffff077224 */ /* 0x000fe400078e0a05 */
[----:B------:R-:W-:Y:S02]  /*0610*/  IMAD R10, R6, R9, c[0x0][0x210] ;  /* 0x00008400060a7624 */ /* 0x000fe400078e0209 */
[C---:B------:R-:W-:Y:S02]  /*0620*/  IMAD R11, R0.reuse, R7, R11 ;  /* 0x00000007000b7224 */ /* 0x040fe400078e020b */
[----:B------:R-:W-:Y:S02]  /*0630*/  IMAD.MOV R7, RZ, RZ, -R4 ;  /* 0x000000ffff077224 */ /* 0x000fe400078e0a04 */
[----:B------:R-:W-:Y:S01]  /*0640*/  IMAD.IADD R9, R13, 0x1, -R10 ;  /* 0x000000010d097824 */ /* 0x000fe200078e0a0a */
[----:B------:R-:W-:Y:S01]  /*0650*/  ISETP.GT.U32.AND P2, PT, R0, R11, PT ;  /* 0x0000000b0000720c */ /* 0x000fe20003f44070 */
[----:B------:R-:W-:-:S02]  /*0660*/  IMAD R8, R7, c[0x0][0x1ec], R12 ;  /* 0x00007b0007087a24 */ /* 0x000fc400078e020c */
[----:B------:R-:W-:Y:S01]  /*0670*/  IMAD R7, R14, c[0x0][0x1e8], R13 ;  /* 0x00007a000e077a24 */ /* 0x000fe200078e020d */
[----:B------:R-:W-:Y:S02]  /*0680*/  IADD3 R13, R13, -c[0x0][0x210], -R10 ;  /* 0x800084000d0d7a10 */ /* 0x000fe40007ffe80a */
[----:B------:R-:W-:Y:S02]  /*0690*/  LEA.HI R6, R8, R8, RZ, 0x1 ;  /* 0x0000000808067211 */ /* 0x000fe400078f08ff */
[----:B------:R-:W-:Y:S02]  /*06a0*/  LOP3.LUT P1, RZ, R7, 0x1, R8, 0xc8, !PT ;  /* 0x0000000107ff7812 */ /* 0x000fe4000782c808 */
[----:B------:R-:W-:Y:S02]  /*06b0*/  SHF.R.S32.HI R6, RZ, 0x1, R6 ;  /* 0x00000001ff067819 */ /* 0x000fe40000011406 */
[----:B------:R-:W-:Y:S01]  /*06c0*/  LOP3.LUT P0, RZ, R9, 0x1, R8, 0xc8, !PT ;  /* 0x0000000109ff7812 */ /* 0x000fe2000780c808 */
[----:B------:R-:W-:Y:S01]  /*06d0*/  @!P2 IMAD.IADD R11, R11, 0x1, -R0 ;  /* 0x000000010b0ba824 */ /* 0x000fe200078e0a00 */
[----:B------:R-:W-:-:S02]  /*06e0*/  ISETP.GE.AND P4, PT, R6, c[0x0][0x1f4], PT ;  /* 0x00007d0006007a0c */ /* 0x000fc40003f86270 */
[----:B------:R-:W-:Y:S02]  /*06f0*/  LOP3.LUT P3, RZ, R13, 0x1, R8, 0xc8, !PT ;  /* 0x000000010dff7812 */ /* 0x000fe4000786c808 */
[----:B------:R-:W-:Y:S01]  /*0700*/  ISETP.GE.U32.AND P5, PT, R11, R0, PT ;  /* 0x000000000b00720c */ /* 0x000fe20003fa6070 */
[----:B------:R-:W-:Y:S01]  /*0710*/  IMAD.IADD R0, R12, 0x1, -R15 ;  /* 0x000000010c007824 */ /* 0x000fe200078e0a0f */
[----:B------:R-:W-:Y:S02]  /*0720*/  ISETP.GT.AND P4, PT, R8, -0x2, !P4 ;  /* 0xfffffffe0800780c */ /* 0x000fe40006784270 */
[----:B------:R-:W-:Y:S02]  /*0730*/  LEA.HI R11, R7, R7, RZ, 0x1 ;  /* 0x00000007070b7211 */ /* 0x000fe400078f08ff */
[----:B------:R-:W-:Y:S02]  /*0740*/  LEA.HI R14, R0, R0, RZ, 0x1 ;  /* 0x00000000000e7211 */ /* 0x000fe400078f08ff */
[----:B------:R-:W-:-:S02]  /*0750*/  @!P2 IADD3 R5, R5, 0x1, RZ ;  /* 0x000000010505a810 */ /* 0x000fc40007ffe0ff */
[----:B------:R-:W-:Y:S02]  /*0760*/  SHF.R.S32.HI R14, RZ, 0x1, R14 ;  /* 0x00000001ff0e7819 */ /* 0x000fe4000001140e */
[----:B------:R-:W-:Y:S02]  /*0770*/  LEA.HI R8, R9, R9, RZ, 0x1 ;  /* 0x0000000909087211 */ /* 0x000fe400078f08ff */
[----:B------:R-:W-:Y:S02]  /*0780*/  SHF.R.S32.HI R11, RZ, 0x1, R11 ;  /* 0x00000001ff0b7819 */ /* 0x000fe4000001140b */
[----:B------:R-:W-:Y:S02]  /*0790*/  ISETP.GT.AND P6, PT, R7, -0x2, P4 ;  /* 0xfffffffe0700780c */ /* 0x000fe400027c4270 */
[----:B------:R-:W-:Y:S02]  /*07a0*/  LEA.HI R10, R13, R13, RZ, 0x1 ;  /* 0x0000000d0d0a7211 */ /* 0x000fe400078f08ff */
[----:B------:R-:W-:-:S02]  /*07b0*/  ISETP.GE.AND P2, PT, R14, c[0x0][0x1f4], PT ;  /* 0x00007d000e007a0c */ /* 0x000fc40003f46270 */
[----:B------:R-:W-:Y:S02]  /*07c0*/  @P5 IADD3 R5, R5, 0x1, RZ ;  /* 0x0000000105055810 */ /* 0x000fe40007ffe0ff */
[----:B------:R-:W-:Y:S02]  /*07d0*/  SHF.R.S32.HI R8, RZ, 0x1, R8 ;  /* 0x00000001ff087819 */ /* 0x000fe40000011408 */
[----:B------:R-:W-:Y:S02]  /*07e0*/  ISETP.GT.AND P5, PT, R9, -0x2, P4 ;  /* 0xfffffffe0900780c */ /* 0x000fe400027a4270 */
[----:B------:R-:W-:Y:S02]  /*07f0*/  ISETP.LT.AND P6, PT, R11, c[0x0][0x1f0], P6 ;  /* 0x00007c000b007a0c */ /* 0x000fe400037c1270 */
[----:B------:R-:W-:Y:S02]  /*0800*/  SHF.R.S32.HI R10, RZ, 0x1, R10 ;  /* 0x00000001ff0a7819 */ /* 0x000fe4000001140a */
[----:B------:R-:W-:-:S02]  /*0810*/  ISETP.GT.AND P2, PT, R0, -0x2, !P2 ;  /* 0xfffffffe0000780c */ /* 0x000fc40005744270 */
[----:B------:R-:W-:Y:S02]  /*0820*/  ISETP.GT.AND P4, PT, R13, -0x2, P4 ;  /* 0xfffffffe0d00780c */ /* 0x000fe40002784270 */
[----:B------:R-:W-:Y:S02]  /*0830*/  ISETP.LT.AND P5, PT, R8, c[0x0][0x1f0], P5 ;  /* 0x00007c0008007a0c */ /* 0x000fe40002fa1270 */
[----:B------:R-:W-:Y:S02]  /*0840*/  PLOP3.LUT P6, PT, P1, P6, PT, 0xa2, 0x0 ;  /* 0x000000000000781c */ /* 0x000fe40000fcd472 */
[----:B------:R-:W-:Y:S02]  /*0850*/  IADD3 R12, R12, -c[0x0][0x214], -R15 ;  /* 0x800085000c0c7a10 */ /* 0x000fe40007ffe80f */
[----:B------:R-:W-:Y:S02]  /*0860*/  ISETP.GT.AND P1, PT, R7, -0x2, P2 ;  /* 0xfffffffe0700780c */ /* 0x000fe40001724270 */
[----:B------:R-:W-:-:S02]  /*0870*/  ISETP.LT.AND P4, PT, R10, c[0x0][0x1f0], P4 ;  /* 0x00007c000a007a0c */ /* 0x000fc40002781270 */
[----:B------:R-:W-:Y:S02]  /*0880*/  PLOP3.LUT P5, PT, P0, P5, PT, 0xa2, 0x0 ;  /* 0x000000000000781c */ /* 0x000fe400007ab472 */
[----:B------:R-:W-:Y:S02]  /*0890*/  LEA.HI R15, R12, R12, RZ, 0x1 ;  /* 0x0000000c0c0f7211 */ /* 0x000fe400078f08ff */
[----:B------:R-:W-:Y:S02]  /*08a0*/  LOP3.LUT P0, RZ, R7, 0x1, R0, 0xc8, !PT ;  /* 0x0000000107ff7812 */ /* 0x000fe4000780c800 */
[----:B------:R-:W-:Y:S02]  /*08b0*/  ISETP.LT.AND P1, PT, R11, c[0x0][0x1f0], P1 ;  /* 0x00007c000b007a0c */ /* 0x000fe40000f21270 */
[----:B------:R-:W-:Y:S02]  /*08c0*/  PLOP3.LUT P4, PT, P3, P4, PT, 0xa2, 0x0 ;  /* 0x000000000000781c */ /* 0x000fe40001f89472 */
[----:B------:R-:W-:-:S02]  /*08d0*/  ISETP.GT.AND P3, PT, R9, -0x2, P2 ;  /* 0xfffffffe0900780c */ /* 0x000fc40001764270 */
[----:B------:R-:W-:Y:S02]  /*08e0*/  SHF.R.S32.HI R15, RZ, 0x1, R15 ;  /* 0x00000001ff0f7819 */ /* 0x000fe4000001140f */
[----:B------:R-:W-:Y:S02]  /*08f0*/  PLOP3.LUT P0, PT, P0, P1, PT, 0xa2, 0x0 ;  /* 0x000000000000781c */ /* 0x000fe40000703472 */
[----:B------:R-:W-:Y:S02]  /*0900*/  LOP3.LUT P1, RZ, R9, 0x1, R0, 0xc8, !PT ;  /* 0x0000000109ff7812 */ /* 0x000fe4000782c800 */
[----:B------:R-:W-:Y:S02]  /*0910*/  ISETP.LT.AND P3, PT, R8, c[0x0][0x1f0], P3 ;  /* 0x00007c0008007a0c */ /* 0x000fe40001f61270 */
[----:B------:R-:W-:Y:S02]  /*0920*/  P2R R19, PR, RZ, 0x20 ;  /* 0x00000020ff137803 */ /* 0x000fe40000000000 */
[----:B------:R-:W-:-:S02]  /*0930*/  ISETP.GT.AND P2, PT, R13, -0x2, P2 ;  /* 0xfffffffe0d00780c */ /* 0x000fc40001744270 */
[----:B------:R-:W-:Y:S02]  /*0940*/  ISETP.GE.AND P5, PT, R15, c[0x0][0x1f4], PT ;  /* 0x00007d000f007a0c */ /* 0x000fe40003fa6270 */
[----:B------:R-:W-:Y:S02]  /*0950*/  PLOP3.LUT P1, PT, P1, P3, PT, 0xa2, 0x0 ;  /* 0x000000000000781c */ /* 0x000fe40000f27472 */
[----:B------:R-:W-:Y:S02]  /*0960*/  LOP3.LUT P3, RZ, R13, 0x1, R0, 0xc8, !PT ;  /* 0x000000010dff7812 */ /* 0x000fe4000786c800 */
[----:B------:R-:W-:Y:S02]  /*0970*/  ISETP.LT.AND P2, PT, R10, c[0x0][0x1f0], P2 ;  /* 0x00007c000a007a0c */ /* 0x000fe40001741270 */
[----:B------:R-:W-:Y:S02]  /*0980*/  ISETP.GT.AND P5, PT, R12, -0x2, !P5 ;  /* 0xfffffffe0c00780c */ /* 0x000fe40006fa4270 */
[----:B------:R-:W-:-:S02]  /*0990*/  PLOP3.LUT P2, PT, P3, P2, PT, 0xa2, 0x0 ;  /* 0x000000000000781c */ /* 0x000fc40001f45472 */
[----:B------:R-:W-:Y:S02]  /*09a0*/  ISETP.GT.AND P3, PT, R7, -0x2, P5 ;  /* 0xfffffffe0700780c */ /* 0x000fe40002f64270 */
[----:B------:R-:W-:Y:S02]  /*09b0*/  P2R R20, PR, RZ, 0x10 ;  /* 0x00000010ff147803 */ /* 0x000fe40000000000 */
[----:B------:R-:W-:Y:S02]  /*09c0*/  ISETP.LT.AND P4, PT, R11, c[0x0][0x1f0], P3 ;  /* 0x00007c000b007a0c */ /* 0x000fe40001f81270 */
[----:B------:R-:W-:Y:S02]  /*09d0*/  LOP3.LUT P3, RZ, R7, 0x1, R12, 0xc8, !PT ;  /* 0x0000000107ff7812 */ /* 0x000fe4000786c80c */
[----:B------:R-:W-:Y:S02]  /*09e0*/  P2R R18, PR, RZ, 0x40 ;  /* 0x00000040ff127803 */ /* 0x000fe40000000000 */
[----:B------:R-:W-:-:S02]  /*09f0*/  PLOP3.LUT P3, PT, P3, P4, PT, 0xa2, 0x0 ;  /* 0x000000000000781c */ /* 0x000fc40001f69472 */
[C---:B------:R-:W-:Y:S02]  /*0a00*/  ISETP.GT.AND P4, PT, R9.reuse, -0x2, P5 ;  /* 0xfffffffe0900780c */ /* 0x040fe40002f84270 */
[----:B------:R-:W-:Y:S02]  /*0a10*/  LOP3.LUT R0, R4, c[0x0][0x1dc], RZ, 0x3c, !PT ;  /* 0x0000770004007a12 */ /* 0x000fe400078e3cff */
[----:B------:R-:W-:Y:S02]  /*0a20*/  ISETP.LT.AND P6, PT, R8, c[0x0][0x1f0], P4 ;  /* 0x00007c0008007a0c */ /* 0x000fe400027c1270 */
[----:B------:R-:W-:Y:S02]  /*0a30*/  LOP3.LUT P4, RZ, R9, 0x1, R12, 0xc8, !PT ;  /* 0x0000000109ff7812 */ /* 0x000fe4000788c80c */
[----:B------:R-:W-:Y:S02]  /*0a40*/  ISETP.GT.AND P5, PT, R13, -0x2, P5 ;  /* 0xfffffffe0d00780c */ /* 0x000fe40002fa4270 */
[----:B------:R-:W-:-:S02]  /*0a50*/  PLOP3.LUT P4, PT, P4, P6, PT, 0xa2, 0x0 ;  /* 0x000000000000781c */ /* 0x000fc4000278d472 */
[----:B------:R-:W-:-:S13]  /*0a60*/  ISETP.GE.AND P6, PT, R0, RZ, PT ;  /* 0x000000ff0000720c */ /* 0x000fda0003fc6270 */
[----:B------:R-:W-:Y:S01]  /*0a70*/  @!P6 IMAD.MOV R5, RZ, RZ, -R5 ;  /* 0x000000ffff05e224 */ /* 0x000fe200078e0a05 */
[----:B------:R-:W-:-:S13]  /*0a80*/  ISETP.NE.AND P6, PT, RZ, c[0x0][0x1dc], PT ;  /* 0x00007700ff007a0c */ /* 0x000fda0003fc5270 */
[----:B------:R-:W-:Y:S02]  /*0a90*/  @!P6 LOP3.LUT R5, RZ, c[0x0][0x1dc], RZ, 0x33, !PT ;  /* 0x00007700ff05ea12 */ /* 0x000fe400078e33ff */
[----:B------:R-:W-:Y:S02]  /*0aa0*/  ISETP.LT.AND P6, PT, R10, c[0x0][0x1f0], P5 ;  /* 0x00007c000a007a0c */ /* 0x000fe40002fc1270 */
[----:B------:R-:W-:Y:S01]  /*0ab0*/  LOP3.LUT P5, RZ, R13, 0x1, R12, 0xc8, !PT ;  /* 0x000000010dff7812 */ /* 0x000fe200078ac80c */
[----:B------:R-:W-:-:S03]  /*0ac0*/  IMAD.MOV R7, RZ, RZ, -R5 ;  /* 0x000000ffff077224 */ /* 0x000fc600078e0a05 */
[----:B------:R-:W-:Y:S01]  /*0ad0*/  PLOP3.LUT P5, PT, P5, P6, PT, 0xa2, 0x0 ;  /* 0x000000000000781c */ /* 0x000fe20002fad472 */
[----:B------:R-:W-:-:S04]  /*0ae0*/  IMAD R12, R7, c[0x0][0x1dc], R4 ;  /* 0x00007700070c7a24 */ /* 0x000fc800078e0204 */
[C---:B------:R-:W-:Y:S02]  /*0af0*/  IMAD R0, R12.reuse, c[0x0][0x1e0], RZ ;  /* 0x000078000c007a24 */ /* 0x040fe400078e02ff */
[----:B------:R-:W-:Y:S02]  /*0b00*/  IMAD R12, R12, UR4, RZ ;  /* 0x000000040c0c7c24 */ /* 0x000fe4000f8e02ff */
[----:B------:R-:W-:Y:S02]  /*0b10*/  IMAD R5, R5, c[0x0][0x1e4], R0 ;  /* 0x0000790005057a24 */ /* 0x000fe400078e0200 */
[----:B------:R-:W-:Y:S02]  /*0b20*/  IMAD.MOV.U32 R0, RZ, RZ, RZ ;  /* 0x000000ffff007224 */ /* 0x000fe400078e00ff */
[C---:B------:R-:W-:Y:S02]  /*0b30*/  IMAD R9, R5.reuse, c[0x0][0x1f4], R14 ;  /* 0x00007d0005097a24 */ /* 0x040fe400078e020e */
[----:B------:R-:W-:-:S02]  /*0b40*/  IMAD R15, R5, c[0x0][0x1f4], R15 ;  /* 0x00007d00050f7a24 */ /* 0x000fc400078e020f */
[----:B------:R-:W-:Y:S02]  /*0b50*/  IMAD R17, R5, c[0x0][0x1f4], R6 ;  /* 0x00007d0005117a24 */ /* 0x000fe400078e0206 */
[C---:B------:R-:W-:Y:S02]  /*0b60*/  IMAD R6, R9.reuse, c[0x0][0x1f0], R10 ;  /* 0x00007c0009067a24 */ /* 0x040fe400078e020a */
[----:B------:R-:W-:Y:S02]  /*0b70*/  IMAD R7, R9, c[0x0][0x1f0], R8 ;  /* 0x00007c0009077a24 */ /* 0x000fe400078e0208 */
[C---:B------:R-:W-:Y:S02]  /*0b80*/  IMAD R13, R15.reuse, c[0x0][0x1f0], R10 ;  /* 0x00007c000f0d7a24 */ /* 0x040fe400078e020a */
[C---:B------:R-:W-:Y:S02]  /*0b90*/  IMAD R4, R15.reuse, c[0x0][0x1f0], R8 ;  /* 0x00007c000f047a24 */ /* 0x040fe400078e0208 */
[----:B------:R-:W-:-:S02]  /*0ba0*/  IMAD R5, R15, c[0x0][0x1f0], R11 ;  /* 0x00007c000f057a24 */ /* 0x000fc400078e020b */
[--C-:B------:R-:W-:Y:S02]  /*0bb0*/  IMAD R9, R9, c[0x0][0x1f0], R11.reuse ;  /* 0x00007c0009097a24 */ /* 0x100fe400078e020b */
[C---:B------:R-:W-:Y:S02]  /*0bc0*/  IMAD R10, R17.reuse, c[0x0][0x1f0], R10 ;  /* 0x00007c00110a7a24 */ /* 0x040fe400078e020a */
[C---:B------:R-:W-:Y:S02]  /*0bd0*/  IMAD R8, R17.reuse, c[0x0][0x1f0], R8 ;  /* 0x00007c0011087a24 */ /* 0x040fe400078e0208 */
[----:B------:R-:W-:Y:S02]  /*0be0*/  IMAD R11, R17, c[0x0][0x1f0], R11 ;  /* 0x00007c00110b7a24 */ /* 0x000fe400078e020b */
.L_x_212:
[----:B------:R-:W-:Y:S02]  /*0bf0*/  P2R R28, PR, RZ, 0x10 ;  /* 0x00000010ff1c7803 */ /* 0x000fe40000000000 */
[----:B------:R-:W-:Y:S02]  /*0c00*/  ISETP.NE.AND P4, PT, R18, RZ, PT ;  /* 0x000000ff1200720c */ /* 0x000fe40003f85270 */
[----:B------:R-:W-:-:S02]  /*0c10*/  P2R R26, PR, RZ, 0x20 ;  /* 0x00000020ff1a7803 */ /* 0x000fc40000000000 */
[----:B------:R-:W-:Y:S02]  /*0c20*/  ISETP.NE.AND P5, PT, R19, RZ, PT ;  /* 0x000000ff1300720c */ /* 0x000fe40003fa5270 */
[----:B------:R-:W-:-:S07]  /*0c30*/  ISETP.NE.AND P6, PT, R20, RZ, PT ;  /* 0x000000ff1400720c */ /* 0x000fce0003fc5270 */
[----:B------:R-:W-:-:S04]  /*0c40*/  @!P4 IMAD.MOV.U32 R38, RZ, RZ, 0x2 ;  /* 0x00000002ff26c424 */ /* 0x000fc800078e00ff */
[----:B------:R-:W-:-:S04]  /*0c50*/  @!P4 IMAD.WIDE R40, R12, R38, c[0x0][0x1b0] ;  /* 0x00006c000c28c625 */ /* 0x000fc800078e0226 */
[----:B------:R-:W-:Y:S01]  /*0c60*/  @!P4 IMAD.WIDE R38, R11, R38, c[0x0][0x160] ;  /* 0x000058000b26c625 */ /* 0x000fe200078e0226 */
[----:B------:R-:W2:Y:S03]  /*0c70*/  @!P4 LDG.E.U16 R22, [R40.64] ;  /* 0x000000082816c981 */ /* 0x000ea6000c1e1500 */
[----:B------:R-:W-:Y:S01]  /*0c80*/  @!P5 IMAD.MOV.U32 R35, RZ, RZ, 0x2 ;  /* 0x00000002ff23d424 */ /* 0x000fe200078e00ff */
[----:B------:R0:W3:Y:S01]  /*0c90*/  @!P4 LDG.E.U16 R29, [R38.64] ;  /* 0x00000008261dc981 */ /* 0x0000e2000c1e1500 */
[----:B------:R-:W-:Y:S02]  /*0ca0*/  @!P6 IMAD.MOV.U32 R31, RZ, RZ, 0x2 ;  /* 0x00000002ff1fe424 */ /* 0x000fe400078e00ff */
[----:B------:R-:W-:-:S04]  /*0cb0*/  @!P5 IMAD.WIDE R36, R12, R35, c[0x0][0x1b0] ;  /* 0x00006c000c24d625 */ /* 0x000fc800078e0223 */
[----:B------:R-:W-:Y:S01]  /*0cc0*/  @!P5 IMAD.WIDE R34, R8, R35, c[0x0][0x160] ;  /* 0x000058000822d625 */ /* 0x000fe200078e0223 */
[----:B------:R1:W4:Y:S03]  /*0cd0*/  @!P5 LDG.E.U16 R25, [R36.64+0x2] ;  /* 0x000002082419d981 */ /* 0x000326000c1e1500 */
[-C--:B------:R-:W-:Y:S01]  /*0ce0*/  @!P6 IMAD.WIDE R32, R12, R31.reuse, c[0x0][0x1b0] ;  /* 0x00006c000c20e625 */ /* 0x080fe200078e021f */
[----:B------:R5:W4:Y:S03]  /*0cf0*/  @!P5 LDG.E.U16 R27, [R34.64] ;  /* 0x00000008221bd981 */ /* 0x000b26000c1e1500 */
[----:B------:R-:W-:Y:S01]  /*0d00*/  @!P6 IMAD.WIDE R30, R10, R31, c[0x0][0x160] ;  /* 0x000058000a1ee625 */ /* 0x000fe200078e021f */
[----:B------:R0:W4:Y:S03]  /*0d10*/  @!P6 LDG.E.U16 R23, [R32.64+0x4] ;  /* 0x000004082017e981 */ /* 0x000126000c1e1500 */
[----:B------:R-:W-:Y:S01]  /*0d20*/  @!P0 IMAD.MOV.U32 R16, RZ, RZ, 0x2 ;  /* 0x00000002ff108424 */ /* 0x000fe200078e00ff */
[----:B------:R-:W4:Y:S03]  /*0d30*/  @!P6 LDG.E.U16 R24, [R30.64] ;  /* 0x000000081e18e981 */ /* 0x000f26000c1e1500 */
[----:B------:R-:W-:-:S04]  /*0d40*/  @!P0 IMAD.WIDE R14, R12, R16, c[0x0][0x1b0] ;  /* 0x00006c000c0e8625 */ /* 0x000fc800078e0210 */
[----:B------:R-:W-:Y:S02]  /*0d50*/  @!P0 IMAD.WIDE R16, R9, R16, c[0x0][0x160] ;  /* 0x0000580009108625 */ /* 0x000fe400078e0210 */
[----:B------:R2:W4:Y:S04]  /*0d60*/  @!P0 LDG.E.U16 R14, [R14.64+0x6] ;  /* 0x000006080e0e8981 */ /* 0x000528000c1e1500 */
[----:B------:R2:W4:Y:S01]  /*0d70*/  @!P0 LDG.E.U16 R16, [R16.64] ;  /* 0x0000000810108981 */ /* 0x000522000c1e1500 */
[----:B0-----:R-:W-:Y:S02]  /*0d80*/  @!P1 IMAD.MOV.U32 R38, RZ, RZ, 0x2 ;  /* 0x00000002ff269424 */ /* 0x001fe400078e00ff */
[----:B------:R-:W-:Y:S02]  /*0d90*/  @!P2 IMAD.MOV.U32 R33, RZ, RZ, 0x2 ;  /* 0x00000002ff21a424 */ /* 0x000fe400078e00ff */
[----:B-1----:R-:W-:-:S04]  /*0da0*/  @!P1 IMAD.WIDE R36, R12, R38, c[0x0][0x1b0] ;  /* 0x00006c000c249625 */ /* 0x002fc800078e0226 */
[----:B------:R-:W-:-:S04]  /*0db0*/  @!P1 IMAD.WIDE R38, R7, R38, c[0x0][0x160] ;  /* 0x0000580007269625 */ /* 0x000fc800078e0226 */
[----:B-----5:R-:W-:-:S04]  /*0dc0*/  @!P2 IMAD.WIDE R34, R12, R33, c[0x0][0x1b0] ;  /* 0x00006c000c22a625 */ /* 0x020fc800078e0221 */
[----:B------:R-:W-:Y:S01]  /*0dd0*/  @!P2 IMAD.WIDE R32, R6, R33, c[0x0][0x160] ;  /* 0x000058000620a625 */ /* 0x000fe200078e0221 */
[----:B--2---:R-:W-:Y:S02]  /*0de0*/  @!P4 PRMT R15, RZ, 0x5410, R22 ;  /* 0x00005410ff0fc816 */ /* 0x004fe40000000016 */
[----:B---3--:R-:W-:-:S05]  /*0df0*/  @!P4 PRMT R29, RZ, 0x5410, R29 ;  /* 0x00005410ff1dc816 */ /* 0x008fca000000001d */
[----:B------:R-:W-:Y:S01]  /*0e00*/  @!P4 FFMA.FTZ R0, R15, R29, R0 ;  /* 0x0000001d0f00c223 */ /* 0x000fe20000010000 */
[----:B------:R-:W-:Y:S02]  /*0e10*/  ISETP.NE.AND P4, PT, R28, RZ, PT ;  /* 0x000000ff1c00720c */ /* 0x000fe40003f85270 */
[----:B----4-:R-:W-:Y:S02]  /*0e20*/  @!P5 PRMT R25, RZ, 0x5410, R25 ;  /* 0x00005410ff19d816 */ /* 0x010fe40000000019 */
[----:B------:R-:W-:Y:S01]  /*0e30*/  @!P5 PRMT R27, RZ, 0x5410, R27 ;  /* 0x00005410ff1bd816 */ /* 0x000fe2000000001b */
[----:B------:R-:W-:Y:S01]  /*0e40*/  @!P3 IMAD.MOV.U32 R28, RZ, RZ, 0x2 ;  /* 0x00000002ff1cb424 */ /* 0x000fe200078e00ff */
[----:B------:R-:W-:-:S03]  /*0e50*/  @!P6 PRMT R23, RZ, 0x5410, R23 ;  /* 0x00005410ff17e816 */ /* 0x000fc60000000017 */
[----:B------:R-:W-:Y:S01]  /*0e60*/  @!P5 FFMA.FTZ R0, R25, R27, R0 ;  /* 0x0000001b1900d223 */ /* 0x000fe20000010000 */
[----:B------:R-:W-:Y:S01]  /*0e70*/  @!P6 PRMT R24, RZ, 0x5410, R24 ;  /* 0x00005410ff18e816 */ /* 0x000fe20000000018 */
[----:B------:R-:W-:Y:S01]  /*0e80*/  @!P3 IMAD.WIDE R30, R12, R28, c[0x0][0x1b0] ;  /* 0x00006c000c1eb625 */ /* 0x000fe200078e021c */
[----:B------:R-:W-:Y:S01]  /*0e90*/  ISETP.NE.AND P5, PT, R26, RZ, PT ;  /* 0x000000ff1a00720c */ /* 0x000fe20003fa5270 */
[----:B------:R-:W2:Y:S02]  /*0ea0*/  @!P2 LDG.E.U16 R27, [R32.64] ;  /* 0x00000008201ba981 */ /* 0x000ea4000c1e1500 */
[----:B------:R-:W-:Y:S02]  /*0eb0*/  @!P6 FFMA.FTZ R0, R23, R24, R0 ;  /* 0x000000181700e223 */ /* 0x000fe40000010000 */
[----:B------:R-:W3:Y:S01]  /*0ec0*/  @!P1 LDG.E.U16 R23, [R36.64+0x8] ;  /* 0x0000080824179981 */ /* 0x000ee2000c1e1500 */
[----:B------:R-:W-:-:S03]  /*0ed0*/  @!P3 IMAD.WIDE R28, R5, R28, c[0x0][0x160] ;  /* 0x00005800051cb625 */ /* 0x000fc600078e021c */
[----:B------:R-:W4:Y:S01]  /*0ee0*/  @!P1 LDG.E.U16 R24, [R38.64] ;  /* 0x0000000826189981 */ /* 0x000f22000c1e1500 */
[----:B------:R-:W-:Y:S01]  /*0ef0*/  @!P4 IMAD.MOV.U32 R15, RZ, RZ, 0x2 ;  /* 0x00000002ff0fc424 */ /* 0x000fe200078e00ff */
[----:B------:R-:W-:Y:S02]  /*0f00*/  @!P0 PRMT R17, RZ, 0x5410, R14 ;  /* 0x00005410ff118816 */ /* 0x000fe4000000000e */
[----:B------:R-:W5:Y:S01]  /*0f10*/  @!P2 LDG.E.U16 R26, [R34.64+0xa] ;  /* 0x00000a08221aa981 */ /* 0x000f62000c1e1500 */
[----:B------:R-:W-:-:S03]  /*0f20*/  @!P0 PRMT R16, RZ, 0x5410, R16 ;  /* 0x00005410ff108816 */ /* 0x000fc60000000010 */
[----:B------:R0:W5:Y:S02]  /*0f30*/  @!P3 LDG.E.U16 R25, [R28.64] ;  /* 0x000000081c19b981 */ /* 0x000164000c1e1500 */
[----:B------:R-:W-:Y:S02]  /*0f40*/  @!P0 FFMA.FTZ R0, R17, R16, R0 ;  /* 0x0000001011008223 */ /* 0x000fe40000010000 */
[----:B------:R1:W5:Y:S01]  /*0f50*/  @!P3 LDG.E.U16 R22, [R30.64+0xc] ;  /* 0x00000c081e16b981 */ /* 0x000362000c1e1500 */
[----:B------:R-:W-:Y:S02]  /*0f60*/  @!P5 IMAD.MOV.U32 R16, RZ, RZ, 0x2 ;  /* 0x00000002ff10d424 */ /* 0x000fe400078e00ff */
[----:B0-----:R-:W-:-:S04]  /*0f70*/  @!P4 IMAD.WIDE R28, R12, R15, c[0x0][0x1b0] ;  /* 0x00006c000c1cc625 */ /* 0x001fc800078e020f */
[----:B------:R-:W-:Y:S02]  /*0f80*/  @!P4 IMAD.WIDE R14, R4, R15, c[0x0][0x160] ;  /* 0x00005800040ec625 */ /* 0x000fe400078e020f */
[----:B------:R0:W5:Y:S04]  /*0f90*/  @!P4 LDG.E.U16 R28, [R28.64+0xe] ;  /* 0x00000e081c1cc981 */ /* 0x000168000c1e1500 */
[----:B0-----:R0:W5:Y:S02]  /*0fa0*/  @!P4 LDG.E.U16 R29, [R14.64] ;  /* 0x000000080e1dc981 */ /* 0x001164000c1e1500 */
[----:B0-----:R-:W-:-:S04]  /*0fb0*/  @!P5 IMAD.WIDE R14, R12, R16, c[0x0][0x1b0] ;  /* 0x00006c000c0ed625 */ /* 0x001fc800078e0210 */
[----:B------:R-:W-:Y:S01]  /*0fc0*/  @!P5 IMAD.WIDE R16, R13, R16, c[0x0][0x160] ;  /* 0x000058000d10d625 */ /* 0x000fe200078e0210 */
[----:B-1----:R5:W5:Y:S05]  /*0fd0*/  @!P5 LDG.E.U16 R30, [R14.64+0x10] ;  /* 0x000010080e1ed981 */ /* 0x002b6a000c1e1500 */
[----:B------:R-:W5:Y:S01]  /*0fe0*/  @!P5 LDG.E.U16 R16, [R16.64] ;  /* 0x000000081010d981 */ /* 0x000f62000c1e1500 */
[----:B------:R-:W-:-:S04]  /*0ff0*/  IADD3 R21, R21, 0x1, RZ ;  /* 0x0000000115157810 */ /* 0x000fc80007ffe0ff */
[----:B------:R-:W-:Y:S02]  /*1000*/  ISETP.GE.AND P6, PT, R21, c[0x0][0x1e0], PT ;  /* 0x0000780015007a0c */ /* 0x000fe40003fc6270 */
[----:B--2---:R-:W-:Y:S02]  /*1010*/  @!P2 PRMT R27, RZ, 0x5410, R27 ;  /* 0x00005410ff1ba816 */ /* 0x004fe4000000001b */
[----:B---3--:R-:W-:Y:S02]  /*1020*/  @!P1 PRMT R23, RZ, 0x5410, R23 ;  /* 0x00005410ff179816 */ /* 0x008fe40000000017 */
[----:B----4-:R-:W-:Y:S02]  /*1030*/  @!P1 PRMT R24, RZ, 0x5410, R24 ;  /* 0x00005410ff189816 */ /* 0x010fe40000000018 */
[----:B-----5:R-:W-:-:S03]  /*1040*/  @!P2 PRMT R15, RZ, 0x5410, R26 ;  /* 0x00005410ff0fa816 */ /* 0x020fc6000000001a */
[----:B------:R-:W-:Y:S01]  /*1050*/  @!P1 FFMA.FTZ R0, R23, R24, R0 ;  /* 0x0000001817009223 */ /* 0x000fe20000010000 */
[----:B------:R-:W-:-:S03]  /*1060*/  @!P3 PRMT R25, RZ, 0x5410, R25 ;  /* 0x00005410ff19b816 */ /* 0x000fc60000000019 */
[----:B------:R-:W-:Y:S01]  /*1070*/  @!P2 FFMA.FTZ R0, R15, R27, R0 ;  /* 0x0000001b0f00a223 */ /* 0x000fe20000010000 */
[----:B------:R-:W-:-:S05]  /*1080*/  @!P3 PRMT R15, RZ, 0x5410, R22 ;  /* 0x00005410ff0fb816 */ /* 0x000fca0000000016 */
[----:B------:R-:W-:Y:S01]  /*1090*/  @!P3 FFMA.FTZ R0, R15, R25, R0 ;  /* 0x000000190f00b223 */ /* 0x000fe20000010000 */
[----:B------:R-:W-:Y:S01]  /*10a0*/  @!P4 PRMT R15, RZ, 0x5410, R28 ;  /* 0x00005410ff0fc816 */ /* 0x000fe2000000001c */
[----:B------:R-:W-:Y:S02]  /*10b0*/  IMAD.MOV.U32 R24, RZ, RZ, c[0x0][0x1f4] ;  /* 0x00007d00ff187624 */ /* 0x000fe400078e00ff */
[----:B------:R-:W-:Y:S01]  /*10c0*/  IMAD.MOV.U32 R23, RZ, RZ, c[0x0][0x1fc] ;  /* 0x00007f00ff177624 */ /* 0x000fe200078e00ff */
[----:B------:R-:W-:-:S05]  /*10d0*/  @!P4 PRMT R29, RZ, 0x5410, R29 ;  /* 0x00005410ff1dc816 */ /* 0x000fca000000001d */
[----:B------:R-:W-:Y:S02]  /*10e0*/  @!P4 FFMA.FTZ R0, R15, R29, R0 ;  /* 0x0000001d0f00c223 */ /* 0x000fe40000010000 */
[C---:B------:R-:W-:Y:S02]  /*10f0*/  IMAD R13, R24.reuse, c[0x0][0x1f0], R13 ;  /* 0x00007c00180d7a24 */ /* 0x040fe400078e020d */
[C---:B------:R-:W-:Y:S01]  /*1100*/  IMAD R4, R24.reuse, c[0x0][0x1f0], R4 ;  /* 0x00007c0018047a24 */ /* 0x040fe200078e0204 */
[----:B------:R-:W-:Y:S02]  /*1110*/  @!P5 PRMT R15, RZ, 0x5410, R30 ;  /* 0x00005410ff0fd816 */ /* 0x000fe4000000001e */
[----:B------:R-:W-:Y:S01]  /*1120*/  @!P5 PRMT R16, RZ, 0x5410, R16 ;  /* 0x00005410ff10d816 */ /* 0x000fe20000000010 */
[C---:B------:R-:W-:Y:S02]  /*1130*/  IMAD R5, R24.reuse, c[0x0][0x1f0], R5 ;  /* 0x00007c0018057a24 */ /* 0x040fe400078e0205 */
[----:B------:R-:W-:-:S02]  /*1140*/  IMAD R6, R24, c[0x0][0x1f0], R6 ;  /* 0x00007c0018067a24 */ /* 0x000fc400078e0206 */
[C---:B------:R-:W-:Y:S02]  /*1150*/  IMAD R7, R24.reuse, c[0x0][0x1f0], R7 ;  /* 0x00007c0018077a24 */ /* 0x040fe400078e0207 */
[C---:B------:R-:W-:Y:S02]  /*1160*/  IMAD R9, R24.reuse, c[0x0][0x1f0], R9 ;  /* 0x00007c0018097a24 */ /* 0x040fe400078e0209 */
[C---:B------:R-:W-:Y:S02]  /*1170*/  IMAD R10, R24.reuse, c[0x0][0x1f0], R10 ;  /* 0x00007c00180a7a24 */ /* 0x040fe400078e020a */
[C---:B------:R-:W-:Y:S02]  /*1180*/  IMAD R8, R24.reuse, c[0x0][0x1f0], R8 ;  /* 0x00007c0018087a24 */ /* 0x040fe400078e0208 */
[----:B------:R-:W-:Y:S02]  /*1190*/  IMAD R11, R24, c[0x0][0x1f0], R11 ;  /* 0x00007c00180b7a24 */ /* 0x000fe400078e020b */
[----:B------:R-:W-:-:S02]  /*11a0*/  IMAD R12, R23, c[0x0][0x1f8], R12 ;  /* 0x00007e00170c7a24 */ /* 0x000fc400078e020c */
[----:B------:R-:W-:Y:S01]  /*11b0*/  @!P5 FFMA.FTZ R0, R15, R16, R0 ;  /* 0x000000100f00d223 */ /* 0x000fe20000010000 */
[----:B------:R-:W-:Y:S05]  /*11c0*/  @!P6 BRA `(.L_x_212) ;  /* 0xfffffa200000e947 */ /* 0x000fea000383ffff */
        /* <DEDUP_REMOVED lines=13> */
.L_x_213:
[----:B------:R-:W-:Y:S05]  /*12a0*/  EXIT ;  /* 0x000000000000794d */ /* 0x000fea0003800000 */
.L_x_215:
        /* <DEDUP_REMOVED lines=13> */
.L_x_1143:


//--------------------- .text._ZN2at6native51_GLOBAL__N__2c613397_18_DepthwiseConv2d_cu_9959487032conv_depthwise2d_backward_kernelILi3ELi1EN3c108BFloat16EiEEvNS_27GenericPackedTensorAccessorIKT1_Lm4ENS_16DefaultPtrTraitsEiEENS5_IS6_Lm4ES8_iEES9_T2_iiiiiiiiiiiiiii --------------------------
	.section	.text._ZN2at6native51_GLOBAL__N__2c613397_18_DepthwiseConv2d_cu_9959487032conv_depthwise2d_backward_kernelILi3ELi1EN3c108BFloat16EiEEvNS_27GenericPackedTensorAccessorIKT1_Lm4ENS_16DefaultPtrTraitsEiEENS5_IS6_Lm4ES8_iEES9_T2_iiiiiiiiiiiiiii,"ax",@progbits
	.sectioninfo	@"SHI_REGISTERS=32"
	.align	128
.text._ZN2at6native51_GLOBAL__N__2c613397_18_DepthwiseConv2d_cu_9959487032conv_depthwise2d_backward_kernelILi3ELi1EN3c108BFloat16EiEEvNS_27GenericPackedTensorAccessorIKT1_Lm4ENS_16DefaultPtrTraitsEiEENS5_IS6_Lm4ES8_iEES9_T2_iiiiiiiiiiiiiii:
        .type           _ZN2at6native51_GLOBAL__N__2c613397_18_DepthwiseConv2d_cu_9959487032conv_depthwise2d_backward_kernelILi3ELi1EN3c108BFloat16EiEEvNS_27GenericPackedTensorAccessorIKT1_Lm4ENS_16DefaultPtrTraitsEiEENS5_IS6_Lm4ES8_iEES9_T2_iiiiiiiiiiiiiii,@function
        .size           _ZN2at6native51_GLOBAL__N__2c613397_18_DepthwiseConv2d_cu_9959487032conv_depthwise2d_backward_kernelILi3ELi1EN3c108BFloat16EiEEvNS_27GenericPackedTensorAccessorIKT1_Lm4ENS_16DefaultPtrTraitsEiEENS5_IS6_Lm4ES8_iEES9_T2_iiiiiiiiiiiiiii,(.L_x_1144 - _ZN2at6native51_GLOBAL__N__2c613397_18_DepthwiseConv2d_cu_9959487032conv_depthwise2d_backward_kernelILi3ELi1EN3c108BFloat16EiEEvNS_27GenericPackedTensorAccessorIKT1_Lm4ENS_16DefaultPtrTraitsEiEENS5_IS6_Lm4ES8_iEES9_T2_iiiiiiiiiiiiiii)
        .other          _ZN2at6native51_GLOBAL__N__2c613397_18_DepthwiseConv2d_cu_9959487032conv_depthwise2d_backward_kernelILi3ELi1EN3c108BFloat16EiEEvNS_27GenericPackedTensorAccessorIKT1_Lm4ENS_16DefaultPtrTraitsEiEENS5_IS6_Lm4ES8_iEES9_T2_iiiiiiiiiiiiiii,@"STO_CUDA_ENTRY STV_DEFAULT"
_ZN2at6native51_GLOBAL__N__2c613397_18_DepthwiseConv2d_cu_9959487032conv_depthwise2d_backward_kernelILi3ELi1EN3c108BFloat16EiEEvNS_27GenericPackedTensorAccessorIKT1_Lm4ENS_16DefaultPtrTraitsEiEENS5_IS6_Lm4ES8_iEES9_T2_iiiiiiiiiiiiiii:
        /* <DEDUP_REMOVED lines=15> */
.L_x_217:
        /* <DEDUP_REMOVED lines=11> */
.L_x_216:
[----:B------:R-:W-:Y:S01]  /*01a0*/  IMAD.MOV R2, RZ, RZ, -c[0x0][0x210] ;  /* 0x80008400ff027624 */ /* 0x000fe200078e02ff */
[----:B------:R-:W-:Y:S02]  /*01b0*/  ULDC UR4, c[0x0][0x214] ;  /* 0x0000850000047ab9 */ /* 0x000fe40000000800 */
[----:B------:R-:W-:Y:S02]  /*01c0*/  ULDC.64 UR8, c[0x0][0x1f8] ;  /* 0x00007e0000087ab9 */ /* 0x000fe40000000a00 */
[----:B------:R-:W-:Y:S01]  /*01d0*/  UIADD3 UR4, -UR4, URZ, URZ ;  /* 0x0000003f04047290 */ /* 0x000fe2000fffe13f */
[----:B------:R-:W-:Y:S01]  /*01e0*/  LEA R2, R2, c[0x0][0x208], 0x1 ;  /* 0x0000820002027a11 */ /* 0x000fe200078e08ff */
[----:B------:R-:W-:Y:S02]  /*01f0*/  UIMAD UR5, UR9, UR8, URZ ;  /* 0x00000008090572a4 */ /* 0x000fe4000f8e023f */
[----:B------:R-:W-:Y:S02]  /*0200*/  ULDC UR7, c[0x0][0x20c] ;  /* 0x0000830000077ab9 */ /* 0x000fe40000000800 */
[----:B------:R-:W-:-:S02]  /*0210*/  ULDC UR8, c[0x0][0x1e0] ;  /* 0x0000780000087ab9 */ /* 0x000fc40000000800 */
[----:B------:R-:W-:Y:S02]  /*0220*/  ULEA UR4, UR4, UR7, 0x1 ;  /* 0x0000000704047291 */ /* 0x000fe4000f8e083f */
[----:B------:R-:W-:Y:S02]  /*0230*/  UIMAD UR5, UR5, UR8, URZ ;  /* 0x00000008050572a4 */ /* 0x000fe4000f8e023f */
.L_x_220:
[----:B------:R-:W-:Y:S01]  /*0240*/  IABS R12, c[0x0][0x1e8] ;  /* 0x00007a00000c7a13 */ /* 0x000fe20000000000 */
[----:B------:R-:W-:Y:S01]  /*0250*/  IMAD.MOV.U32 R18, RZ, RZ, c[0x0][0x1ec] ;  /* 0x00007b00ff127624 */ /* 0x000fe200078e00ff */
[----:B------:R-:W-:Y:S01]  /*0260*/  IABS R10, R0 ;  /* 0x00000000000a7213 */ /* 0x000fe20000000000 */
[----:B------:R-:W-:Y:S01]  /*0270*/  IMAD.MOV.U32 R20, RZ, RZ, RZ ;  /* 0x000000ffff147224 */ /* 0x000fe200078e00ff */
[----:B------:R-:W0:Y:S01]  /*0280*/  I2F.RP R5, R12 ;  /* 0x0000000c00057306 */ /* 0x000e220000209400 */
[----:B------:R-:W-:Y:S01]  /*0290*/  IABS R6, c[0x0][0x1ec] ;  /* 0x00007b0000067a13 */ /* 0x000fe20000000000 */
[----:B------:R-:W-:Y:S01]  /*02a0*/  IMAD.MOV.U32 R23, RZ, RZ, RZ ;  /* 0x000000ffff177224 */ /* 0x000fe200078e00ff */
[----:B------:R-:W-:-:S05]  /*02b0*/  LOP3.LUT R4, R4, 0xfffffffe, RZ, 0xc0, !PT ;  /* 0xfffffffe04047812 */ /* 0x000fca00078ec0ff */
[----:B0-----:R-:W0:Y:S02]  /*02c0*/  MUFU.RCP R5, R5 ;  /* 0x0000000500057308 */ /* 0x001e240000001000 */
[----:B0-----:R-:W-:-:S06]  /*02d0*/  IADD3 R8, R5, 0xffffffe, RZ ;  /* 0x0ffffffe05087810 */ /* 0x001fcc0007ffe0ff */
[----:B------:R0:W1:Y:S02]  /*02e0*/  F2I.FTZ.U32.TRUNC.NTZ R9, R8 ;  /* 0x0000000800097305 */ /* 0x000064000021f000 */
[----:B0-----:R-:W-:Y:S02]  /*02f0*/  IMAD.MOV.U32 R8, RZ, RZ, RZ ;  /* 0x000000ffff087224 */ /* 0x001fe400078e00ff */
[----:B-1----:R-:W-:-:S04]  /*0300*/  IMAD.MOV R7, RZ, RZ, -R9 ;  /* 0x000000ffff077224 */ /* 0x002fc800078e0a09 */
[----:B------:R-:W-:-:S04]  /*0310*/  IMAD R7, R7, R12, RZ ;  /* 0x0000000c07077224 */ /* 0x000fc800078e02ff */
        /* <DEDUP_REMOVED lines=13> */
[----:B------:R-:W-:Y:S01]  /*03f0*/  LOP3.LUT R7, R0, c[0x0][0x1e8], RZ, 0x3c, !PT ;  /* 0x00007a0000077a12 */ /* 0x000fe200078e3cff */
[----:B------:R0:W1:Y:S03]  /*0400*/  F2I.FTZ.U32.TRUNC.NTZ R9, R8 ;  /* 0x0000000800097305 */ /* 0x000066000021f000 */
[----:B------:R-:W-:-:S02]  /*0410*/  ISETP.GE.AND P2, PT, R7, RZ, PT ;  /* 0x000000ff0700720c */ /* 0x000fc40003f46270 */
[----:B------:R-:W-:Y:S01]  /*0420*/  IABS R7, c[0x0][0x1dc] ;  /* 0x0000770000077a13 */ /* 0x000fe20000000000 */
[----:B0-----:R-:W-:-:S04]  /*0430*/  IMAD.MOV.U32 R8, RZ, RZ, RZ ;  /* 0x000000ffff087224 */ /* 0x001fc800078e00ff */
[----:B------:R-:W-:Y:S02]  /*0440*/  @P0 IADD3 R5, R5, 0x1, RZ ;  /* 0x0000000105050810 */ /* 0x000fe40007ffe0ff */
[----:B-1----:R-:W-:-:S04]  /*0450*/  IADD3 R11, RZ, -R9, RZ ;  /* 0x80000009ff0b7210 */ /* 0x002fc80007ffe0ff */
[----:B------:R-:W-:Y:S01]  /*0460*/  @!P2 IMAD.MOV R5, RZ, RZ, -R5 ;  /* 0x000000ffff05a224 */ /* 0x000fe200078e0a05 */
[----:B------:R-:W-:Y:S01]  /*0470*/  @!P1 LOP3.LUT R5, RZ, c[0x0][0x1e8], RZ, 0x33, !PT ;  /* 0x00007a00ff059a12 */ /* 0x000fe200078e33ff */
[----:B------:R-:W-:-:S03]  /*0480*/  IMAD R11, R11, R6, RZ ;  /* 0x000000060b0b7224 */ /* 0x000fc600078e02ff */
[----:B------:R-:W-:Y:S02]  /*0490*/  IABS R10, R5 ;  /* 0x00000005000a7213 */ /* 0x000fe40000000000 */
[----:B------:R-:W-:Y:S01]  /*04a0*/  IADD3 R12, -R5, RZ, RZ ;  /* 0x000000ff050c7210 */ /* 0x000fe20007ffe1ff */
        /* <DEDUP_REMOVED lines=13> */
[----:B------:R0:W1:Y:S01]  /*0580*/  F2I.FTZ.U32.TRUNC.NTZ R9, R8 ;  /* 0x0000000800097305 */ /* 0x000062000021f000 */
[----:B------:R-:W-:-:S02]  /*0590*/  LOP3.LUT R6, R5, c[0x0][0x1ec], RZ, 0x3c, !PT ;  /* 0x00007b0005067a12 */ /* 0x000fc400078e3cff */
[----:B------:R-:W-:Y:S02]  /*05a0*/  IADD3 R10, R0, c[0x0][0x208], RZ ;  /* 0x00008200000a7a10 */ /* 0x000fe40007ffe0ff */
[----:B------:R-:W-:Y:S01]  /*05b0*/  ISETP.GE.AND P2, PT, R6, RZ, PT ;  /* 0x000000ff0600720c */ /* 0x000fe20003f46270 */
[----:B0-----:R-:W-:-:S05]  /*05c0*/  IMAD.MOV.U32 R8, RZ, RZ, RZ ;  /* 0x000000ffff087224 */ /* 0x001fca00078e00ff */
[----:B------:R-:W-:Y:S01]  /*05d0*/  @P0 IADD3 R21, R21, 0x1, RZ ;  /* 0x0000000115150810 */ /* 0x000fe20007ffe0ff */
[----:B-1----:R-:W-:-:S06]  /*05e0*/  IMAD.MOV R6, RZ, RZ, -R9 ;  /* 0x000000ffff067224 */ /* 0x002fcc00078e0a09 */
[----:B------:R-:W-:Y:S01]  /*05f0*/  @!P2 IMAD.MOV R21, RZ, RZ, -R21 ;  /* 0x000000ffff15a224 */ /* 0x000fe200078e0a15 */
[----:B------:R-:W-:Y:S01]  /*0600*/  @!P1 LOP3.LUT R21, RZ, c[0x0][0x1ec], RZ, 0x33, !PT ;  /* 0x00007b00ff159a12 */ /* 0x000fe200078e33ff */
[----:B------:R-:W-:Y:S01]  /*0610*/  IMAD R11, R6, R7, RZ ;  /* 0x00000007060b7224 */ /* 0x000fe200078e02ff */
[----:B------:R-:W-:Y:S02]  /*0620*/  ISETP.NE.AND P2, PT, RZ, c[0x0][0x1dc], PT ;  /* 0x00007700ff007a0c */ /* 0x000fe40003f45270 */
[----:B------:R-:W-:Y:S01]  /*0630*/  IABS R6, R21 ;  /* 0x0000001500067213 */ /* 0x000fe20000000000 */
[----:B------:R-:W-:Y:S01]  /*0640*/  IMAD.HI.U32 R8, R9, R11, R8 ;  /* 0x0000000b09087227 */ /* 0x000fe200078e0008 */
[----:B------:R-:W-:-:S03]  /*0650*/  IADD3 R9, R5, c[0x0][0x20c], RZ ;  /* 0x0000830005097a10 */ /* 0x000fc60007ffe0ff */
[----:B------:R-:W-:Y:S02]  /*0660*/  IMAD R11, R12, c[0x0][0x1e8], R10 ;  /* 0x00007a000c0b7a24 */ /* 0x000fe400078e020a */
[----:B------:R-:W-:-:S04]  /*0670*/  IMAD.HI.U32 R14, R8, R6, RZ ;  /* 0x00000006080e7227 */ /* 0x000fc800078e00ff */
[----:B------:R-:W-:-:S04]  /*0680*/  IMAD.MOV R8, RZ, RZ, -R14 ;  /* 0x000000ffff087224 */ /* 0x000fc800078e0a0e */
[----:B------:R-:W-:Y:S02]  /*0690*/  IMAD R8, R7, R8, R6 ;  /* 0x0000000807087224 */ /* 0x000fe400078e0206 */
[----:B------:R-:W-:-:S03]  /*06a0*/  IMAD.MOV R6, RZ, RZ, -R21 ;  /* 0x000000ffff067224 */ /* 0x000fc600078e0a15 */
[----:B------:R-:W-:Y:S01]  /*06b0*/  ISETP.GT.U32.AND P4, PT, R7, R8, PT ;  /* 0x000000080700720c */ /* 0x000fe20003f84070 */
[----:B------:R-:W-:-:S05]  /*06c0*/  IMAD R16, R6, c[0x0][0x1ec], R9 ;  /* 0x00007b0006107a24 */ /* 0x000fca00078e0209 */
[----:B------:R-:W-:Y:S02]  /*06d0*/  ISETP.GE.AND P1, PT, R16, c[0x0][0x1f4], PT ;  /* 0x00007d0010007a0c */ /* 0x000fe40003f26270 */
[----:B------:R-:W-:-:S04]  /*06e0*/  LOP3.LUT R13, R11, R16, RZ, 0xfc, !PT ;  /* 0x000000100b0d7212 */ /* 0x000fc800078efcff */
[----:B------:R-:W-:Y:S01]  /*06f0*/  ISETP.GT.AND P5, PT, R13, -0x1, !P1 ;  /* 0xffffffff0d00780c */ /* 0x000fe20004fa4270 */
[----:B------:R-:W-:Y:S01]  /*0700*/  @!P4 IMAD.IADD R8, R8, 0x1, -R7 ;  /* 0x000000010808c824 */ /* 0x000fe200078e0a07 */
[----:B------:R-:W-:Y:S02]  /*0710*/  @!P4 IADD3 R14, R14, 0x1, RZ ;  /* 0x000000010e0ec810 */ /* 0x000fe40007ffe0ff */
[----:B------:R-:W-:Y:S02]  /*0720*/  ISETP.LT.AND P5, PT, R11, c[0x0][0x1f0], P5 ;  /* 0x00007c000b007a0c */ /* 0x000fe40002fa1270 */
[----:B------:R-:W-:Y:S01]  /*0730*/  ISETP.GE.U32.AND P0, PT, R8, R7, PT ;  /* 0x000000070800720c */ /* 0x000fe20003f06070 */
[----:B------:R-:W-:Y:S01]  /*0740*/  IMAD.MOV.U32 R8, RZ, RZ, c[0x0][0x1e8] ;  /* 0x00007a00ff087624 */ /* 0x000fe200078e00ff */
[----:B------:R-:W-:-:S04]  /*0750*/  LOP3.LUT R7, R21, c[0x0][0x1dc], RZ, 0x3c, !PT ;  /* 0x0000770015077a12 */ /* 0x000fc800078e3cff */
[----:B------:R-:W-:Y:S01]  /*0760*/  ISETP.GE.AND P3, PT, R7, RZ, PT ;  /* 0x000000ff0700720c */ /* 0x000fe20003f66270 */
[C---:B------:R-:W-:Y:S01]  /*0770*/  IMAD R7, R5.reuse, R8, c[0x0][0x210] ;  /* 0x0000840005077624 */ /* 0x040fe200078e0208 */
[----:B------:R-:W-:Y:S01]  /*0780*/  IADD3 R5, R5, UR4, RZ ;  /* 0x0000000405057c10 */ /* 0x000fe2000fffe0ff */
[----:B------:R-:W-:Y:S02]  /*0790*/  IMAD R8, R21, R18, c[0x0][0x214] ;  /* 0x0000850015087624 */ /* 0x000fe400078e0212 */
[C-C-:B------:R-:W-:Y:S01]  /*07a0*/  IMAD.IADD R13, R10.reuse, 0x1, -R7.reuse ;  /* 0x000000010a0d7824 */ /* 0x140fe200078e0a07 */
[----:B------:R-:W-:Y:S01]  /*07b0*/  IADD3 R10, R10, -c[0x0][0x210], -R7 ;  /* 0x800084000a0a7a10 */ /* 0x000fe20007ffe807 */
[----:B------:R-:W-:Y:S01]  /*07c0*/  IMAD.IADD R18, R9, 0x1, -R8 ;  /* 0x0000000109127824 */ /* 0x000fe200078e0a08 */
[----:B------:R-:W-:Y:S02]  /*07d0*/  @P0 IADD3 R14, R14, 0x1, RZ ;  /* 0x000000010e0e0810 */ /* 0x000fe40007ffe0ff */
[----:B------:R-:W-:-:S02]  /*07e0*/  LOP3.LUT R15, R13, R16, RZ, 0xfc, !PT ;  /* 0x000000100d0f7212 */ /* 0x000fc400078efcff */
[----:B------:R-:W-:Y:S01]  /*07f0*/  LOP3.LUT R16, R10, R16, RZ, 0xfc, !PT ;  /* 0x000000100a107212 */ /* 0x000fe200078efcff */
[----:B------:R-:W-:Y:S01]  /*0800*/  @!P3 IMAD.MOV R14, RZ, RZ, -R14 ;  /* 0x000000ffff0eb224 */ /* 0x000fe200078e0a0e */
[----:B------:R-:W-:Y:S02]  /*0810*/  ISETP.GT.AND P4, PT, R15, -0x1, !P1 ;  /* 0xffffffff0f00780c */ /* 0x000fe40004f84270 */
[----:B------:R-:W-:Y:S02]  /*0820*/  ISETP.GT.AND P1, PT, R16, -0x1, !P1 ;  /* 0xffffffff1000780c */ /* 0x000fe40004f24270 */
[----:B------:R-:W-:Y:S02]  /*0830*/  ISETP.GE.AND P0, PT, R18, c[0x0][0x1f4], PT ;  /* 0x00007d0012007a0c */ /* 0x000fe40003f06270 */
[-C--:B------:R-:W-:Y:S02]  /*0840*/  LOP3.LUT R17, R11, R18.reuse, RZ, 0xfc, !PT ;  /* 0x000000120b117212 */ /* 0x080fe400078efcff */
[----:B------:R-:W-:-:S02]  /*0850*/  LOP3.LUT R15, R13, R18, RZ, 0xfc, !PT ;  /* 0x000000120d0f7212 */ /* 0x000fc400078efcff */
[----:B------:R-:W-:Y:S02]  /*0860*/  LOP3.LUT R18, R10, R18, RZ, 0xfc, !PT ;  /* 0x000000120a127212 */ /* 0x000fe400078efcff */
[----:B------:R-:W-:Y:S02]  /*0870*/  ISETP.GT.AND P3, PT, R17, -0x1, !P0 ;  /* 0xffffffff1100780c */ /* 0x000fe40004764270 */
[----:B------:R-:W-:Y:S02]  /*0880*/  ISETP.LT.AND P4, PT, R13, c[0x0][0x1f0], P4 ;  /* 0x00007c000d007a0c */ /* 0x000fe40002781270 */
[----:B------:R-:W-:Y:S02]  /*0890*/  @P1 LOP3.LUT R4, R4, 0x1, RZ, 0xfc, !PT ;  /* 0x0000000104041812 */ /* 0x000fe400078efcff */
[----:B------:R-:W-:Y:S02]  /*08a0*/  ISETP.GT.AND P1, PT, R15, -0x1, !P0 ;  /* 0xffffffff0f00780c */ /* 0x000fe40004724270 */
[----:B------:R-:W-:-:S02]  /*08b0*/  ISETP.GT.AND P0, PT, R18, -0x1, !P0 ;  /* 0xffffffff1200780c */ /* 0x000fc40004704270 */
[----:B------:R-:W-:Y:S02]  /*08c0*/  LOP3.LUT R4, R4, 0xfffffff7, RZ, 0xc0, !PT ;  /* 0xfffffff704047812 */ /* 0x000fe400078ec0ff */
[----:B------:R-:W-:Y:S02]  /*08d0*/  @!P2 LOP3.LUT R14, RZ, c[0x0][0x1dc], RZ, 0x33, !PT ;  /* 0x00007700ff0eaa12 */ /* 0x000fe400078e33ff */
[----:B------:R-:W-:Y:S02]  /*08e0*/  IADD3 R16, R9, -c[0x0][0x214], -R8 ;  /* 0x8000850009107a10 */ /* 0x000fe40007ffe808 */
[C---:B------:R-:W-:Y:S01]  /*08f0*/  ISETP.LT.AND P3, PT, R11.reuse, c[0x0][0x1f0], P3 ;  /* 0x00007c000b007a0c */ /* 0x040fe20001f61270 */
[----:B------:R-:W-:Y:S01]  /*0900*/  IMAD.MOV R18, RZ, RZ, -R14 ;  /* 0x000000ffff127224 */ /* 0x000fe200078e0a0e */
[----:B------:R-:W-:Y:S02]  /*0910*/  ISETP.GE.AND P6, PT, R16, c[0x0][0x1f4], PT ;  /* 0x00007d0010007a0c */ /* 0x000fe40003fc6270 */
[----:B------:R-:W-:Y:S01]  /*0920*/  LOP3.LUT R15, R11, R16, RZ, 0xfc, !PT ;  /* 0x000000100b0f7212 */ /* 0x000fe200078efcff */
[----:B------:R-:W-:Y:S01]  /*0930*/  IMAD R21, R18, c[0x0][0x1dc], R21 ;  /* 0x0000770012157a24 */ /* 0x000fe200078e0215 */
[----:B------:R-:W-:-:S02]  /*0940*/  @P0 LOP3.LUT R4, R4, 0x8, RZ, 0xfc, !PT ;  /* 0x0000000804040812 */ /* 0x000fc400078efcff */
[----:B------:R-:W-:Y:S01]  /*0950*/  ISETP.GT.AND P2, PT, R15, -0x1, !P6 ;  /* 0xffffffff0f00780c */ /* 0x000fe20007744270 */
[C---:B------:R-:W-:Y:S01]  /*0960*/  IMAD R15, R21.reuse, c[0x0][0x1e0], RZ ;  /* 0x00007800150f7a24 */ /* 0x040fe200078e02ff */
[----:B------:R-:W-:Y:S01]  /*0970*/  LOP3.LUT R4, R4, 0xfffffffb, RZ, 0xc0, !PT ;  /* 0xfffffffb04047812 */ /* 0x000fe200078ec0ff */
[----:B------:R-:W-:Y:S01]  /*0980*/  IMAD R21, R21, UR5, RZ ;  /* 0x0000000515157c24 */ /* 0x000fe2000f8e02ff */
[-C--:B------:R-:W-:Y:S01]  /*0990*/  LOP3.LUT R17, R13, R16.reuse, RZ, 0xfc, !PT ;  /* 0x000000100d117212 */ /* 0x080fe200078efcff */
[----:B------:R-:W-:Y:S01]  /*09a0*/  IMAD R14, R14, c[0x0][0x1e4], R15 ;  /* 0x000079000e0e7a24 */ /* 0x000fe200078e020f */
[----:B------:R-:W-:Y:S02]  /*09b0*/  @P5 LOP3.LUT R4, R4, 0x4, RZ, 0xfc, !PT ;  /* 0x0000000404045812 */ /* 0x000fe400078efcff */
[----:B------:R-:W-:Y:S01]  /*09c0*/  ISETP.GT.AND P0, PT, R17, -0x1, !P6 ;  /* 0xffffffff1100780c */ /* 0x000fe20007704270 */
[----:B------:R-:W-:Y:S01]  /*09d0*/  IMAD R9, R14, c[0x0][0x1f4], R9 ;  /* 0x00007d000e097a24 */ /* 0x000fe200078e0209 */
[----:B------:R-:W-:Y:S01]  /*09e0*/  LOP3.LUT P5, RZ, R4, 0x8, RZ, 0xc0, !PT ;  /* 0x0000000804ff7812 */ /* 0x000fe200078ac0ff */
[----:B------:R-:W-:Y:S01]  /*09f0*/  IMAD R5, R14, c[0x0][0x1f4], R5 ;  /* 0x00007d000e057a24 */ /* 0x000fe200078e0205 */
[----:B------:R-:W-:Y:S01]  /*0a00*/  LOP3.LUT R4, R4, 0xfffffffd, RZ, 0xc0, !PT ;  /* 0xfffffffd04047812 */ /* 0x000fe200078ec0ff */
[----:B------:R-:W-:Y:S01]  /*0a10*/  IMAD R15, R6, c[0x0][0x1ec], R9 ;  /* 0x00007b00060f7a24 */ /* 0x000fe200078e0209 */
[----:B------:R-:W-:Y:S01]  /*0a20*/  ISETP.LT.AND P2, PT, R11, c[0x0][0x1f0], P2 ;  /* 0x00007c000b007a0c */ /* 0x000fe20001741270 */
[----:B------:R-:W-:Y:S01]  /*0a30*/  IMAD.IADD R11, R9, 0x1, -R8 ;  /* 0x00000001090b7824 */ /* 0x000fe200078e0a08 */
[----:B------:R-:W-:Y:S01]  /*0a40*/  @P4 LOP3.LUT R4, R4, 0x2, RZ, 0xfc, !PT ;  /* 0x0000000204044812 */ /* 0x000fe200078efcff */
[----:B------:R-:W-:Y:S01]  /*0a50*/  IMAD R5, R6, c[0x0][0x1ec], R5 ;  /* 0x00007b0006057a24 */ /* 0x000fe200078e0205 */
[----:B------:R-:W-:Y:S01]  /*0a60*/  LOP3.LUT R16, R10, R16, RZ, 0xfc, !PT ;  /* 0x000000100a107212 */ /* 0x000fe200078efcff */
[--C-:B------:R-:W-:Y:S01]  /*0a70*/  IMAD R17, R15, c[0x0][0x1f0], R2.reuse ;  /* 0x00007c000f117a24 */ /* 0x100fe200078e0202 */
[----:B------:R-:W-:Y:S01]  /*0a80*/  LOP3.LUT P4, RZ, R4, 0x1, RZ, 0xc0, !PT ;  /* 0x0000000104ff7812 */ /* 0x000fe2000788c0ff */
[----:B------:R-:W-:Y:S01]  /*0a90*/  IMAD R9, R5, c[0x0][0x1f0], R2 ;  /* 0x00007c0005097a24 */ /* 0x000fe200078e0202 */
[----:B------:R-:W-:Y:S01]  /*0aa0*/  MOV R14, c[0x0][0x1f0] ;  /* 0x00007c00000e7a02 */ /* 0x000fe20000000f00 */
[--C-:B------:R-:W-:Y:S01]  /*0ab0*/  IMAD.IADD R17, R17, 0x1, R0.reuse ;  /* 0x0000000111117824 */ /* 0x100fe200078e0200 */
[----:B------:R-:W-:Y:S01]  /*0ac0*/  ISETP.LT.AND P4, PT, R10, c[0x0][0x1f0], P4 ;  /* 0x00007c000a007a0c */ /* 0x000fe20002781270 */
[----:B------:R-:W-:Y:S01]  /*0ad0*/  IMAD.IADD R9, R9, 0x1, R0 ;  /* 0x0000000109097824 */ /* 0x000fe200078e0200 */
[----:B------:R-:W-:Y:S01]  /*0ae0*/  LOP3.LUT R4, R4, 0xfffffffe, RZ, 0xc0, !PT ;  /* 0xfffffffe04047812 */ /* 0x000fe200078ec0ff */
[-C--:B------:R-:W-:Y:S01]  /*0af0*/  IMAD R5, R5, R14.reuse, c[0x0][0x208] ;  /* 0x0000820005057624 */ /* 0x080fe200078e020e */
[----:B------:R-:W-:Y:S01]  /*0b00*/  ISETP.LT.AND P1, PT, R13, c[0x0][0x1f0], P1 ;  /* 0x00007c000d007a0c */ /* 0x000fe20000f21270 */
[-C--:B------:R-:W-:Y:S01]  /*0b10*/  IMAD R15, R15, R14.reuse, c[0x0][0x208] ;  /* 0x000082000f0f7624 */ /* 0x080fe200078e020e */
[----:B------:R-:W-:Y:S01]  /*0b20*/  ISETP.LT.AND P0, PT, R13, c[0x0][0x1f0], P0 ;  /* 0x00007c000d007a0c */ /* 0x000fe20000701270 */
[C---:B------:R-:W-:Y:S01]  /*0b30*/  IMAD R13, R11.reuse, c[0x0][0x1f0], R2 ;  /* 0x00007c000b0d7a24 */ /* 0x040fe200078e0202 */
[----:B------:R-:W-:Y:S01]  /*0b40*/  ISETP.GT.AND P6, PT, R16, -0x1, !P6 ;  /* 0xffffffff1000780c */ /* 0x000fe200077c4270 */
[----:B------:R-:W-:-:S02]  /*0b50*/  IMAD R11, R11, R14, c[0x0][0x208] ;  /* 0x000082000b0b7624 */ /* 0x000fc400078e020e */
[--C-:B------:R-:W-:Y:S02]  /*0b60*/  IMAD.IADD R8, R5, 0x1, R0.reuse ;  /* 0x0000000105087824 */ /* 0x100fe400078e0200 */
[----:B------:R-:W-:Y:S01]  /*0b70*/  @P4 LOP3.LUT R4, R4, 0x1, RZ, 0xfc, !PT ;  /* 0x0000000104044812 */ /* 0x000fe200078efcff */
[--C-:B------:R-:W-:Y:S01]  /*0b80*/  IMAD.IADD R13, R13, 0x1, R0.reuse ;  /* 0x000000010d0d7824 */ /* 0x100fe200078e0200 */
[C---:B------:R-:W-:Y:S01]  /*0b90*/  ISETP.LT.AND P4, PT, R10.reuse, c[0x0][0x1f0], P5 ;  /* 0x00007c000a007a0c */ /* 0x040fe20002f81270 */
[--C-:B------:R-:W-:Y:S01]  /*0ba0*/  IMAD.IADD R15, R15, 0x1, R0.reuse ;  /* 0x000000010f0f7824 */ /* 0x100fe200078e0200 */
[----:B------:R-:W-:Y:S01]  /*0bb0*/  ISETP.LT.AND P5, PT, R10, c[0x0][0x1f0], P6 ;  /* 0x00007c000a007a0c */ /* 0x000fe200037a1270 */
[----:B------:R-:W-:Y:S02]  /*0bc0*/  IMAD.IADD R10, R11, 0x1, R0 ;  /* 0x000000010b0a7824 */ /* 0x000fe400078e0200 */
[----:B------:R-:W-:Y:S02]  /*0bd0*/  IMAD R24, R12, c[0x0][0x1e8], R9 ;  /* 0x00007a000c187a24 */ /* 0x000fe400078e0209 */
[----:B------:R-:W-:Y:S01]  /*0be0*/  IMAD.IADD R5, R8, 0x1, -R7 ;  /* 0x0000000108057824 */ /* 0x000fe200078e0a07 */
[----:B------:R-:W-:Y:S01]  /*0bf0*/  IADD3 R6, -R7, R10, RZ ;  /* 0x0000000a07067210 */ /* 0x000fe20007ffe1ff */
[----:B------:R-:W-:-:S02]  /*0c00*/  IMAD R9, R12, c[0x0][0x1e8], R13 ;  /* 0x00007a000c097a24 */ /* 0x000fc400078e020d */
[C---:B------:R-:W-:Y:S02]  /*0c10*/  IMAD R11, R12.reuse, c[0x0][0x1e8], R17 ;  /* 0x00007a000c0b7a24 */ /* 0x040fe400078e0211 */
[C---:B------:R-:W-:Y:S02]  /*0c20*/  IMAD R8, R12.reuse, c[0x0][0x1e8], R8 ;  /* 0x00007a000c087a24 */ /* 0x040fe400078e0208 */
[C---:B------:R-:W-:Y:S02]  /*0c30*/  IMAD R10, R12.reuse, c[0x0][0x1e8], R10 ;  /* 0x00007a000c0a7a24 */ /* 0x040fe400078e020a */
[----:B------:R-:W-:Y:S02]  /*0c40*/  IMAD.IADD R7, R15, 0x1, -R7 ;  /* 0x000000010f077824 */ /* 0x000fe400078e0a07 */
[----:B------:R-:W-:Y:S02]  /*0c50*/  IMAD R12, R12, c[0x0][0x1e8], R15 ;  /* 0x00007a000c0c7a24 */ /* 0x000fe400078e020f */
.L_x_218:
[----:B------:R-:W-:Y:S02]  /*0c60*/  P2R R13, PR, RZ, 0x1 ;  /* 0x00000001ff0d7803 */ /* 0x000fe40000000000 */
[----:B------:R-:W-:-:S02]  /*0c70*/  LOP3.LUT P0, RZ, R4, 0x4, RZ, 0xc0, !PT ;  /* 0x0000000404ff7812 */ /* 0x000fc4000780c0ff */
[----:B------:R-:W-:Y:S02]  /*0c80*/  P2R R22, PR, RZ, 0x20 ;  /* 0x00000020ff167803 */ /* 0x000fe40000000000 */
[C---:B------:R-:W-:Y:S02]  /*0c90*/  LOP3.LUT P5, RZ, R4.reuse, 0x2, RZ, 0xc0, !PT ;  /* 0x0000000204ff7812 */ /* 0x040fe400078ac0ff */
[----:B------:R-:W-:-:S07]  /*0ca0*/  LOP3.LUT P6, RZ, R4, 0x1, RZ, 0xc0, !PT ;  /* 0x0000000104ff7812 */ /* 0x000fce00078cc0ff */
[----:B------:R-:W-:-:S04]  /*0cb0*/  @P0 IMAD.MOV.U32 R28, RZ, RZ, 0x2 ;  /* 0x00000002ff1c0424 */ /* 0x000fc800078e00ff */
[----:B------:R-:W-:-:S04]  /*0cc0*/  @P0 IMAD.WIDE R18, R21, R28, c[0x0][0x1b0] ;  /* 0x00006c0015120625 */ /* 0x000fc800078e021c */
[----:B------:R-:W-:Y:S02]  /*0cd0*/  @P5 IMAD.MOV.U32 R16, RZ, RZ, 0x2 ;  /* 0x00000002ff105424 */ /* 0x000fe400078e00ff */
[----:B------:R-:W-:Y:S01]  /*0ce0*/  @P0 IMAD.WIDE R28, R12, R28, c[0x0][0x160] ;  /* 0x000058000c1c0625 */ /* 0x000fe200078e021c */
[----:B------:R-:W2:Y:S03]  /*0cf0*/  @P0 LDG.E.U16 R18, [R18.64] ;  /* 0x0000000a12120981 */ /* 0x000ea6000c1e1500 */
[-C--:B------:R-:W-:Y:S01]  /*0d00*/  @P5 IMAD.WIDE R26, R21, R16.reuse, c[0x0][0x1b0] ;  /* 0x00006c00151a5625 */ /* 0x080fe200078e0210 */
[----:B------:R0:W3:Y:S03]  /*0d10*/  @P0 LDG.E.U16 R25, [R28.64] ;  /* 0x0000000a1c190981 */ /* 0x0000e6000c1e1500 */
[----:B------:R-:W-:-:S02]  /*0d20*/  @P5 IMAD.WIDE R16, R7, R16, c[0x0][0x160] ;  /* 0x0000580007105625 */ /* 0x000fc400078e0210 */
[----:B------:R1:W4:Y:S02]  /*0d30*/  @P5 LDG.E.U16 R26, [R26.64+0x2] ;  /* 0x0000020a1a1a5981 */ /* 0x000324000c1e1500 */
[----:B------:R-:W-:-:S04]  /*0d40*/  @P6 IMAD.MOV.U32 R14, RZ, RZ, 0x2 ;  /* 0x00000002ff0e6424 */ /* 0x000fc800078e00ff */
[-C--:B0-----:R-:W-:Y:S01]  /*0d50*/  @P6 IMAD.WIDE R28, R21, R14.reuse, c[0x0][0x1b0] ;  /* 0x00006c00151c6625 */ /* 0x081fe200078e020e */
[----:B-1----:R0:W5:Y:S03]  /*0d60*/  @P5 LDG.E.U16 R27, [R16.64] ;  /* 0x0000000a101b5981 */ /* 0x002166000c1e1500 */
[----:B------:R-:W-:Y:S02]  /*0d70*/  @P6 IMAD.WIDE R14, R11, R14, c[0x0][0x160] ;  /* 0x000058000b0e6625 */ /* 0x000fe400078e020e */
[----:B------:R1:W5:Y:S02]  /*0d80*/  @P6 LDG.E.U16 R28, [R28.64+0x4] ;  /* 0x0000040a1c1c6981 */ /* 0x000364000c1e1500 */
[----:B0-----:R-:W-:Y:S02]  /*0d90*/  @P3 IMAD.MOV.U32 R16, RZ, RZ, 0x2 ;  /* 0x00000002ff103424 */ /* 0x001fe400078e00ff */
[----:B-1----:R0:W5:Y:S02]  /*0da0*/  @P6 LDG.E.U16 R29, [R14.64] ;  /* 0x0000000a0e1d6981 */ /* 0x002164000c1e1500 */
[----:B0-----:R-:W-:-:S04]  /*0db0*/  @P3 IMAD.WIDE R14, R21, R16, c[0x0][0x1b0] ;  /* 0x00006c00150e3625 */ /* 0x001fc800078e0210 */
[----:B------:R-:W-:Y:S02]  /*0dc0*/  @P3 IMAD.WIDE R16, R10, R16, c[0x0][0x160] ;  /* 0x000058000a103625 */ /* 0x000fe400078e0210 */
[----:B------:R2:W5:Y:S04]  /*0dd0*/  @P3 LDG.E.U16 R14, [R14.64+0x6] ;  /* 0x0000060a0e0e3981 */ /* 0x000568000c1e1500 */
[----:B------:R0:W5:Y:S02]  /*0de0*/  @P3 LDG.E.U16 R16, [R16.64] ;  /* 0x0000000a10103981 */ /* 0x000164000c1e1500 */
[----:B0-----:R-:W-:Y:S01]  /*0df0*/  @P1 IMAD.MOV.U32 R17, RZ, RZ, 0x2 ;  /* 0x00000002ff111424 */ /* 0x001fe200078e00ff */
[----:B--2---:R-:W-:Y:S02]  /*0e00*/  @P0 PRMT R15, RZ, 0x5410, R18 ;  /* 0x00005410ff0f0816 */ /* 0x004fe40000000012 */
[----:B---3--:R-:W-:-:S05]  /*0e10*/  @P0 PRMT R25, RZ, 0x5410, R25 ;  /* 0x00005410ff190816 */ /* 0x008fca0000000019 */
[----:B------:R-:W-:Y:S01]  /*0e20*/  @P0 FFMA.FTZ R20, R15, R25, R20 ;  /* 0x000000190f140223 */ /* 0x000fe20000010014 */
[----:B----4-:R-:W-:Y:S01]  /*0e30*/  @P5 PRMT R15, RZ, 0x5410, R26 ;  /* 0x00005410ff0f5816 */ /* 0x010fe2000000001a */
[----:B------:R-:W-:Y:S01]  /*0e40*/  @P1 IMAD.WIDE R18, R21, R17, c[0x0][0x1b0] ;  /* 0x00006c0015121625 */ /* 0x000fe200078e0211 */
[----:B-----5:R-:W-:Y:S02]  /*0e50*/  @P5 PRMT R27, RZ, 0x5410, R27 ;  /* 0x00005410ff1b5816 */ /* 0x020fe4000000001b */
[----:B------:R-:W-:Y:S02]  /*0e60*/  ISETP.NE.AND P0, PT, R13, RZ, PT ;  /* 0x000000ff0d00720c */ /* 0x000fe40003f05270 */
[----:B------:R0:W2:Y:S01]  /*0e70*/  @P1 LDG.E.U16 R13, [R18.64+0x8] ;  /* 0x0000080a120d1981 */ /* 0x0000a2000c1e1500 */
[----:B------:R-:W-:Y:S01]  /*0e80*/  @P5 FFMA.FTZ R20, R15, R27, R20 ;  /* 0x0000001b0f145223 */ /* 0x000fe20000010014 */
[----:B------:R-:W-:Y:S02]  /*0e90*/  ISETP.NE.AND P5, PT, R22, RZ, PT ;  /* 0x000000ff1600720c */ /* 0x000fe40003fa5270 */
[----:B------:R-:W-:-:S02]  /*0ea0*/  @P4 MOV R22, 0x2 ;  /* 0x0000000200164802 */ /* 0x000fc40000000f00 */
[----:B------:R-:W-:Y:S02]  /*0eb0*/  @P6 PRMT R15, RZ, 0x5410, R28 ;  /* 0x00005410ff0f6816 */ /* 0x000fe4000000001c */
[----:B------:R-:W-:Y:S01]  /*0ec0*/  @P6 PRMT R29, RZ, 0x5410, R29 ;  /* 0x00005410ff1d6816 */ /* 0x000fe2000000001d */
[----:B0-----:R-:W-:-:S04]  /*0ed0*/  @P1 IMAD.WIDE R18, R6, R17, c[0x0][0x160] ;  /* 0x0000580006121625 */ /* 0x001fc800078e0211 */
[-C--:B------:R-:W-:Y:S01]  /*0ee0*/  @P4 IMAD.WIDE R26, R21, R22.reuse, c[0x0][0x1b0] ;  /* 0x00006c00151a4625 */ /* 0x080fe200078e0216 */
[----:B------:R0:W3:Y:S03]  /*0ef0*/  @P1 LDG.E.U16 R17, [R18.64] ;  /* 0x0000000a12111981 */ /* 0x0000e6000c1e1500 */
[----:B------:R-:W-:Y:S02]  /*0f00*/  @P6 FFMA.FTZ R20, R15, R29, R20 ;  /* 0x0000001d0f146223 */ /* 0x000fe40000010014 */
[----:B------:R-:W-:Y:S02]  /*0f10*/  @P2 IMAD.MOV.U32 R15, RZ, RZ, 0x2 ;  /* 0x00000002ff0f2424 */ /* 0x000fe400078e00ff */
[----:B------:R-:W-:Y:S02]  /*0f20*/  @P4 IMAD.WIDE R28, R9, R22, c[0x0][0x160] ;  /* 0x00005800091c4625 */ /* 0x000fe400078e0216 */
[----:B------:R1:W4:Y:S02]  /*0f30*/  @P4 LDG.E.U16 R22, [R26.64+0xa] ;  /* 0x00000a0a1a164981 */ /* 0x000324000c1e1500 */
[----:B0-----:R-:W-:-:S02]  /*0f40*/  @P2 IMAD.WIDE R18, R21, R15, c[0x0][0x1b0] ;  /* 0x00006c0015122625 */ /* 0x001fc400078e020f */
[----:B------:R0:W5:Y:S01]  /*0f50*/  @P4 LDG.E.U16 R25, [R28.64] ;  /* 0x0000000a1c194981 */ /* 0x000162000c1e1500 */
[----:B------:R-:W-:-:S03]  /*0f60*/  @P3 PRMT R16, RZ, 0x5410, R16 ;  /* 0x00005410ff103816 */ /* 0x000fc60000000010 */
[----:B------:R0:W5:Y:S01]  /*0f70*/  @P2 LDG.E.U16 R18, [R18.64+0xc] ;  /* 0x00000c0a12122981 */ /* 0x000162000c1e1500 */
[----:B-1----:R-:W-:Y:S01]  /*0f80*/  @P2 IMAD.WIDE R26, R8, R15, c[0x0][0x160] ;  /* 0x00005800081a2625 */ /* 0x002fe200078e020f */
[----:B------:R-:W-:-:S03]  /*0f90*/  @P3 PRMT R15, RZ, 0x5410, R14 ;  /* 0x00005410ff0f3816 */ /* 0x000fc6000000000e */
[----:B0-----:R-:W-:Y:S02]  /*0fa0*/  @P0 IMAD.MOV.U32 R28, RZ, RZ, 0x2 ;  /* 0x00000002ff1c0424 */ /* 0x001fe400078e00ff */
[----:B------:R-:W-:Y:S01]  /*0fb0*/  @P3 FFMA.FTZ R20, R15, R16, R20 ;  /* 0x000000100f143223 */ /* 0x000fe20000010014 */
[----:B------:R0:W5:Y:S01]  /*0fc0*/  @P2 LDG.E.U16 R26, [R26.64] ;  /* 0x0000000a1a1a2981 */ /* 0x000162000c1e1500 */
[----:B------:R-:W-:-:S04]  /*0fd0*/  @P0 IMAD.WIDE R14, R21, R28, c[0x0][0x1b0] ;  /* 0x00006c00150e0625 */ /* 0x000fc800078e021c */
[----:B------:R-:W-:Y:S01]  /*0fe0*/  @P0 IMAD.WIDE R28, R5, R28, c[0x0][0x160] ;  /* 0x00005800051c0625 */ /* 0x000fe200078e021c */
[----:B------:R1:W5:Y:S03]  /*0ff0*/  @P0 LDG.E.U16 R19, [R14.64+0xe] ;  /* 0x00000e0a0e130981 */ /* 0x000366000c1e1500 */
[----:B------:R-:W-:Y:S01]  /*1000*/  @P5 IMAD.MOV.U32 R16, RZ, RZ, 0x2 ;  /* 0x00000002ff105424 */ /* 0x000fe200078e00ff */
[----:B0-----:R0:W5:Y:S03]  /*1010*/  @P0 LDG.E.U16 R27, [R28.64] ;  /* 0x0000000a1c1b0981 */ /* 0x001166000c1e1500 */
[----:B-1----:R-:W-:-:S04]  /*1020*/  @P5 IMAD.WIDE R14, R21, R16, c[0x0][0x1b0] ;  /* 0x00006c00150e5625 */ /* 0x002fc800078e0210 */
[----:B0-----:R-:W-:Y:S02]  /*1030*/  @P5 IMAD.WIDE R28, R24, R16, c[0x0][0x160] ;  /* 0x00005800181c5625 */ /* 0x001fe400078e0210 */
[----:B------:R-:W5:Y:S04]  /*1040*/  @P5 LDG.E.U16 R14, [R14.64+0x10] ;  /* 0x0000100a0e0e5981 */ /* 0x000f68000c1e1500 */
[----:B------:R-:W5:Y:S01]  /*1050*/  @P5 LDG.E.U16 R16, [R28.64] ;  /* 0x0000000a1c105981 */ /* 0x000f62000c1e1500 */
[----:B------:R-:W-:-:S04]  /*1060*/  IADD3 R23, R23, 0x1, RZ ;  /* 0x0000000117177810 */ /* 0x000fc80007ffe0ff */
[----:B------:R-:W-:Y:S02]  /*1070*/  ISETP.GE.AND P6, PT, R23, c[0x0][0x1e0], PT ;  /* 0x0000780017007a0c */ /* 0x000fe40003fc6270 */
[----:B--2---:R-:W-:Y:S02]  /*1080*/  @P1 PRMT R13, RZ, 0x5410, R13 ;  /* 0x00005410ff0d1816 */ /* 0x004fe4000000000d */
[----:B---3--:R-:W-:-:S05]  /*1090*/  @P1 PRMT R17, RZ, 0x5410, R17 ;  /* 0x00005410ff111816 */ /* 0x008fca0000000011 */
[----:B------:R-:W-:Y:S01]  /*10a0*/  @P1 FFMA.FTZ R20, R13, R17, R20 ;  /* 0x000000110d141223 */ /* 0x000fe20000010014 */
[----:B----4-:R-:W-:Y:S02]  /*10b0*/  @P4 PRMT R13, RZ, 0x5410, R22 ;  /* 0x00005410ff0d4816 */ /* 0x010fe40000000016 */
[----:B-----5:R-:W-:-:S05]  /*10c0*/  @P4 PRMT R25, RZ, 0x5410, R25 ;  /* 0x00005410ff194816 */ /* 0x020fca0000000019 */
[----:B------:R-:W-:Y:S01]  /*10d0*/  @P4 FFMA.FTZ R20, R13, R25, R20 ;  /* 0x000000190d144223 */ /* 0x000fe20000010014 */
[----:B------:R-:W-:Y:S02]  /*10e0*/  @P2 PRMT R13, RZ, 0x5410, R18 ;  /* 0x00005410ff0d2816 */ /* 0x000fe40000000012 */
[----:B------:R-:W-:Y:S01]  /*10f0*/  @P2 PRMT R26, RZ, 0x5410, R26 ;  /* 0x00005410ff1a2816 */ /* 0x000fe2000000001a */
[----:B------:R-:W-:-:S04]  /*1100*/  IMAD.MOV.U32 R17, RZ, RZ, c[0x0][0x1f0] ;  /* 0x00007c00ff117624 */ /* 0x000fc800078e00ff */
[----:B------:R-:W-:Y:S01]  /*1110*/  @P2 FFMA.FTZ R20, R13, R26, R20 ;  /* 0x0000001a0d142223 */ /* 0x000fe20000010014 */
[----:B------:R-:W-:Y:S02]  /*1120*/  @P0 PRMT R19, RZ, 0x5410, R19 ;  /* 0x00005410ff130816 */ /* 0x000fe40000000013 */
[----:B------:R-:W-:Y:S01]  /*1130*/  @P0 PRMT R27, RZ, 0x5410, R27 ;  /* 0x00005410ff1b0816 */ /* 0x000fe2000000001b */
[----:B------:R-:W-:-:S04]  /*1140*/  IMAD.MOV.U32 R22, RZ, RZ, c[0x0][0x1fc] ;  /* 0x00007f00ff167624 */ /* 0x000fc800078e00ff */
[----:B------:R-:W-:Y:S02]  /*1150*/  @P0 FFMA.FTZ R20, R19, R27, R20 ;  /* 0x0000001b13140223 */ /* 0x000fe40000010014 */
[C---:B------:R-:W-:Y:S01]  /*1160*/  IMAD R24, R17.reuse, c[0x0][0x1f4], R24 ;  /* 0x00007d0011187a24 */ /* 0x040fe200078e0218 */
[----:B------:R-:W-:Y:S02]  /*1170*/  @P5 PRMT R13, RZ, 0x5410, R14 ;  /* 0x00005410ff0d5816 */ /* 0x000fe4000000000e */
[----:B------:R-:W-:Y:S01]  /*1180*/  @P5 PRMT R16, RZ, 0x5410, R16 ;  /* 0x00005410ff105816 */ /* 0x000fe20000000010 */
[C---:B------:R-:W-:Y:S02]  /*1190*/  IMAD R5, R17.reuse, c[0x0][0x1f4], R5 ;  /* 0x00007d0011057a24 */ /* 0x040fe400078e0205 */
        /* <DEDUP_REMOVED lines=8> */
[----:B------:R-:W-:Y:S01]  /*1220*/  @P5 FFMA.FTZ R20, R13, R16, R20 ;  /* 0x000000100d145223 */ /* 0x000fe20000010014 */
        /* <DEDUP_REMOVED lines=14> */
.L_x_219:
[----:B------:R-:W-:Y:S05]  /*1310*/  EXIT ;  /* 0x000000000000794d */ /* 0x000fea0003800000 */
.L_x_221:
        /* <DEDUP_REMOVED lines=14> */
.L_x_1144:


//--------------------- .text._ZN2at6native51_GLOBAL__N__2c613397_18_DepthwiseConv2d_cu_9959487032conv_depthwise2d_backward_kernelILi5ELi0EN3c108BFloat16EiEEvNS_27GenericPackedTensorAccessorIKT1_Lm4ENS_16DefaultPtrTraitsEiEENS5_IS6_Lm4ES8_iEES9_T2_iiiiiiiiiiiiiii --------------------------
	.section	.text._ZN2at6native51_GLOBAL__N__2c613397_18_DepthwiseConv2d_cu_9959487032conv_depthwise2d_backward_kernelILi5ELi0EN3c108BFloat16EiEEvNS_27GenericPackedTensorAccessorIKT1_Lm4ENS_16DefaultPtrTraitsEiEENS5_IS6_Lm4ES8_iEES9_T2_iiiiiiiiiiiiiii,"ax",@progbits
	.sectioninfo	@"SHI_REGISTERS=32"
	.align	128
.text._ZN2at6native51_GLOBAL__N__2c613397_18_DepthwiseConv2d_cu_9959487032conv_depthwise2d_backward_kernelILi5ELi0EN3c108BFloat16EiEEvNS_27GenericPackedTensorAccessorIKT1_Lm4ENS_16DefaultPtrTraitsEiEENS5_IS6_Lm4ES8_iEES9_T2_iiiiiiiiiiiiiii:
        .type           _ZN2at6native51_GLOBAL__N__2c613397_18_DepthwiseConv2d_cu_9959487032conv_depthwise2d_backward_kernelILi5ELi0EN3c108BFloat16EiEEvNS_27GenericPackedTensorAccessorIKT1_Lm4ENS_16DefaultPtrTraitsEiEENS5_IS6_Lm4ES8_iEES9_T2_iiiiiiiiiiiiiii,@function
        .size           _ZN2at6native51_GLOBAL__N__2c613397_18_DepthwiseConv2d_cu_9959487032conv_depthwise2d_backward_kernelILi5ELi0EN3c108BFloat16EiEEvNS_27GenericPackedTensorAccessorIKT1_Lm4ENS_16DefaultPtrTraitsEiEENS5_IS6_Lm4ES8_iEES9_T2_iiiiiiiiiiiiiii,(.L_x_1145 - _ZN2at6native51_GLOBAL__N__2c613397_18_DepthwiseConv2d_cu_9959487032conv_depthwise2d_backward_kernelILi5ELi0EN3c108BFloat16EiEEvNS_27GenericPackedTensorAccessorIKT1_Lm4ENS_16DefaultPtrTraitsEiEENS5_IS6_Lm4ES8_iEES9_T2_iiiiiiiiiiiiiii)
        .other          _ZN2at6native51_GLOBAL__N__2c613397_18_DepthwiseConv2d_cu_9959487032conv_depthwise2d_backward_kernelILi5ELi0EN3c108BFloat16EiEEvNS_27GenericPackedTensorAccessorIKT1_Lm4ENS_16DefaultPtrTraitsEiEENS5_IS6_Lm4ES8_iEES9_T2_iiiiiiiiiiiiiii,@"STO_CUDA_ENTRY STV_DEFAULT"
_ZN2at6native51_GLOBAL__N__2c613397_18_DepthwiseConv2d_cu_9959487032conv_depthwise2d_backward_kernelILi5ELi0EN3c108BFloat16EiEEvNS_27GenericPackedTensorAccessorIKT1_Lm4ENS_16DefaultPtrTraitsEiEENS5_IS6_Lm4ES8_iEES9_T2_iiiiiiiiiiiiiii:
        /* <DEDUP_REMOVED lines=15> */
.L_x_223:
        /* <DEDUP_REMOVED lines=11> */
.L_x_222:
[----:B------:R-:W-:Y:S02]  /*01a0*/  ULDC.64 UR6, c[0x0][0x1f8] ;  /* 0x00007e0000067ab9 */ /* 0x000fe40000000a00 */
[----:B------:R-:W-:Y:S02]  /*01b0*/  UIMAD UR4, UR7, UR6, URZ ;  /* 0x00000006070472a4 */ /* 0x000fe4000f8e023f */
.L_x_239:
[----:B------:R-:W-:Y:S01]  /*01c0*/  IABS R8, c[0x0][0x1e8] ;  /* 0x00007a0000087a13 */ /* 0x000fe20000000000 */
[----:B------:R-:W-:Y:S01]  /*01d0*/  IMAD.MOV.U32 R20, RZ, RZ, RZ ;  /* 0x000000ffff147224 */ /* 0x000fe200078e00ff */
[----:B------:R-:W-:Y:S02]  /*01e0*/  IABS R6, R22 ;  /* 0x0000001600067213 */ /* 0x000fe40000000000 */
[----:B------:R-:W0:Y:S01]  /*01f0*/  I2F.RP R0, R8 ;  /* 0x0000000800007306 */ /* 0x000e220000209400 */
[----:B------:R-:W-:-:S07]  /*0200*/  IABS R2, c[0x0][0x1ec] ;  /* 0x00007b0000027a13 */ /* 0x000fce0000000000 */
        /* <DEDUP_REMOVED lines=30> */
[----:B------:R-:W-:-:S03]  /*03f0*/  IADD3 R25, R0, c[0x0][0x20c], RZ ;  /* 0x0000830000197a10 */ /* 0x000fc60007ffe0ff */
        /* <DEDUP_REMOVED lines=11> */
[----:B0-----:R-:W-:Y:S01]  /*04b0*/  IADD3 R4, R6, 0xffffffe, RZ ;  /* 0x0ffffffe06047810 */ /* 0x001fe20007ffe0ff */
[----:B------:R-:W-:Y:S01]  /*04c0*/  IMAD.MOV R6, RZ, RZ, -R0 ;  /* 0x000000ffff067224 */ /* 0x000fe200078e0a00 */
[----:B------:R-:W-:Y:S02]  /*04d0*/  ISETP.GE.U32.AND P0, PT, R5, R2, PT ;  /* 0x000000020500720c */ /* 0x000fe40003f06070 */
[----:B------:R0:W1:Y:S01]  /*04e0*/  F2I.FTZ.U32.TRUNC.NTZ R5, R4 ;  /* 0x0000000400057305 */ /* 0x000062000021f000 */
[----:B------:R-:W-:-:S04]  /*04f0*/  LOP3.LUT R2, R0, c[0x0][0x1ec], RZ, 0x3c, !PT ;  /* 0x00007b0000027a12 */ /* 0x000fc800078e3cff */
[----:B------:R-:W-:Y:S01]  /*0500*/  ISETP.GE.AND P2, PT, R2, RZ, PT ;  /* 0x000000ff0200720c */ /* 0x000fe20003f46270 */
[----:B0-----:R-:W-:-:S05]  /*0510*/  IMAD.MOV.U32 R4, RZ, RZ, RZ ;  /* 0x000000ffff047224 */ /* 0x001fca00078e00ff */
[----:B------:R-:W-:Y:S01]  /*0520*/  @P0 IADD3 R26, R26, 0x1, RZ ;  /* 0x000000011a1a0810 */ /* 0x000fe20007ffe0ff */
[----:B-1----:R-:W-:-:S06]  /*0530*/  IMAD.MOV R2, RZ, RZ, -R5 ;  /* 0x000000ffff027224 */ /* 0x002fcc00078e0a05 */
[----:B------:R-:W-:Y:S01]  /*0540*/  @!P2 IMAD.MOV R26, RZ, RZ, -R26 ;  /* 0x000000ffff1aa224 */ /* 0x000fe200078e0a1a */
[----:B------:R-:W-:Y:S01]  /*0550*/  @!P1 LOP3.LUT R26, RZ, c[0x0][0x1ec], RZ, 0x33, !PT ;  /* 0x00007b00ff1a9a12 */ /* 0x000fe200078e33ff */
[----:B------:R-:W-:-:S03]  /*0560*/  IMAD R7, R2, R3, RZ ;  /* 0x0000000302077224 */ /* 0x000fc600078e02ff */
[----:B------:R-:W-:Y:S01]  /*0570*/  IABS R2, R26 ;  /* 0x0000001a00027213 */ /* 0x000fe20000000000 */
[----:B------:R-:W-:Y:S01]  /*0580*/  IMAD.HI.U32 R4, R5, R7, R4 ;  /* 0x0000000705047227 */ /* 0x000fe200078e0004 */
[----:B------:R-:W-:-:S03]  /*0590*/  IADD3 R5, R22, c[0x0][0x208], RZ ;  /* 0x0000820016057a10 */ /* 0x000fc60007ffe0ff */
[----:B------:R-:W-:Y:S02]  /*05a0*/  IMAD.MOV R8, RZ, RZ, -R26 ;  /* 0x000000ffff087224 */ /* 0x000fe400078e0a1a */
[----:B------:R-:W-:-:S04]  /*05b0*/  IMAD.HI.U32 R23, R4, R2, RZ ;  /* 0x0000000204177227 */ /* 0x000fc800078e00ff */
[----:B------:R-:W-:Y:S02]  /*05c0*/  IMAD.MOV R4, RZ, RZ, -R23 ;  /* 0x000000ffff047224 */ /* 0x000fe400078e0a17 */
[----:B------:R-:W-:Y:S02]  /*05d0*/  IMAD R25, R8, c[0x0][0x1ec], R25 ;  /* 0x00007b0008197a24 */ /* 0x000fe400078e0219 */
[----:B------:R-:W-:-:S05]  /*05e0*/  IMAD R2, R3, R4, R2 ;  /* 0x0000000403027224 */ /* 0x000fca00078e0202 */
[----:B------:R-:W-:-:S13]  /*05f0*/  ISETP.GT.U32.AND P1, PT, R3, R2, PT ;  /* 0x000000020300720c */ /* 0x000fda0003f24070 */
[----:B------:R-:W-:Y:S01]  /*0600*/  @!P1 IMAD.IADD R2, R2, 0x1, -R3 ;  /* 0x0000000102029824 */ /* 0x000fe200078e0a03 */
[----:B------:R-:W-:Y:S02]  /*0610*/  @!P1 IADD3 R23, R23, 0x1, RZ ;  /* 0x0000000117179810 */ /* 0x000fe40007ffe0ff */
[----:B------:R-:W-:Y:S02]  /*0620*/  ISETP.NE.AND P1, PT, RZ, c[0x0][0x1dc], PT ;  /* 0x00007700ff007a0c */ /* 0x000fe40003f25270 */
[----:B------:R-:W-:Y:S01]  /*0630*/  ISETP.GE.U32.AND P0, PT, R2, R3, PT ;  /* 0x000000030200720c */ /* 0x000fe20003f06070 */
[----:B------:R-:W-:Y:S01]  /*0640*/  IMAD.MOV.U32 R3, RZ, RZ, c[0x0][0x210] ;  /* 0x00008400ff037624 */ /* 0x000fe200078e00ff */
[----:B------:R-:W-:-:S04]  /*0650*/  LOP3.LUT R2, R26, c[0x0][0x1dc], RZ, 0x3c, !PT ;  /* 0x000077001a027a12 */ /* 0x000fc800078e3cff */
[----:B------:R-:W-:Y:S01]  /*0660*/  ISETP.GE.AND P2, PT, R2, RZ, PT ;  /* 0x000000ff0200720c */ /* 0x000fe20003f46270 */
[----:B------:R-:W-:Y:S02]  /*0670*/  IMAD R2, R0, c[0x0][0x1e8], R3 ;  /* 0x00007a0000027a24 */ /* 0x000fe400078e0203 */
[----:B------:R-:W-:-:S03]  /*0680*/  IMAD R0, R6, c[0x0][0x1e8], R5 ;  /* 0x00007a0006007a24 */ /* 0x000fc600078e0205 */
[----:B------:R-:W-:Y:S01]  /*0690*/  IADD3 R4, R2, c[0x0][0x210], RZ ;  /* 0x0000840002047a10 */ /* 0x000fe20007ffe0ff */
[----:B------:R-:W-:Y:S01]  /*06a0*/  IMAD.IADD R2, R5, 0x1, -R2 ;  /* 0x0000000105027824 */ /* 0x000fe200078e0a02 */
[----:B------:R-:W-:Y:S02]  /*06b0*/  @P0 IADD3 R23, R23, 0x1, RZ ;  /* 0x0000000117170810 */ /* 0x000fe40007ffe0ff */
[----:B------:R-:W-:Y:S01]  /*06c0*/  IADD3 R6, R4, c[0x0][0x210], RZ ;  /* 0x0000840004067a10 */ /* 0x000fe20007ffe0ff */
[C---:B------:R-:W-:Y:S02]  /*06d0*/  IMAD.IADD R3, R5.reuse, 0x1, -R4 ;  /* 0x0000000105037824 */ /* 0x040fe400078e0a04 */
[----:B------:R-:W-:Y:S01]  /*06e0*/  @!P2 IMAD.MOV R23, RZ, RZ, -R23 ;  /* 0x000000ffff17a224 */ /* 0x000fe200078e0a17 */
[----:B------:R-:W-:Y:S01]  /*06f0*/  @!P1 LOP3.LUT R23, RZ, c[0x0][0x1dc], RZ, 0x33, !PT ;  /* 0x00007700ff179a12 */ /* 0x000fe200078e33ff */
[C-C-:B------:R-:W-:Y:S01]  /*0700*/  IMAD.IADD R4, R5.reuse, 0x1, -R6.reuse ;  /* 0x0000000105047824 */ /* 0x140fe200078e0a06 */
[----:B------:R-:W-:Y:S01]  /*0710*/  IADD3 R5, R5, -c[0x0][0x210], -R6 ;  /* 0x8000840005057a10 */ /* 0x000fe20007ffe806 */
[----:B------:R-:W-:-:S02]  /*0720*/  IMAD.MOV.U32 R6, RZ, RZ, RZ ;  /* 0x000000ffff067224 */ /* 0x000fc400078e00ff */
[----:B------:R-:W-:-:S04]  /*0730*/  IMAD.MOV R7, RZ, RZ, -R23 ;  /* 0x000000ffff077224 */ /* 0x000fc800078e0a17 */
[----:B------:R-:W-:-:S03]  /*0740*/  IMAD R26, R7, c[0x0][0x1dc], R26 ;  /* 0x00007700071a7a24 */ /* 0x000fc600078e021a */
.L_x_237:
[----:B------:R-:W-:Y:S01]  /*0750*/  IABS R7, c[0x0][0x204] ;  /* 0x0000810000077a13 */ /* 0x000fe20000000000 */
[----:B------:R-:W-:Y:S01]  /*0760*/  IMAD R12, R26, c[0x0][0x1e0], R20 ;  /* 0x000078001a0c7a24 */ /* 0x000fe200078e0214 */
[----:B------:R-:W-:Y:S02]  /*0770*/  IADD3 R20, R20, 0x1, RZ ;  /* 0x0000000114147810 */ /* 0x000fe40007ffe0ff */
[----:B------:R-:W0:Y:S01]  /*0780*/  I2F.RP R9, R7 ;  /* 0x0000000700097306 */ /* 0x000e220000209400 */
[----:B------:R-:W-:Y:S01]  /*0790*/  IMAD R18, R12, UR4, RZ ;  /* 0x000000040c127c24 */ /* 0x000fe2000f8e02ff */
[----:B------:R-:W-:-:S06]  /*07a0*/  ISETP.GE.AND P1, PT, R20, c[0x0][0x1e0], PT ;  /* 0x0000780014007a0c */ /* 0x000fcc0003f26270 */
[----:B0-----:R-:W0:Y:S02]  /*07b0*/  MUFU.RCP R9, R9 ;  /* 0x0000000900097308 */ /* 0x001e240000001000 */
[----:B0-----:R-:W-:Y:S01]  /*07c0*/  IADD3 R10, R9, 0xffffffe, RZ ;  /* 0x0ffffffe090a7810 */ /* 0x001fe20007ffe0ff */
[----:B------:R-:W-:-:S05]  /*07d0*/  IMAD.MOV.U32 R9, RZ, RZ, R25 ;  /* 0x000000ffff097224 */ /* 0x000fca00078e0019 */
[----:B------:R0:W1:Y:S02]  /*07e0*/  F2I.FTZ.U32.TRUNC.NTZ R11, R10 ;  /* 0x0000000a000b7305 */ /* 0x000064000021f000 */
[----:B0-----:R-:W-:Y:S02]  /*07f0*/  IMAD.MOV.U32 R10, RZ, RZ, RZ ;  /* 0x000000ffff0a7224 */ /* 0x001fe400078e00ff */
[----:B-1----:R-:W-:-:S04]  /*0800*/  IMAD.MOV R8, RZ, RZ, -R11 ;  /* 0x000000ffff087224 */ /* 0x002fc800078e0a0b */
[----:B------:R-:W-:Y:S02]  /*0810*/  IMAD R21, R8, R7, RZ ;  /* 0x0000000708157224 */ /* 0x000fe400078e02ff */
[----:B------:R-:W-:Y:S02]  /*0820*/  IMAD.MOV.U32 R8, RZ, RZ, RZ ;  /* 0x000000ffff087224 */ /* 0x000fe400078e00ff */
[----:B------:R-:W-:-:S04]  /*0830*/  IMAD.HI.U32 R21, R11, R21, R10 ;  /* 0x000000150b157227 */ /* 0x000fc800078e000a */
[----:B------:R-:W-:Y:S02]  /*0840*/  IMAD R10, R23, c[0x0][0x1e4], R12 ;  /* 0x00007900170a7a24 */ /* 0x000fe400078e020c */
.L_x_235:
[----:B------:R-:W-:Y:S01]  /*0850*/  IABS R12, R9 ;  /* 0x00000009000c7213 */ /* 0x000fe20000000000 */
[----:B------:R-:W-:Y:S01]  /*0860*/  IMAD.IADD R15, R18, 0x1, R8 ;  /* 0x00000001120f7824 */ /* 0x000fe200078e0208 */
[----:B------:R-:W-:Y:S01]  /*0870*/  IABS R19, c[0x0][0x204] ;  /* 0x0000810000137a13 */ /* 0x000fe20000000000 */
[----:B------:R-:W-:Y:S01]  /*0880*/  IMAD.MOV.U32 R28, RZ, RZ, 0x2 ;  /* 0x00000002ff1c7424 */ /* 0x000fe200078e00ff */
[----:B------:R-:W-:Y:S01]  /*0890*/  ISETP.GE.AND P4, PT, R9, RZ, PT ;  /* 0x000000ff0900720c */ /* 0x000fe20003f86270 */
[----:B------:R-:W-:Y:S01]  /*08a0*/  IMAD.HI.U32 R11, R21, R12, RZ ;  /* 0x0000000c150b7227 */ /* 0x000fe200078e00ff */
[----:B------:R-:W-:Y:S01]  /*08b0*/  ISETP.NE.AND P3, PT, RZ, c[0x0][0x204], PT ;  /* 0x00008100ff007a0c */ /* 0x000fe20003f65270 */
[----:B------:R-:W-:Y:S01]  /*08c0*/  BSSY B0, `(.L_x_224) ;  /* 0x000004c000007945 */ /* 0x000fe20003800000 */
[----:B------:R-:W-:Y:S01]  /*08d0*/  LOP3.LUT R14, RZ, c[0x0][0x204], RZ, 0x33, !PT ;  /* 0x00008100ff0e7a12 */ /* 0x000fe200078e33ff */
        /* <DEDUP_REMOVED lines=8> */
[----:B------:R-:W-:Y:S01]  /*0960*/  SEL R13, R14, R13, !P3 ;  /* 0x0000000d0e0d7207 */ /* 0x000fe20005800000 */
[----:B------:R-:W-:-:S03]  /*0970*/  IMAD.WIDE R14, R15, R28, c[0x0][0x1b0] ;  /* 0x00006c000f0e7625 */ /* 0x000fc600078e021c */
[----:B------:R-:W-:Y:S02]  /*0980*/  ISETP.NE.AND P4, PT, R13, RZ, PT ;  /* 0x000000ff0d00720c */ /* 0x000fe40003f85270 */
[----:B------:R-:W-:-:S11]  /*0990*/  IABS R13, c[0x0][0x200] ;  /* 0x00008000000d7a13 */ /* 0x000fd60000000000 */
[----:B------:R-:W-:Y:S05]  /*09a0*/  @P4 BRA `(.L_x_225) ;  /* 0x000003d000004947 */ /* 0x000fea0003800000 */
[----:B------:R-:W0:Y:S01]  /*09b0*/  I2F.RP R16, R13 ;  /* 0x0000000d00107306 */ /* 0x000e220000209400 */
[----:B------:R-:W-:Y:S02]  /*09c0*/  IABS R29, R0 ;  /* 0x00000000001d7213 */ /* 0x000fe40000000000 */
[----:B------:R-:W-:-:S05]  /*09d0*/  ISETP.GE.AND P5, PT, R0, RZ, PT ;  /* 0x000000ff0000720c */ /* 0x000fca0003fa6270 */
        /* <DEDUP_REMOVED lines=22> */
[----:B------:R-:W-:Y:S02]  /*0b40*/  LOP3.LUT R7, R0, c[0x0][0x200], RZ, 0x3c, !PT ;  /* 0x0000800000077a12 */ /* 0x000fe400078e3cff */
[----:B------:R-:W-:Y:S02]  /*0b50*/  @!P6 IADD3 R17, R17, 0x1, RZ ;  /* 0x000000011111e810 */ /* 0x000fe40007ffe0ff */
[----:B------:R-:W-:Y:S01]  /*0b60*/  ISETP.GE.AND P6, PT, R7, RZ, PT ;  /* 0x000000ff0700720c */ /* 0x000fe20003fc6270 */
[----:B------:R-:W-:Y:S01]  /*0b70*/  IMAD.MOV.U32 R7, RZ, RZ, R19 ;  /* 0x000000ffff077224 */ /* 0x000fe200078e0013 */
[----:B------:R-:W-:Y:S02]  /*0b80*/  LOP3.LUT R16, R9, c[0x0][0x204], RZ, 0x3c, !PT ;  /* 0x0000810009107a12 */ /* 0x000fe400078e3cff */
[----:B------:R-:W-:-:S03]  /*0b90*/  LOP3.LUT R21, RZ, c[0x0][0x204], RZ, 0x33, !PT ;  /* 0x00008100ff157a12 */ /* 0x000fc600078e33ff */
[----:B------:R-:W-:Y:S02]  /*0ba0*/  @P5 IADD3 R17, R17, 0x1, RZ ;  /* 0x0000000111115810 */ /* 0x000fe40007ffe0ff */
[----:B------:R-:W-:-:S04]  /*0bb0*/  ISETP.GE.U32.AND P5, PT, R12, R7, PT ;  /* 0x000000070c00720c */ /* 0x000fc80003fa6070 */
[----:B------:R-:W-:Y:S01]  /*0bc0*/  @!P6 IMAD.MOV R17, RZ, RZ, -R17 ;  /* 0x000000ffff11e224 */ /* 0x000fe200078e0a11 */
[----:B------:R-:W-:Y:S02]  /*0bd0*/  ISETP.GE.AND P6, PT, R16, RZ, PT ;  /* 0x000000ff1000720c */ /* 0x000fe40003fc6270 */
[----:B------:R-:W-:Y:S02]  /*0be0*/  IADD3 R16, R11, 0x1, RZ ;  /* 0x000000010b107810 */ /* 0x000fe40007ffe0ff */
[----:B------:R-:W-:Y:S02]  /*0bf0*/  SEL R17, R29, R17, !P0 ;  /* 0x000000111d117207 */ /* 0x000fe40004000000 */
[----:B------:R-:W-:-:S04]  /*0c00*/  SEL R16, R16, R11, !P2 ;  /* 0x0000000b10107207 */ /* 0x000fc80005000000 */
[----:B------:R-:W-:-:S05]  /*0c10*/  @P5 IADD3 R16, R16, 0x1, RZ ;  /* 0x0000000110105810 */ /* 0x000fca0007ffe0ff */
[----:B------:R-:W-:-:S05]  /*0c20*/  @!P6 IMAD.MOV R16, RZ, RZ, -R16 ;  /* 0x000000ffff10e224 */ /* 0x000fca00078e0a10 */
[----:B------:R-:W-:-:S04]  /*0c30*/  SEL R16, R21, R16, !P3 ;  /* 0x0000001015107207 */ /* 0x000fc80005800000 */
[----:B------:R-:W-:-:S04]  /*0c40*/  LOP3.LUT R21, R17, R16, RZ, 0xfc, !PT ;  /* 0x0000001011157212 */ /* 0x000fc800078efcff */
[----:B------:R-:W-:-:S04]  /*0c50*/  ISETP.GE.AND P0, PT, R21, RZ, PT ;  /* 0x000000ff1500720c */ /* 0x000fc80003f06270 */
[----:B------:R-:W-:-:S04]  /*0c60*/  ISETP.GE.OR P0, PT, R16, c[0x0][0x1f4], !P0 ;  /* 0x00007d0010007a0c */ /* 0x000fc80004706670 */
[----:B------:R-:W-:-:S13]  /*0c70*/  ISETP.GE.OR P0, PT, R17, c[0x0][0x1f0], P0 ;  /* 0x00007c0011007a0c */ /* 0x000fda0000706670 */
[----:B------:R-:W-:Y:S01]  /*0c80*/  @!P0 IMAD R16, R10, c[0x0][0x1f4], R16 ;  /* 0x00007d000a108a24 */ /* 0x000fe200078e0210 */
[----:B------:R-:W2:Y:S03]  /*0c90*/  @!P0 LDG.E.U16 R27, [R14.64] ;  /* 0x000000080e1b8981 */ /* 0x000ea6000c1e1500 */
[----:B------:R-:W-:-:S04]  /*0ca0*/  @!P0 IMAD R17, R16, c[0x0][0x1f0], R17 ;  /* 0x00007c0010118a24 */ /* 0x000fc800078e0211 */
[----:B------:R-:W-:-:S05]  /*0cb0*/  @!P0 IMAD.WIDE R16, R17, R28, c[0x0][0x160] ;  /* 0x0000580011108625 */ /* 0x000fca00078e021c */
[----:B------:R0:W3:Y:S02]  /*0cc0*/  @!P0 LDG.E.U16 R29, [R16.64] ;  /* 0x00000008101d8981 */ /* 0x0000e4000c1e1500 */
[----:B0-----:R-:W0:Y:S08]  /*0cd0*/  I2F.RP R17, R19 ;  /* 0x0000001300117306 */ /* 0x001e300000209400 */
[----:B0-----:R-:W0:Y:S02]  /*0ce0*/  MUFU.RCP R21, R17 ;  /* 0x0000001100157308 */ /* 0x001e240000001000 */
[----:B0-----:R-:W-:-:S06]  /*0cf0*/  IADD3 R21, R21, 0xffffffe, RZ ;  /* 0x0ffffffe15157810 */ /* 0x001fcc0007ffe0ff */
[----:B------:R-:W0:Y:S02]  /*0d00*/  F2I.FTZ.U32.TRUNC.NTZ R17, R21 ;  /* 0x0000001500117305 */ /* 0x000e24000021f000 */
[----:B0-----:R-:W-:-:S04]  /*0d10*/  IMAD.MOV R16, RZ, RZ, -R17 ;  /* 0x000000ffff107224 */ /* 0x001fc800078e0a11 */
[----:B------:R-:W-:Y:S02]  /*0d20*/  IMAD R21, R16, R19, RZ ;  /* 0x0000001310157224 */ /* 0x000fe400078e02ff */
[----:B------:R-:W-:-:S04]  /*0d30*/  IMAD.MOV.U32 R16, RZ, RZ, RZ ;  /* 0x000000ffff107224 */ /* 0x000fc800078e00ff */
[----:B------:R-:W-:Y:S01]  /*0d40*/  IMAD.HI.U32 R21, R17, R21, R16 ;  /* 0x0000001511157227 */ /* 0x000fe200078e0010 */
[----:B--2---:R-:W-:Y:S02]  /*0d50*/  @!P0 PRMT R27, RZ, 0x5410, R27 ;  /* 0x00005410ff1b8816 */ /* 0x004fe4000000001b */
[----:B---3--:R-:W-:-:S05]  /*0d60*/  @!P0 PRMT R29, RZ, 0x5410, R29 ;  /* 0x00005410ff1d8816 */ /* 0x008fca000000001d */
[----:B------:R-:W-:Y:S02]  /*0d70*/  @!P0 FFMA.FTZ R6, R27, R29, R6 ;  /* 0x0000001d1b068223 */ /* 0x000fe40000010006 */
.L_x_225:
[----:B------:R-:W-:Y:S05]  /*0d80*/  BSYNC B0 ;  /* 0x0000000000007941 */ /* 0x000fea0003800000 */
.L_x_224:
[----:B------:R-:W-:Y:S01]  /*0d90*/  BSSY B0, `(.L_x_226) ;  /* 0x000003f000007945 */ /* 0x000fe20003800000 */
[----:B------:R-:W-:Y:S05]  /*0da0*/  @P4 BRA `(.L_x_227) ;  /* 0x000003d000004947 */ /* 0x000fea0003800000 */
[----:B------:R-:W0:Y:S01]  /*0db0*/  I2F.RP R16, R13 ;  /* 0x0000000d00107306 */ /* 0x000e220000209400 */
[----:B------:R-:W-:Y:S02]  /*0dc0*/  IABS R29, R2 ;  /* 0x00000002001d7213 */ /* 0x000fe40000000000 */
[----:B------:R-:W-:-:S05]  /*0dd0*/  ISETP.GE.AND P5, PT, R2, RZ, PT ;  /* 0x000000ff0200720c */ /* 0x000fca0003fa6270 */
[----:B0-----:R-:W0:Y:S02]  /*0de0*/  MUFU.RCP R16, R16 ;  /* 0x0000001000107308 */ /* 0x001e240000001000 */
[----:B0-----:R-:W-:Y:S01]  /*0df0*/  IADD3 R17, R16, 0xffffffe, RZ ;  /* 0x0ffffffe10117810 */ /* 0x001fe20007ffe0ff */
[----:B------:R-:W-:-:S05]  /*0e00*/  IMAD.MOV.U32 R16, RZ, RZ, RZ ;  /* 0x000000ffff107224 */ /* 0x000fca00078e00ff */
[----:B------:R-:W0:Y:S02]  /*0e10*/  F2I.FTZ.U32.TRUNC.NTZ R17, R17 ;  /* 0x0000001100117305 */ /* 0x000e24000021f000 */
[----:B0-----:R-:W-:-:S04]  /*0e20*/  IMAD.MOV R27, RZ, RZ, -R17 ;  /* 0x000000ffff1b7224 */ /* 0x001fc800078e0a11 */
        /* <DEDUP_REMOVED lines=38> */
[----:B------:R-:W2:Y:S03]  /*1090*/  @!P0 LDG.E.U16 R27, [R14.64+0x2] ;  /* 0x000002080e1b8981 */ /* 0x000ea6000c1e1500 */
        /* <DEDUP_REMOVED lines=14> */
.L_x_227:
[----:B------:R-:W-:Y:S05]  /*1180*/  BSYNC B0 ;  /* 0x0000000000007941 */ /* 0x000fea0003800000 */
.L_x_226:
        /* <DEDUP_REMOVED lines=63> */
.L_x_229:
[----:B------:R-:W-:Y:S05]  /*1580*/  BSYNC B0 ;  /* 0x0000000000007941 */ /* 0x000fea0003800000 */
.L_x_228:
        /* <DEDUP_REMOVED lines=63> */
.L_x_231:
[----:B------:R-:W-:Y:S05]  /*1980*/  BSYNC B0 ;  /* 0x0000000000007941 */ /* 0x000fea0003800000 */
.L_x_230:
        /* <DEDUP_REMOVED lines=26> */
[----:B------:R-:W-:Y:S01]  /*1b30*/  IMAD.MOV.U32 R7, RZ, RZ, R19 ;  /* 0x000000ffff077224 */ /* 0x000fe200078e0013 */
[----:B------:R-:W-:Y:S02]  /*1b40*/  ISETP.GE.U32.AND P4, PT, R27, R13, PT ;  /* 0x0000000d1b00720c */ /* 0x000fe40003f86070 */
[----:B------:R-:W-:Y:S02]  /*1b50*/  LOP3.LUT R13, R9, c[0x0][0x204], RZ, 0x3c, !PT ;  /* 0x00008100090d7a12 */ /* 0x000fe400078e3cff */
[----:B------:R-:W-:Y:S02]  /*1b60*/  ISETP.GE.U32.AND P5, PT, R12, R7, PT ;  /* 0x000000070c00720c */ /* 0x000fe40003fa6070 */
[----:B------:R-:W-:Y:S02]  /*1b70*/  LOP3.LUT R12, R5, c[0x0][0x200], RZ, 0x3c, !PT ;  /* 0x00008000050c7a12 */ /* 0x000fe400078e3cff */
[----:B------:R-:W-:Y:S02]  /*1b80*/  @!P2 IADD3 R11, R11, 0x1, RZ ;  /* 0x000000010b0ba810 */ /* 0x000fe40007ffe0ff */
[----:B------:R-:W-:-:S02]  /*1b90*/  @!P6 IADD3 R17, R17, 0x1, RZ ;  /* 0x000000011111e810 */ /* 0x000fc40007ffe0ff */
[----:B------:R-:W-:Y:S02]  /*1ba0*/  ISETP.GE.AND P2, PT, R12, RZ, PT ;  /* 0x000000ff0c00720c */ /* 0x000fe40003f46270 */
[----:B------:R-:W-:Y:S02]  /*1bb0*/  ISETP.GE.AND P6, PT, R13, RZ, PT ;  /* 0x000000ff0d00720c */ /* 0x000fe40003fc6270 */
[----:B------:R-:W-:Y:S02]  /*1bc0*/  @P4 IADD3 R17, R17, 0x1, RZ ;  /* 0x0000000111114810 */ /* 0x000fe40007ffe0ff */
[----:B------:R-:W-:Y:S02]  /*1bd0*/  @P5 IADD3 R11, R11, 0x1, RZ ;  /* 0x000000010b0b5810 */ /* 0x000fe40007ffe0ff */
[----:B------:R-:W-:-:S05]  /*1be0*/  LOP3.LUT R16, RZ, c[0x0][0x204], RZ, 0x33, !PT ;  /* 0x00008100ff107a12 */ /* 0x000fca00078e33ff */
[----:B------:R-:W-:Y:S02]  /*1bf0*/  @!P2 IMAD.MOV R17, RZ, RZ, -R17 ;  /* 0x000000ffff11a224 */ /* 0x000fe400078e0a11 */
[----:B------:R-:W-:-:S03]  /*1c00*/  @!P6 IMAD.MOV R11, RZ, RZ, -R11 ;  /* 0x000000ffff0be224 */ /* 0x000fc600078e0a0b */
[----:B------:R-:W-:Y:S02]  /*1c10*/  SEL R12, R29, R17, !P0 ;  /* 0x000000111d0c7207 */ /* 0x000fe40004000000 */
        /* <DEDUP_REMOVED lines=9> */
[----:B------:R0:W3:Y:S01]  /*1cb0*/  @!P0 LDG.E.U16 R11, [R12.64] ;  /* 0x000000080c0b8981 */ /* 0x0000e2000c1e1500 */
[----:B------:R-:W1:Y:S08]  /*1cc0*/  I2F.RP R16, R19 ;  /* 0x0000001300107306 */ /* 0x000e700000209400 */
[----:B-1----:R-:W1:Y:S02]  /*1cd0*/  MUFU.RCP R16, R16 ;  /* 0x0000001000107308 */ /* 0x002e640000001000 */
[----:B-1----:R-:W-:-:S06]  /*1ce0*/  IADD3 R17, R16, 0xffffffe, RZ ;  /* 0x0ffffffe10117810 */ /* 0x002fcc0007ffe0ff */
[----:B0-----:R-:W0:Y:S01]  /*1cf0*/  F2I.FTZ.U32.TRUNC.NTZ R13, R17 ;  /* 0x00000011000d7305 */ /* 0x001e22000021f000 */
[----:B------:R-:W-:Y:S02]  /*1d00*/  IMAD.MOV.U32 R12, RZ, RZ, RZ ;  /* 0x000000ffff0c7224 */ /* 0x000fe400078e00ff */
[----:B0-----:R-:W-:-:S04]  /*1d10*/  IMAD.MOV R28, RZ, RZ, -R13 ;  /* 0x000000ffff1c7224 */ /* 0x001fc800078e0a0d */
[----:B------:R-:W-:-:S04]  /*1d20*/  IMAD R21, R28, R19, RZ ;  /* 0x000000131c157224 */ /* 0x000fc800078e02ff */
[----:B------:R-:W-:Y:S01]  /*1d30*/  IMAD.HI.U32 R21, R13, R21, R12 ;  /* 0x000000150d157227 */ /* 0x000fe200078e000c */
[----:B--2---:R-:W-:Y:S02]  /*1d40*/  @!P0 PRMT R13, RZ, 0x5410, R14 ;  /* 0x00005410ff0d8816 */ /* 0x004fe4000000000e */
[----:B---3--:R-:W-:-:S05]  /*1d50*/  @!P0 PRMT R11, RZ, 0x5410, R11 ;  /* 0x00005410ff0b8816 */ /* 0x008fca000000000b */
[----:B------:R-:W-:Y:S02]  /*1d60*/  @!P0 FFMA.FTZ R6, R13, R11, R6 ;  /* 0x0000000b0d068223 */ /* 0x000fe40000010006 */
.L_x_233:
[----:B------:R-:W-:Y:S05]  /*1d70*/  BSYNC B0 ;  /* 0x0000000000007941 */ /* 0x000fea0003800000 */
.L_x_232:
[----:B------:R-:W-:Y:S02]  /*1d80*/  IADD3 R8, R8, 0x5, RZ ;  /* 0x0000000508087810 */ /* 0x000fe40007ffe0ff */
[----:B------:R-:W-:Y:S02]  /*1d90*/  IADD3 R9, R9, -c[0x0][0x214], RZ ;  /* 0x8000850009097a10 */ /* 0x000fe40007ffe0ff */
[----:B------:R-:W-:-:S13]  /*1da0*/  ISETP.NE.AND P0, PT, R8, 0x19, PT ;  /* 0x000000190800780c */ /* 0x000fda0003f05270 */
[----:B------:R-:W-:Y:S01]  /*1db0*/  @!P0 CALL.REL.NOINC `(.L_x_234) ;  /* 0x0000001000008944 */ /* 0x000fe20003c00000 */
[----:B------:R-:W-:Y:S05]  /*1dc0*/  BRA `(.L_x_235) ;  /* 0xffffea8000007947 */ /* 0x000fea000383ffff */
.L_x_234:
[----:B------:R-:W-:Y:S01]  /*1dd0*/  @P1 CALL.REL.NOINC `(.L_x_236) ;  /* 0x0000001000001944 */ /* 0x000fe20003c00000 */
[----:B------:R-:W-:Y:S05]  /*1de0*/  BRA `(.L_x_237) ;  /* 0xffffe96000007947 */ /* 0x000fea000383ffff */
.L_x_236:
        /* <DEDUP_REMOVED lines=13> */
.L_x_238:
[----:B------:R-:W-:Y:S05]  /*1ec0*/  EXIT ;  /* 0x000000000000794d */ /* 0x000fea0003800000 */
.L_x_240:
        /* <DEDUP_REMOVED lines=11> */
.L_x_1145:


//--------------------- .text._ZN2at6native51_GLOBAL__N__2c613397_18_DepthwiseConv2d_cu_9959487032conv_depthwise2d_backward_kernelILi5ELi2EN3c108BFloat16EiEEvNS_27GenericPackedTensorAccessorIKT1_Lm4ENS_16DefaultPtrTraitsEiEENS5_IS6_Lm4ES8_iEES9_T2_iiiiiiiiiiiiiii --------------------------
	.section	.text._ZN2at6native51_GLOBAL__N__2c613397_18_DepthwiseConv2d_cu_9959487032conv_depthwise2d_backward_kernelILi5ELi2EN3c108BFloat16EiEEvNS_27GenericPackedTensorAccessorIKT1_Lm4ENS_16DefaultPtrTraitsEiEENS5_IS6_Lm4ES8_iEES9_T2_iiiiiiiiiiiiiii,"ax",@progbits
	.sectioninfo	@"SHI_REGISTERS=32"
	.align	128
.text._ZN2at6native51_GLOBAL__N__2c613397_18_DepthwiseConv2d_cu_9959487032conv_depthwise2d_backward_kernelILi5ELi2EN3c108BFloat16EiEEvNS_27GenericPackedTensorAccessorIKT1_Lm4ENS_16DefaultPtrTraitsEiEENS5_IS6_Lm4ES8_iEES9_T2_iiiiiiiiiiiiiii:
        .type           _ZN2at6native51_GLOBAL__N__2c613397_18_DepthwiseConv2d_cu_9959487032conv_depthwise2d_backward_kernelILi5ELi2EN3c108BFloat16EiEEvNS_27GenericPackedTensorAccessorIKT1_Lm4ENS_16DefaultPtrTraitsEiEENS5_IS6_Lm4ES8_iEES9_T2_iiiiiiiiiiiiiii,@function
        .size           _ZN2at6native51_GLOBAL__N__2c613397_18_DepthwiseConv2d_cu_9959487032conv_depthwise2d_backward_kernelILi5ELi2EN3c108BFloat16EiEEvNS_27GenericPackedTensorAccessorIKT1_Lm4ENS_16DefaultPtrTraitsEiEENS5_IS6_Lm4ES8_iEES9_T2_iiiiiiiiiiiiiii,(.L_x_1146 - _ZN2at6native51_GLOBAL__N__2c613397_18_DepthwiseConv2d_cu_9959487032conv_depthwise2d_backward_kernelILi5ELi2EN3c108BFloat16EiEEvNS_27GenericPackedTensorAccessorIKT1_Lm4ENS_16DefaultPtrTraitsEiEENS5_IS6_Lm4ES8_iEES9_T2_iiiiiiiiiiiiiii)
        .other          _ZN2at6native51_GLOBAL__N__2c613397_18_DepthwiseConv2d_cu_9959487032conv_depthwise2d_backward_kernelILi5ELi2EN3c108BFloat16EiEEvNS_27GenericPackedTensorAccessorIKT1_Lm4ENS_16DefaultPtrTraitsEiEENS5_IS6_Lm4ES8_iEES9_T2_iiiiiiiiiiiiiii,@"STO_CUDA_ENTRY STV_DEFAULT"
_ZN2at6native51_GLOBAL__N__2c613397_18_DepthwiseConv2d_cu_9959487032conv_depthwise2d_backward_kernelILi5ELi2EN3c108BFloat16EiEEvNS_27GenericPackedTensorAccessorIKT1_Lm4ENS_16DefaultPtrTraitsEiEENS5_IS6_Lm4ES8_iEES9_T2_iiiiiiiiiiiiiii:
        /* <DEDUP_REMOVED lines=15> */
.L_x_242:
        /* <DEDUP_REMOVED lines=11> */
.L_x_241:
[----:B------:R-:W-:Y:S02]  /*01a0*/  ULDC.64 UR6, c[0x0][0x1f8] ;  /* 0x00007e0000067ab9 */ /* 0x000fe40000000a00 */
[----:B------:R-:W-:Y:S02]  /*01b0*/  UIMAD UR4, UR7, UR6, URZ ;  /* 0x00000006070472a4 */ /* 0x000fe4000f8e023f */
.L_x_245:
        /* <DEDUP_REMOVED lines=29> */
[----:B------:R-:W-:-:S05]  /*0390*/  IABS R5, c[0x0][0x1dc] ;  /* 0x0000770000057a13 */ /* 0x000fca0000000000 */
[----:B------:R-:W-:-:S06]  /*03a0*/  @P0 IADD3 R4, R4, 0x1, RZ ;  /* 0x0000000104040810 */ /* 0x000fcc0007ffe0ff */
[----:B------:R-:W-:Y:S01]  /*03b0*/  @!P2 IMAD.MOV R4, RZ, RZ, -R4 ;  /* 0x000000ffff04a224 */ /* 0x000fe200078e0a04 */
[----:B------:R-:W-:-:S04]  /*03c0*/  @!P1 LOP3.LUT R4, RZ, c[0x0][0x1e8], RZ, 0x33, !PT ;  /* 0x00007a00ff049a12 */ /* 0x000fc800078e33ff */
[----:B------:R-:W-:Y:S02]  /*03d0*/  IABS R8, R4 ;  /* 0x0000000400087213 */ /* 0x000fe40000000000 */
[----:B------:R-:W-:-:S03]  /*03e0*/  IADD3 R11, R4, c[0x0][0x20c], RZ ;  /* 0x00008300040b7a10 */ /* 0x000fc60007ffe0ff */
        /* <DEDUP_REMOVED lines=13> */
[----:B------:R0:W1:Y:S01]  /*04c0*/  F2I.FTZ.U32.TRUNC.NTZ R7, R6 ;  /* 0x0000000600077305 */ /* 0x000062000021f000 */
[----:B------:R-:W-:-:S02]  /*04d0*/  IADD3 R8, R0, c[0x0][0x208], RZ ;  /* 0x0000820000087a10 */ /* 0x000fc40007ffe0ff */
[----:B------:R-:W-:Y:S01]  /*04e0*/  ISETP.GE.AND P2, PT, R2, RZ, PT ;  /* 0x000000ff0200720c */ /* 0x000fe20003f46270 */
[----:B0-----:R-:W-:-:S06]  /*04f0*/  IMAD.MOV.U32 R6, RZ, RZ, RZ ;  /* 0x000000ffff067224 */ /* 0x001fcc00078e00ff */
[----:B------:R-:W-:Y:S01]  /*0500*/  @P0 IADD3 R10, R10, 0x1, RZ ;  /* 0x000000010a0a0810 */ /* 0x000fe20007ffe0ff */
[----:B-1----:R-:W-:-:S05]  /*0510*/  IMAD.MOV R2, RZ, RZ, -R7 ;  /* 0x000000ffff027224 */ /* 0x002fca00078e0a07 */
[----:B------:R-:W-:Y:S01]  /*0520*/  @!P2 IMAD.MOV R10, RZ, RZ, -R10 ;  /* 0x000000ffff0aa224 */ /* 0x000fe200078e0a0a */
[----:B------:R-:W-:Y:S01]  /*0530*/  @!P1 LOP3.LUT R10, RZ, c[0x0][0x1ec], RZ, 0x33, !PT ;  /* 0x00007b00ff0a9a12 */ /* 0x000fe200078e33ff */
[----:B------:R-:W-:-:S03]  /*0540*/  IMAD R9, R2, R5, RZ ;  /* 0x0000000502097224 */ /* 0x000fc600078e02ff */
[----:B------:R-:W-:Y:S01]  /*0550*/  IABS R2, R10 ;  /* 0x0000000a00027213 */ /* 0x000fe20000000000 */
[----:B------:R-:W-:-:S04]  /*0560*/  IMAD.HI.U32 R6, R7, R9, R6 ;  /* 0x0000000907067227 */ /* 0x000fc800078e0006 */
[----:B------:R-:W-:Y:S02]  /*0570*/  IMAD.MOV.U32 R7, RZ, RZ, R2 ;  /* 0x000000ffff077224 */ /* 0x000fe400078e0002 */
[----:B------:R-:W-:Y:S02]  /*0580*/  IMAD.MOV R9, RZ, RZ, -R4 ;  /* 0x000000ffff097224 */ /* 0x000fe400078e0a04 */
[----:B------:R-:W-:-:S04]  /*0590*/  IMAD.HI.U32 R2, R6, R7, RZ ;  /* 0x0000000706027227 */ /* 0x000fc800078e00ff */
[----:B------:R-:W-:Y:S02]  /*05a0*/  IMAD.MOV R6, RZ, RZ, -R2 ;  /* 0x000000ffff067224 */ /* 0x000fe400078e0a02 */
[----:B------:R-:W-:Y:S02]  /*05b0*/  IMAD.MOV R12, RZ, RZ, -R10 ;  /* 0x000000ffff0c7224 */ /* 0x000fe400078e0a0a */
        /* <DEDUP_REMOVED lines=8> */
[----:B------:R-:W-:-:S04]  /*0640*/  IMAD.MOV.U32 R5, RZ, RZ, c[0x0][0x210] ;  /* 0x00008400ff057624 */ /* 0x000fc800078e00ff */
[----:B------:R-:W-:Y:S02]  /*0650*/  IMAD R5, R4, c[0x0][0x1e8], R5 ;  /* 0x00007a0004057a24 */ /* 0x000fe400078e0205 */
[----:B------:R-:W-:Y:S01]  /*0660*/  @P0 IADD3 R2, R2, 0x1, RZ ;  /* 0x0000000102020810 */ /* 0x000fe20007ffe0ff */
[----:B------:R-:W-:Y:S02]  /*0670*/  IMAD R4, R9, c[0x0][0x1e8], R8 ;  /* 0x00007a0009047a24 */ /* 0x000fe400078e0208 */
[----:B------:R-:W-:Y:S01]  /*0680*/  IADD3 R7, R5, c[0x0][0x210], RZ ;  /* 0x0000840005077a10 */ /* 0x000fe20007ffe0ff */
[C---:B------:R-:W-:Y:S02]  /*0690*/  IMAD.IADD R5, R8.reuse, 0x1, -R5 ;  /* 0x0000000108057824 */ /* 0x040fe400078e0a05 */
[----:B------:R-:W-:Y:S01]  /*06a0*/  @!P2 IMAD.MOV R2, RZ, RZ, -R2 ;  /* 0x000000ffff02a224 */ /* 0x000fe200078e0a02 */
[----:B------:R-:W-:Y:S01]  /*06b0*/  IADD3 R9, R7, c[0x0][0x210], RZ ;  /* 0x0000840007097a10 */ /* 0x000fe20007ffe0ff */
[----:B------:R-:W-:Y:S01]  /*06c0*/  IMAD.IADD R6, R8, 0x1, -R7 ;  /* 0x0000000108067824 */ /* 0x000fe200078e0a07 */
[----:B------:R-:W-:-:S02]  /*06d0*/  @!P1 LOP3.LUT R2, RZ, c[0x0][0x1dc], RZ, 0x33, !PT ;  /* 0x00007700ff029a12 */ /* 0x000fc400078e33ff */
[----:B------:R-:W-:Y:S01]  /*06e0*/  LEA.HI R18, R5, R5, RZ, 0x1 ;  /* 0x0000000505127211 */ /* 0x000fe200078f08ff */
[C-C-:B------:R-:W-:Y:S01]  /*06f0*/  IMAD.IADD R7, R8.reuse, 0x1, -R9.reuse ;  /* 0x0000000108077824 */ /* 0x140fe200078e0a09 */
[----:B------:R-:W-:Y:S01]  /*0700*/  IADD3 R8, R8, -c[0x0][0x210], -R9 ;  /* 0x8000840008087a10 */ /* 0x000fe20007ffe809 */
[----:B------:R-:W-:Y:S01]  /*0710*/  IMAD.MOV R13, RZ, RZ, -R2 ;  /* 0x000000ffff0d7224 */ /* 0x000fe200078e0a02 */
[----:B------:R-:W-:Y:S01]  /*0720*/  LEA.HI R19, R6, R6, RZ, 0x1 ;  /* 0x0000000606137211 */ /* 0x000fe200078f08ff */
[----:B------:R-:W-:Y:S01]  /*0730*/  IMAD R9, R12, c[0x0][0x1ec], R11 ;  /* 0x00007b000c097a24 */ /* 0x000fe200078e020b */
[----:B------:R-:W-:Y:S01]  /*0740*/  LEA.HI R12, R4, R4, RZ, 0x1 ;  /* 0x00000004040c7211 */ /* 0x000fe200078f08ff */
[----:B------:R-:W-:Y:S01]  /*0750*/  IMAD R10, R13, c[0x0][0x1dc], R10 ;  /* 0x000077000d0a7a24 */ /* 0x000fe200078e020a */
[----:B------:R-:W-:Y:S01]  /*0760*/  LEA.HI R20, R7, R7, RZ, 0x1 ;  /* 0x0000000707147211 */ /* 0x000fe200078f08ff */
[----:B------:R-:W-:Y:S01]  /*0770*/  IMAD.MOV.U32 R11, RZ, RZ, RZ ;  /* 0x000000ffff0b7224 */ /* 0x000fe200078e00ff */
[----:B------:R-:W-:Y:S01]  /*0780*/  LEA.HI R21, R8, R8, RZ, 0x1 ;  /* 0x0000000808157211 */ /* 0x000fe200078f08ff */
[----:B------:R-:W-:Y:S01]  /*0790*/  IMAD.MOV.U32 R13, RZ, RZ, RZ ;  /* 0x000000ffff0d7224 */ /* 0x000fe200078e00ff */
[----:B------:R-:W-:-:S02]  /*07a0*/  SHF.R.S32.HI R12, RZ, 0x1, R12 ;  /* 0x00000001ff0c7819 */ /* 0x000fc4000001140c */
[----:B------:R-:W-:Y:S02]  /*07b0*/  SHF.R.S32.HI R18, RZ, 0x1, R18 ;  /* 0x00000001ff127819 */ /* 0x000fe40000011412 */
[----:B------:R-:W-:Y:S02]  /*07c0*/  SHF.R.S32.HI R19, RZ, 0x1, R19 ;  /* 0x00000001ff137819 */ /* 0x000fe40000011413 */
[----:B------:R-:W-:Y:S02]  /*07d0*/  SHF.R.S32.HI R20, RZ, 0x1, R20 ;  /* 0x00000001ff147819 */ /* 0x000fe40000011414 */
[----:B------:R-:W-:Y:S02]  /*07e0*/  SHF.R.S32.HI R21, RZ, 0x1, R21 ;  /* 0x00000001ff157819 */ /* 0x000fe40000011415 */
.L_x_244:
[----:B------:R-:W-:Y:S01]  /*07f0*/  IMAD R25, R10, c[0x0][0x1e0], R13 ;  /* 0x000078000a197a24 */ /* 0x000fe200078e020d */
[----:B------:R-:W-:Y:S01]  /*0800*/  IADD3 R13, R13, 0x1, RZ ;  /* 0x000000010d0d7810 */ /* 0x000fe20007ffe0ff */
[----:B------:R-:W-:Y:S01]  /*0810*/  IMAD.MOV.U32 R29, RZ, RZ, RZ ;  /* 0x000000ffff1d7224 */ /* 0x000fe200078e00ff */
[----:B------:R-:W-:Y:S01]  /*0820*/  LOP3.LUT R23, R4, 0x1, RZ, 0xc0, !PT ;  /* 0x0000000104177812 */ /* 0x000fe200078ec0ff */
[----:B------:R-:W-:Y:S01]  /*0830*/  IMAD R24, R25, UR4, RZ ;  /* 0x0000000419187c24 */ /* 0x000fe2000f8e02ff */
[----:B------:R-:W-:Y:S01]  /*0840*/  ISETP.GE.AND P6, PT, R13, c[0x0][0x1e0], PT ;  /* 0x000078000d007a0c */ /* 0x000fe20003fc6270 */
[----:B------:R-:W-:-:S02]  /*0850*/  IMAD.MOV.U32 R22, RZ, RZ, R9 ;  /* 0x000000ffff167224 */ /* 0x000fc400078e0009 */
[----:B------:R-:W-:-:S03]  /*0860*/  IMAD R25, R2, c[0x0][0x1e4], R25 ;  /* 0x0000790002197a24 */ /* 0x000fc600078e0219 */
.L_x_243:
[C---:B------:R-:W-:Y:S01]  /*0870*/  LEA.HI R14, R22.reuse, R22, RZ, 0x1 ;  /* 0x00000016160e7211 */ /* 0x040fe200078f08ff */
[----:B------:R-:W-:Y:S01]  /*0880*/  IMAD.MOV.U32 R26, RZ, RZ, 0x2 ;  /* 0x00000002ff1a7424 */ /* 0x000fe200078e00ff */
[----:B------:R-:W-:Y:S02]  /*0890*/  LOP3.LUT R15, R22, 0x1, RZ, 0xc0, !PT ;  /* 0x00000001160f7812 */ /* 0x000fe400078ec0ff */
[----:B------:R-:W-:Y:S02]  /*08a0*/  SHF.R.S32.HI R14, RZ, 0x1, R14 ;  /* 0x00000001ff0e7819 */ /* 0x000fe4000001140e */
[----:B------:R-:W-:Y:S02]  /*08b0*/  ISETP.NE.U32.AND P2, PT, R15, 0x1, PT ;  /* 0x000000010f00780c */ /* 0x000fe40003f45070 */
[----:B------:R-:W-:Y:S01]  /*08c0*/  ISETP.GE.AND P0, PT, R14, c[0x0][0x1f4], PT ;  /* 0x00007d000e007a0c */ /* 0x000fe20003f06270 */
[----:B------:R-:W-:Y:S01]  /*08d0*/  IMAD R27, R25, c[0x0][0x1f4], R14 ;  /* 0x00007d00191b7a24 */ /* 0x000fe200078e020e */
[----:B------:R-:W-:-:S02]  /*08e0*/  ISETP.EQ.U32.OR P1, PT, R23, 0x1, !P2 ;  /* 0x000000011700780c */ /* 0x000fc40005722470 */
[----:B------:R-:W-:Y:S02]  /*08f0*/  ISETP.GT.AND P0, PT, R22, -0x2, !P0 ;  /* 0xfffffffe1600780c */ /* 0x000fe40004704270 */
[C---:B------:R-:W-:Y:S02]  /*0900*/  LOP3.LUT R15, R5.reuse, 0x1, RZ, 0xc0, !PT ;  /* 0x00000001050f7812 */ /* 0x040fe400078ec0ff */
[----:B------:R-:W-:Y:S02]  /*0910*/  ISETP.LT.OR P3, PT, R4, -0x1, !P0 ;  /* 0xffffffff0400780c */ /* 0x000fe40004761670 */
[----:B------:R-:W-:Y:S02]  /*0920*/  ISETP.LT.OR P5, PT, R5, -0x1, !P0 ;  /* 0xffffffff0500780c */ /* 0x000fe400047a1670 */
[----:B------:R-:W-:Y:S02]  /*0930*/  ISETP.GE.OR P3, PT, R12, c[0x0][0x1f0], P3 ;  /* 0x00007c000c007a0c */ /* 0x000fe40001f66670 */
[----:B------:R-:W-:-:S02]  /*0940*/  ISETP.EQ.U32.OR P4, PT, R15, 0x1, !P2 ;  /* 0x000000010f00780c */ /* 0x000fc40005782470 */
[----:B------:R-:W-:Y:S02]  /*0950*/  PLOP3.LUT P1, PT, P1, P3, PT, 0xa8, 0x0 ;  /* 0x000000000000781c */ /* 0x000fe40000f27570 */
[----:B------:R-:W-:Y:S02]  /*0960*/  ISETP.GE.OR P5, PT, R18, c[0x0][0x1f0], P5 ;  /* 0x00007c0012007a0c */ /* 0x000fe40002fa6670 */
[C---:B------:R-:W-:Y:S02]  /*0970*/  LOP3.LUT R15, R6.reuse, 0x1, RZ, 0xc0, !PT ;  /* 0x00000001060f7812 */ /* 0x040fe400078ec0ff */
[----:B------:R-:W-:Y:S02]  /*0980*/  ISETP.LT.OR P3, PT, R6, -0x1, !P0 ;  /* 0xffffffff0600780c */ /* 0x000fe40004761670 */
[----:B------:R-:W-:Y:S02]  /*0990*/  PLOP3.LUT P4, PT, P4, P5, PT, 0xa8, 0x0 ;  /* 0x000000000000781c */ /* 0x000fe4000278b570 */
[----:B------:R-:W-:-:S02]  /*09a0*/  ISETP.EQ.U32.OR P5, PT, R15, 0x1, !P2 ;  /* 0x000000010f00780c */ /* 0x000fc400057a2470 */
[----:B------:R-:W-:Y:S02]  /*09b0*/  ISETP.GE.OR P3, PT, R19, c[0x0][0x1f0], P3 ;  /* 0x00007c0013007a0c */ /* 0x000fe40001f66670 */
[----:B------:R-:W-:Y:S02]  /*09c0*/  LOP3.LUT R15, R7, 0x1, RZ, 0xc0, !PT ;  /* 0x00000001070f7812 */ /* 0x000fe400078ec0ff */
[----:B------:R-:W-:Y:S02]  /*09d0*/  PLOP3.LUT P5, PT, P5, P3, PT, 0xa8, 0x0 ;  /* 0x000000000000781c */ /* 0x000fe40002fa7570 */
[----:B------:R-:W-:Y:S01]  /*09e0*/  ISETP.EQ.U32.OR P3, PT, R15, 0x1, !P2 ;  /* 0x000000010f00780c */ /* 0x000fe20005762470 */
[----:B------:R-:W-:Y:S01]  /*09f0*/  @!P1 IMAD R15, R27, c[0x0][0x1f0], R12 ;  /* 0x00007c001b0f9a24 */ /* 0x000fe200078e020c */
[----:B------:R-:W-:Y:S01]  /*0a00*/  LOP3.LUT R14, R8, 0x1, RZ, 0xc0, !PT ;  /* 0x00000001080e7812 */ /* 0x000fe200078ec0ff */
[----:B------:R-:W-:-:S03]  /*0a10*/  IMAD.IADD R17, R24, 0x1, R29 ;  /* 0x0000000118117824 */ /* 0x000fc600078e021d */
[----:B------:R-:W-:Y:S01]  /*0a20*/  ISETP.EQ.U32.OR P2, PT, R14, 0x1, !P2 ;  /* 0x000000010e00780c */ /* 0x000fe20005742470 */
[----:B------:R-:W-:-:S05]  /*0a30*/  @!P1 IMAD.WIDE R14, R15, R26, c[0x0][0x160] ;  /* 0x000058000f0e9625 */ /* 0x000fca00078e021a */
[----:B------:R0:W2:Y:S02]  /*0a40*/  @!P1 LDG.E.U16 R16, [R14.64] ;  /* 0x000000080e109981 */ /* 0x0000a4000c1e1500 */
[----:B0-----:R-:W-:-:S05]  /*0a50*/  IMAD.WIDE R14, R17, R26, c[0x0][0x1b0] ;  /* 0x00006c00110e7625 */ /* 0x001fca00078e021a */
[----:B------:R-:W3:Y:S01]  /*0a60*/  @!P1 LDG.E.U16 R17, [R14.64] ;  /* 0x000000080e119981 */ /* 0x000ee2000c1e1500 */
[----:B--2---:R-:W-:Y:S02]  /*0a70*/  @!P1 PRMT R16, RZ, 0x5410, R16 ;  /* 0x00005410ff109816 */ /* 0x004fe40000000010 */
[----:B---3--:R-:W-:Y:S01]  /*0a80*/  @!P1 PRMT R28, RZ, 0x5410, R17 ;  /* 0x00005410ff1c9816 */ /* 0x008fe20000000011 */
[----:B------:R-:W-:-:S04]  /*0a90*/  @!P4 IMAD R17, R27, c[0x0][0x1f0], R18 ;  /* 0x00007c001b11ca24 */ /* 0x000fc800078e0212 */
[----:B------:R-:W-:Y:S02]  /*0aa0*/  @!P1 FFMA.FTZ R11, R28, R16, R11 ;  /* 0x000000101c0b9223 */ /* 0x000fe4000001000b */
[----:B------:R-:W-:Y:S01]  /*0ab0*/  @!P4 IMAD.WIDE R16, R17, R26, c[0x0][0x160] ;  /* 0x000058001110c625 */ /* 0x000fe200078e021a */
[----:B------:R-:W2:Y:S05]  /*0ac0*/  @!P4 LDG.E.U16 R28, [R14.64+0x2] ;  /* 0x000002080e1cc981 */ /* 0x000eaa000c1e1500 */
[----:B------:R-:W3:Y:S01]  /*0ad0*/  @!P4 LDG.E.U16 R16, [R16.64] ;  /* 0x000000081010c981 */ /* 0x000ee2000c1e1500 */
[----:B--2---:R-:W-:Y:S02]  /*0ae0*/  @!P4 PRMT R28, RZ, 0x5410, R28 ;  /* 0x00005410ff1cc816 */ /* 0x004fe4000000001c */
[----:B---3--:R-:W-:-:S05]  /*0af0*/  @!P4 PRMT R16, RZ, 0x5410, R16 ;  /* 0x00005410ff10c816 */ /* 0x008fca0000000010 */
[----:B------:R-:W-:Y:S02]  /*0b00*/  @!P4 FFMA.FTZ R11, R28, R16, R11 ;  /* 0x000000101c0bc223 */ /* 0x000fe4000001000b */
[----:B------:R-:W-:-:S04]  /*0b10*/  @!P5 IMAD R28, R27, c[0x0][0x1f0], R19 ;  /* 0x00007c001b1cda24 */ /* 0x000fc800078e0213 */
[----:B------:R-:W-:Y:S02]  /*0b20*/  @!P5 IMAD.WIDE R16, R28, R26, c[0x0][0x160] ;  /* 0x000058001c10d625 */ /* 0x000fe400078e021a */
[----:B------:R-:W2:Y:S04]  /*0b30*/  @!P5 LDG.E.U16 R28, [R14.64+0x4] ;  /* 0x000004080e1cd981 */ /* 0x000ea8000c1e1500 */
[----:B------:R0:W3:Y:S01]  /*0b40*/  @!P5 LDG.E.U16 R16, [R16.64] ;  /* 0x000000081010d981 */ /* 0x0000e2000c1e1500 */
[----:B------:R-:W-:-:S04]  /*0b50*/  ISETP.LT.OR P1, PT, R7, -0x1, !P0 ;  /* 0xffffffff0700780c */ /* 0x000fc80004721670 */
[----:B------:R-:W-:-:S04]  /*0b60*/  ISETP.GE.OR P1, PT, R20, c[0x0][0x1f0], P1 ;  /* 0x00007c0014007a0c */ /* 0x000fc80000f26670 */
[----:B------:R-:W-:Y:S02]  /*0b70*/  PLOP3.LUT P1, PT, P3, P1, PT, 0xa8, 0x0 ;  /* 0x000000000000781c */ /* 0x000fe40001f23570 */
[----:B------:R-:W-:-:S04]  /*0b80*/  ISETP.LT.OR P0, PT, R8, -0x1, !P0 ;  /* 0xffffffff0800780c */ /* 0x000fc80004701670 */
[----:B------:R-:W-:-:S04]  /*0b90*/  ISETP.GE.OR P0, PT, R21, c[0x0][0x1f0], P0 ;  /* 0x00007c0015007a0c */ /* 0x000fc80000706670 */
[----:B------:R-:W-:-:S03]  /*0ba0*/  PLOP3.LUT P0, PT, P2, P0, PT, 0xa8, 0x0 ;  /* 0x000000000000781c */ /* 0x000fc60001701570 */
[----:B0-----:R-:W-:-:S10]  /*0bb0*/  @!P1 IMAD R17, R27, c[0x0][0x1f0], R20 ;  /* 0x00007c001b119a24 */ /* 0x001fd400078e0214 */
[----:B------:R-:W-:Y:S01]  /*0bc0*/  @!P0 IMAD R27, R27, c[0x0][0x1f0], R21 ;  /* 0x00007c001b1b8a24 */ /* 0x000fe200078e0215 */
[----:B--2---:R-:W-:Y:S02]  /*0bd0*/  @!P5 PRMT R28, RZ, 0x5410, R28 ;  /* 0x00005410ff1cd816 */ /* 0x004fe4000000001c */
[----:B---3--:R-:W-:-:S05]  /*0be0*/  @!P5 PRMT R16, RZ, 0x5410, R16 ;  /* 0x00005410ff10d816 */ /* 0x008fca0000000010 */
[----:B------:R-:W-:Y:S02]  /*0bf0*/  @!P5 FFMA.FTZ R11, R28, R16, R11 ;  /* 0x000000101c0bd223 */ /* 0x000fe4000001000b */
[-C--:B------:R-:W-:Y:S01]  /*0c00*/  @!P1 IMAD.WIDE R16, R17, R26.reuse, c[0x0][0x160] ;  /* 0x0000580011109625 */ /* 0x080fe200078e021a */
[----:B------:R0:W2:Y:S05]  /*0c10*/  @!P1 LDG.E.U16 R28, [R14.64+0x6] ;  /* 0x000006080e1c9981 */ /* 0x0000aa000c1e1500 */
[----:B------:R-:W3:Y:S01]  /*0c20*/  @!P1 LDG.E.U16 R16, [R16.64] ;  /* 0x0000000810109981 */ /* 0x000ee2000c1e1500 */
[----:B------:R-:W-:-:S03]  /*0c30*/  @!P0 IMAD.WIDE R26, R27, R26, c[0x0][0x160] ;  /* 0x000058001b1a8625 */ /* 0x000fc600078e021a */
[----:B0-----:R-:W4:Y:S04]  /*0c40*/  @!P0 LDG.E.U16 R14, [R14.64+0x8] ;  /* 0x000008080e0e8981 */ /* 0x001f28000c1e1500 */
[----:B------:R-:W5:Y:S01]  /*0c50*/  @!P0 LDG.E.U16 R26, [R26.64] ;  /* 0x000000081a1a8981 */ /* 0x000f62000c1e1500 */
[----:B------:R-:W-:Y:S02]  /*0c60*/  IADD3 R29, R29, 0x5, RZ ;  /* 0x000000051d1d7810 */ /* 0x000fe40007ffe0ff */
[----:B------:R-:W-:Y:S02]  /*0c70*/  IADD3 R22, R22, -c[0x0][0x214], RZ ;  /* 0x8000850016167a10 */ /* 0x000fe40007ffe0ff */
[----:B--2---:R-:W-:Y:S02]  /*0c80*/  @!P1 PRMT R28, RZ, 0x5410, R28 ;  /* 0x00005410ff1c9816 */ /* 0x004fe4000000001c */
[----:B---3--:R-:W-:-:S05]  /*0c90*/  @!P1 PRMT R16, RZ, 0x5410, R16 ;  /* 0x00005410ff109816 */ /* 0x008fca0000000010 */
[----:B------:R-:W-:Y:S01]  /*0ca0*/  @!P1 FFMA.FTZ R11, R28, R16, R11 ;  /* 0x000000101c0b9223 */ /* 0x000fe2000001000b */
[----:B------:R-:W-:Y:S02]  /*0cb0*/  ISETP.NE.AND P1, PT, R29, 0x19, PT ;  /* 0x000000191d00780c */ /* 0x000fe40003f25270 */
[----:B----4-:R-:W-:Y:S02]  /*0cc0*/  @!P0 PRMT R14, RZ, 0x5410, R14 ;  /* 0x00005410ff0e8816 */ /* 0x010fe4000000000e */
[----:B-----5:R-:W-:-:S05]  /*0cd0*/  @!P0 PRMT R26, RZ, 0x5410, R26 ;  /* 0x00005410ff1a8816 */ /* 0x020fca000000001a */
[----:B------:R-:W-:-:S04]  /*0ce0*/  @!P0 FFMA.FTZ R11, R14, R26, R11 ;  /* 0x0000001a0e0b8223 */ /* 0x000fc8000001000b */
[----:B------:R-:W-:Y:S05]  /*0cf0*/  @P1 BRA `(.L_x_243) ;  /* 0xfffffb7000001947 */ /* 0x000fea000383ffff */
        /* <DEDUP_REMOVED lines=12> */
[----:B0-----:R-:W-:Y:S05]  /*0dc0*/  @!P0 BRA `(.L_x_245) ;  /* 0xfffff3f000008947 */ /* 0x001fea000383ffff */
[----:B------:R-:W-:Y:S05]  /*0dd0*/  EXIT ;  /* 0x000000000000794d */ /* 0x000fea0003800000 */
.L_x_246:
        /* <DEDUP_REMOVED lines=10> */
.L_x_1146:


//--------------------- .text._ZN2at6native51_GLOBAL__N__2c613397_18_DepthwiseConv2d_cu_9959487032conv_depthwise2d_backward_kernelILi5ELi1EN3c108BFloat16EiEEvNS_27GenericPackedTensorAccessorIKT1_Lm4ENS_16DefaultPtrTraitsEiEENS5_IS6_Lm4ES8_iEES9_T2_iiiiiiiiiiiiiii --------------------------
	.section	.text._ZN2at6native51_GLOBAL__N__2c613397_18_DepthwiseConv2d_cu_9959487032conv_depthwise2d_backward_kernelILi5ELi1EN3c108BFloat16EiEEvNS_27GenericPackedTensorAccessorIKT1_Lm4ENS_16DefaultPtrTraitsEiEENS5_IS6_Lm4ES8_iEES9_T2_iiiiiiiiiiiiiii,"ax",@progbits
	.sectioninfo	@"SHI_REGISTERS=32"
	.align	128
.text._ZN2at6native51_GLOBAL__N__2c613397_18_DepthwiseConv2d_cu_9959487032conv_depthwise2d_backward_kernelILi5ELi1EN3c108BFloat16EiEEvNS_27GenericPackedTensorAccessorIKT1_Lm4ENS_16DefaultPtrTraitsEiEENS5_IS6_Lm4ES8_iEES9_T2_iiiiiiiiiiiiiii:
        .type           _ZN2at6native51_GLOBAL__N__2c613397_18_DepthwiseConv2d_cu_9959487032conv_depthwise2d_backward_kernelILi5ELi1EN3c108BFloat16EiEEvNS_27GenericPackedTensorAccessorIKT1_Lm4ENS_16DefaultPtrTraitsEiEENS5_IS6_Lm4ES8_iEES9_T2_iiiiiiiiiiiiiii,@function
        .size           _ZN2at6native51_GLOBAL__N__2c613397_18_DepthwiseConv2d_cu_9959487032conv_depthwise2d_backward_kernelILi5ELi1EN3c108BFloat16EiEEvNS_27GenericPackedTensorAccessorIKT1_Lm4ENS_16DefaultPtrTraitsEiEENS5_IS6_Lm4ES8_iEES9_T2_iiiiiiiiiiiiiii,(.L_x_1147 - _ZN2at6native51_GLOBAL__N__2c613397_18_DepthwiseConv2d_cu_9959487032conv_depthwise2d_backward_kernelILi5ELi1EN3c108BFloat16EiEEvNS_27GenericPackedTensorAccessorIKT1_Lm4ENS_16DefaultPtrTraitsEiEENS5_IS6_Lm4ES8_iEES9_T2_iiiiiiiiiiiiiii)
        .other          _ZN2at6native51_GLOBAL__N__2c613397_18_DepthwiseConv2d_cu_9959487032conv_depthwise2d_backward_kernelILi5ELi1EN3c108BFloat16EiEEvNS_27GenericPackedTensorAccessorIKT1_Lm4ENS_16DefaultPtrTraitsEiEENS5_IS6_Lm4ES8_iEES9_T2_iiiiiiiiiiiiiii,@"STO_CUDA_ENTRY STV_DEFAULT"
_ZN2at6native51_GLOBAL__N__2c613397_18_DepthwiseConv2d_cu_9959487032conv_depthwise2d_backward_kernelILi5ELi1EN3c108BFloat16EiEEvNS_27GenericPackedTensorAccessorIKT1_Lm4ENS_16DefaultPtrTraitsEiEENS5_IS6_Lm4ES8_iEES9_T2_iiiiiiiiiiiiiii:
        /* <DEDUP_REMOVED lines=15> */
.L_x_248:
        /* <DEDUP_REMOVED lines=11> */
.L_x_247:
[----:B------:R-:W-:Y:S02]  /*01a0*/  ULDC.64 UR6, c[0x0][0x1f8] ;  /* 0x00007e0000067ab9 */ /* 0x000fe40000000a00 */
[----:B------:R-:W-:Y:S02]  /*01b0*/  UIMAD UR4, UR7, UR6, URZ ;  /* 0x00000006070472a4 */ /* 0x000fe4000f8e023f */
.L_x_251:
[----:B------:R-:W-:Y:S02]  /*01c0*/  IABS R10, c[0x0][0x1e8] ;  /* 0x00007a00000a7a13 */ /* 0x000fe40000000000 */
        /* <DEDUP_REMOVED lines=35> */
[----:B------:R-:W0:Y:S01]  /*0400*/  I2F.RP R8, R5 ;  /* 0x0000000500087306 */ /* 0x000e220000209400 */
[----:B------:R-:W-:Y:S02]  /*0410*/  IMAD.MOV R10, RZ, RZ, -R2 ;  /* 0x000000ffff0a7224 */ /* 0x000fe400078e0a02 */
        /* <DEDUP_REMOVED lines=9> */
[----:B------:R-:W0:Y:S01]  /*04b0*/  F2I.FTZ.U32.TRUNC.NTZ R7, R9 ;  /* 0x0000000900077305 */ /* 0x000e22000021f000 */
[----:B------:R-:W-:Y:S02]  /*04c0*/  LOP3.LUT R4, R2, c[0x0][0x1ec], RZ, 0x3c, !PT ;  /* 0x00007b0002047a12 */ /* 0x000fe400078e3cff */
[----:B------:R-:W-:-:S02]  /*04d0*/  ISETP.NE.AND P1, PT, RZ, c[0x0][0x1ec], PT ;  /* 0x00007b00ff007a0c */ /* 0x000fc40003f25270 */
[----:B------:R-:W-:-:S06]  /*04e0*/  ISETP.GE.AND P2, PT, R4, RZ, PT ;  /* 0x000000ff0400720c */ /* 0x000fcc0003f46270 */
        /* <DEDUP_REMOVED lines=8> */
[----:B------:R-:W-:-:S02]  /*0570*/  IMAD.MOV R12, RZ, RZ, -R11 ;  /* 0x000000ffff0c7224 */ /* 0x000fc400078e0a0b */
[----:B------:R-:W-:Y:S01]  /*0580*/  IMAD.HI.U32 R6, R7, R9, R6 ;  /* 0x0000000907067227 */ /* 0x000fe200078e0006 */
[----:B------:R-:W-:-:S05]  /*0590*/  IADD3 R9, R2, c[0x0][0x20c], RZ ;  /* 0x0000830002097a10 */ /* 0x000fca0007ffe0ff */
[----:B------:R-:W-:-:S04]  /*05a0*/  IMAD.HI.U32 R6, R6, R4, RZ ;  /* 0x0000000406067227 */ /* 0x000fc800078e00ff */
[----:B------:R-:W-:Y:S02]  /*05b0*/  IMAD.MOV R7, RZ, RZ, -R6 ;  /* 0x000000ffff077224 */ /* 0x000fe400078e0a06 */
[----:B------:R-:W-:Y:S02]  /*05c0*/  IMAD R9, R12, c[0x0][0x1ec], R9 ;  /* 0x00007b000c097a24 */ /* 0x000fe400078e0209 */
[----:B------:R-:W-:Y:S01]  /*05d0*/  IMAD R4, R5, R7, R4 ;  /* 0x0000000705047224 */ /* 0x000fe200078e0204 */
[----:B------:R-:W-:-:S04]  /*05e0*/  IADD3 R7, R0, c[0x0][0x208], RZ ;  /* 0x0000820000077a10 */ /* 0x000fc80007ffe0ff */
        /* <DEDUP_REMOVED lines=9> */
[----:B------:R-:W-:-:S04]  /*0680*/  IMAD R2, R10, c[0x0][0x1e8], R7 ;  /* 0x00007a000a027a24 */ /* 0x000fc800078e0207 */
[----:B------:R-:W-:-:S05]  /*0690*/  @P0 IADD3 R6, R6, 0x1, RZ ;  /* 0x0000000106060810 */ /* 0x000fca0007ffe0ff */
[----:B------:R-:W-:Y:S01]  /*06a0*/  IMAD.MOV.U32 R13, RZ, RZ, R6 ;  /* 0x000000ffff0d7224 */ /* 0x000fe200078e0006 */
[----:B------:R-:W-:Y:S01]  /*06b0*/  IADD3 R6, R4, c[0x0][0x210], RZ ;  /* 0x0000840004067a10 */ /* 0x000fe20007ffe0ff */
[C---:B------:R-:W-:Y:S02]  /*06c0*/  IMAD.IADD R4, R7.reuse, 0x1, -R4 ;  /* 0x0000000107047824 */ /* 0x040fe400078e0a04 */
[----:B------:R-:W-:Y:S01]  /*06d0*/  @!P2 IMAD.MOV R13, RZ, RZ, -R13 ;  /* 0x000000ffff0da224 */ /* 0x000fe200078e0a0d */
[----:B------:R-:W-:Y:S01]  /*06e0*/  @!P1 LOP3.LUT R13, RZ, c[0x0][0x1dc], RZ, 0x33, !PT ;  /* 0x00007700ff0d9a12 */ /* 0x000fe200078e33ff */
[----:B------:R-:W-:Y:S01]  /*06f0*/  IMAD.IADD R5, R7, 0x1, -R6 ;  /* 0x0000000107057824 */ /* 0x000fe200078e0a06 */
[----:B------:R-:W-:-:S03]  /*0700*/  IADD3 R10, R6, c[0x0][0x210], RZ ;  /* 0x00008400060a7a10 */ /* 0x000fc60007ffe0ff */
[----:B------:R-:W-:Y:S02]  /*0710*/  IMAD.MOV R8, RZ, RZ, -R13 ;  /* 0x000000ffff087224 */ /* 0x000fe400078e0a0d */
[C-C-:B------:R-:W-:Y:S01]  /*0720*/  IMAD.IADD R6, R7.reuse, 0x1, -R10.reuse ;  /* 0x0000000107067824 */ /* 0x140fe200078e0a0a */
[----:B------:R-:W-:Y:S01]  /*0730*/  IADD3 R7, R7, -c[0x0][0x210], -R10 ;  /* 0x8000840007077a10 */ /* 0x000fe20007ffe80a */
[----:B------:R-:W-:Y:S02]  /*0740*/  IMAD R8, R8, c[0x0][0x1dc], R11 ;  /* 0x0000770008087a24 */ /* 0x000fe400078e020b */
[----:B------:R-:W-:Y:S02]  /*0750*/  CS2R R10, SRZ ;  /* 0x00000000000a7805 */ /* 0x000fe4000001ff00 */
[----:B------:R-:W-:-:S04]  /*0760*/  IMAD R8, R8, c[0x0][0x1e0], RZ ;  /* 0x0000780008087a24 */ /* 0x000fc800078e02ff */
[----:B------:R-:W-:-:S04]  /*0770*/  IMAD R12, R13, c[0x0][0x1e4], R8 ;  /* 0x000079000d0c7a24 */ /* 0x000fc800078e0208 */
.L_x_250:
[--C-:B------:R-:W-:Y:S02]  /*0780*/  IMAD.IADD R14, R12, 0x1, R11.reuse ;  /* 0x000000010c0e7824 */ /* 0x100fe400078e020b */
[----:B------:R-:W-:Y:S01]  /*0790*/  IMAD.IADD R20, R8, 0x1, R11 ;  /* 0x0000000108147824 */ /* 0x000fe200078e020b */
[----:B------:R-:W-:Y:S01]  /*07a0*/  IADD3 R11, R11, 0x1, RZ ;  /* 0x000000010b0b7810 */ /* 0x000fe20007ffe0ff */
[--C-:B------:R-:W-:Y:S02]  /*07b0*/  IMAD R15, R14, c[0x0][0x1f4], R9.reuse ;  /* 0x00007d000e0f7a24 */ /* 0x100fe400078e0209 */
[----:B------:R-:W-:Y:S01]  /*07c0*/  IMAD.MOV.U32 R27, RZ, RZ, RZ ;  /* 0x000000ffff1b7224 */ /* 0x000fe200078e00ff */
[----:B------:R-:W-:Y:S01]  /*07d0*/  ISETP.GE.AND P3, PT, R11, c[0x0][0x1e0], PT ;  /* 0x000078000b007a0c */ /* 0x000fe20003f66270 */
[----:B------:R-:W-:Y:S02]  /*07e0*/  IMAD.MOV.U32 R25, RZ, RZ, R9 ;  /* 0x000000ffff197224 */ /* 0x000fe400078e0009 */
[----:B------:R-:W-:-:S02]  /*07f0*/  IMAD R20, R20, UR4, RZ ;  /* 0x0000000414147c24 */ /* 0x000fc4000f8e02ff */
[C---:B------:R-:W-:Y:S02]  /*0800*/  IMAD R13, R15.reuse, c[0x0][0x1f0], R7 ;  /* 0x00007c000f0d7a24 */ /* 0x040fe400078e0207 */
[C---:B------:R-:W-:Y:S02]  /*0810*/  IMAD R21, R15.reuse, c[0x0][0x1f0], R6 ;  /* 0x00007c000f157a24 */ /* 0x040fe400078e0206 */
[C---:B------:R-:W-:Y:S02]  /*0820*/  IMAD R22, R15.reuse, c[0x0][0x1f0], R5 ;  /* 0x00007c000f167a24 */ /* 0x040fe400078e0205 */
[C---:B------:R-:W-:Y:S02]  /*0830*/  IMAD R23, R15.reuse, c[0x0][0x1f0], R4 ;  /* 0x00007c000f177a24 */ /* 0x040fe400078e0204 */
[----:B------:R-:W-:Y:S02]  /*0840*/  IMAD R24, R15, c[0x0][0x1f0], R2 ;  /* 0x00007c000f187a24 */ /* 0x000fe400078e0202 */
.L_x_249:
[----:B------:R-:W-:Y:S01]  /*0850*/  ISETP.GE.AND P0, PT, R25, c[0x0][0x1f4], PT ;  /* 0x00007d0019007a0c */ /* 0x000fe20003f06270 */
[----:B------:R-:W-:Y:S01]  /*0860*/  IMAD.MOV.U32 R26, RZ, RZ, 0x2 ;  /* 0x00000002ff1a7424 */ /* 0x000fe200078e00ff */
[----:B------:R-:W-:Y:S01]  /*0870*/  LOP3.LUT R14, R2, R25, RZ, 0xfc, !PT ;  /* 0x00000019020e7212 */ /* 0x000fe200078efcff */
[----:B------:R-:W-:-:S03]  /*0880*/  IMAD.IADD R15, R20, 0x1, R27 ;  /* 0x00000001140f7824 */ /* 0x000fc600078e021b */
[----:B------:R-:W-:Y:S01]  /*0890*/  ISETP.LT.OR P2, PT, R14, RZ, P0 ;  /* 0x000000ff0e00720c */ /* 0x000fe20000741670 */
[----:B------:R-:W-:-:S03]  /*08a0*/  IMAD.WIDE R14, R15, R26, c[0x0][0x1b0] ;  /* 0x00006c000f0e7625 */ /* 0x000fc600078e021a */
[----:B------:R-:W-:-:S13]  /*08b0*/  ISETP.GE.OR P2, PT, R2, c[0x0][0x1f0], P2 ;  /* 0x00007c0002007a0c */ /* 0x000fda0001746670 */
[----:B------:R-:W-:Y:S01]  /*08c0*/  @!P2 IMAD.WIDE R18, R24, R26, c[0x0][0x160] ;  /* 0x000058001812a625 */ /* 0x000fe200078e021a */
[----:B------:R-:W2:Y:S05]  /*08d0*/  @!P2 LDG.E.U16 R16, [R14.64] ;  /* 0x000000080e10a981 */ /* 0x000eaa000c1e1500 */
[----:B------:R-:W3:Y:S01]  /*08e0*/  @!P2 LDG.E.U16 R18, [R18.64] ;  /* 0x000000081212a981 */ /* 0x000ee2000c1e1500 */
[----:B------:R-:W-:-:S04]  /*08f0*/  LOP3.LUT R17, R4, R25, RZ, 0xfc, !PT ;  /* 0x0000001904117212 */ /* 0x000fc800078efcff */
[----:B------:R-:W-:-:S04]  /*0900*/  ISETP.LT.OR P1, PT, R17, RZ, P0 ;  /* 0x000000ff1100720c */ /* 0x000fc80000721670 */
[----:B------:R-:W-:-:S13]  /*0910*/  ISETP.GE.OR P1, PT, R4, c[0x0][0x1f0], P1 ;  /* 0x00007c0004007a0c */ /* 0x000fda0000f26670 */
[----:B------:R-:W4:Y:S01]  /*0920*/  @!P1 LDG.E.U16 R29, [R14.64+0x2] ;  /* 0x000002080e1d9981 */ /* 0x000f22000c1e1500 */
[----:B--2---:R-:W-:Y:S02]  /*0930*/  @!P2 PRMT R17, RZ, 0x5410, R16 ;  /* 0x00005410ff11a816 */ /* 0x004fe40000000010 */
[----:B------:R-:W-:Y:S02]  /*0940*/  LOP3.LUT R16, R5, R25, RZ, 0xfc, !PT ;  /* 0x0000001905107212 */ /* 0x000fe400078efcff */
[----:B---3--:R-:W-:-:S05]  /*0950*/  @!P2 PRMT R18, RZ, 0x5410, R18 ;  /* 0x00005410ff12a816 */ /* 0x008fca0000000012 */
[----:B------:R-:W-:Y:S01]  /*0960*/  @!P2 FFMA.FTZ R10, R17, R18, R10 ;  /* 0x00000012110aa223 */ /* 0x000fe2000001000a */
[----:B------:R-:W-:Y:S01]  /*0970*/  ISETP.LT.OR P2, PT, R16, RZ, P0 ;  /* 0x000000ff1000720c */ /* 0x000fe20000741670 */
[----:B------:R-:W-:-:S03]  /*0980*/  @!P1 IMAD.WIDE R16, R23, R26, c[0x0][0x160] ;  /* 0x0000580017109625 */ /* 0x000fc600078e021a */
[----:B------:R-:W-:-:S03]  /*0990*/  ISETP.GE.OR P2, PT, R5, c[0x0][0x1f0], P2 ;  /* 0x00007c0005007a0c */ /* 0x000fc60001746670 */
[----:B------:R-:W2:Y:S10]  /*09a0*/  @!P1 LDG.E.U16 R16, [R16.64] ;  /* 0x0000000810109981 */ /* 0x000eb4000c1e1500 */
[----:B------:R-:W-:Y:S01]  /*09b0*/  @!P2 IMAD.WIDE R18, R22, R26, c[0x0][0x160] ;  /* 0x000058001612a625 */ /* 0x000fe200078e021a */
[----:B------:R-:W3:Y:S05]  /*09c0*/  @!P2 LDG.E.U16 R28, [R14.64+0x4] ;  /* 0x000004080e1ca981 */ /* 0x000eea000c1e1500 */
[----:B------:R-:W5:Y:S01]  /*09d0*/  @!P2 LDG.E.U16 R18, [R18.64] ;  /* 0x000000081212a981 */ /* 0x000f62000c1e1500 */
[----:B----4-:R-:W-:-:S02]  /*09e0*/  @!P1 PRMT R29, RZ, 0x5410, R29 ;  /* 0x00005410ff1d9816 */ /* 0x010fc4000000001d */
[----:B--2---:R-:W-:-:S05]  /*09f0*/  @!P1 PRMT R16, RZ, 0x5410, R16 ;  /* 0x00005410ff109816 */ /* 0x004fca0000000010 */
[----:B------:R-:W-:Y:S01]  /*0a00*/  @!P1 FFMA.FTZ R10, R29, R16, R10 ;  /* 0x000000101d0a9223 */ /* 0x000fe2000001000a */
[----:B------:R-:W-:-:S04]  /*0a10*/  LOP3.LUT R29, R6, R25, RZ, 0xfc, !PT ;  /* 0x00000019061d7212 */ /* 0x000fc800078efcff */
[----:B------:R-:W-:-:S04]  /*0a20*/  ISETP.LT.OR P1, PT, R29, RZ, P0 ;  /* 0x000000ff1d00720c */ /* 0x000fc80000721670 */
[----:B------:R-:W-:Y:S02]  /*0a30*/  ISETP.GE.OR P1, PT, R6, c[0x0][0x1f0], P1 ;  /* 0x00007c0006007a0c */ /* 0x000fe40000f26670 */
[----:B---3--:R-:W-:Y:S02]  /*0a40*/  @!P2 PRMT R17, RZ, 0x5410, R28 ;  /* 0x00005410ff11a816 */ /* 0x008fe4000000001c */
[----:B-----5:R-:W-:Y:S02]  /*0a50*/  @!P2 PRMT R18, RZ, 0x5410, R18 ;  /* 0x00005410ff12a816 */ /* 0x020fe40000000012 */
[----:B------:R-:W-:-:S03]  /*0a60*/  LOP3.LUT R16, R7, R25, RZ, 0xfc, !PT ;  /* 0x0000001907107212 */ /* 0x000fc600078efcff */
[----:B------:R-:W-:Y:S01]  /*0a70*/  @!P2 FFMA.FTZ R10, R17, R18, R10 ;  /* 0x00000012110aa223 */ /* 0x000fe2000001000a */
[----:B------:R-:W-:-:S03]  /*0a80*/  ISETP.LT.OR P0, PT, R16, RZ, P0 ;  /* 0x000000ff1000720c */ /* 0x000fc60000701670 */
[-C--:B------:R-:W-:Y:S01]  /*0a90*/  @!P1 IMAD.WIDE R16, R21, R26.reuse, c[0x0][0x160] ;  /* 0x0000580015109625 */ /* 0x080fe200078e021a */
[----:B------:R-:W-:Y:S01]  /*0aa0*/  ISETP.GE.OR P0, PT, R7, c[0x0][0x1f0], P0 ;  /* 0x00007c0007007a0c */ /* 0x000fe20000706670 */
[----:B------:R-:W2:Y:S04]  /*0ab0*/  @!P1 LDG.E.U16 R28, [R14.64+0x6] ;  /* 0x000006080e1c9981 */ /* 0x000ea8000c1e1500 */
[----:B------:R-:W3:Y:S08]  /*0ac0*/  @!P1 LDG.E.U16 R16, [R16.64] ;  /* 0x0000000810109981 */ /* 0x000ef0000c1e1500 */
[----:B------:R-:W-:-:S02]  /*0ad0*/  @!P0 IMAD.WIDE R18, R13, R26, c[0x0][0x160] ;  /* 0x000058000d128625 */ /* 0x000fc400078e021a */
[----:B------:R2:W4:Y:S04]  /*0ae0*/  @!P0 LDG.E.U16 R26, [R14.64+0x8] ;  /* 0x000008080e1a8981 */ /* 0x000528000c1e1500 */
[----:B------:R-:W5:Y:S01]  /*0af0*/  @!P0 LDG.E.U16 R18, [R18.64] ;  /* 0x0000000812128981 */ /* 0x000f62000c1e1500 */
[----:B------:R-:W-:Y:S01]  /*0b00*/  IADD3 R27, R27, 0x5, RZ ;  /* 0x000000051b1b7810 */ /* 0x000fe20007ffe0ff */
[----:B------:R-:W-:Y:S01]  /*0b10*/  IMAD.MOV R29, RZ, RZ, -c[0x0][0x214] ;  /* 0x80008500ff1d7624 */ /* 0x000fe200078e02ff */
[----:B------:R-:W-:-:S03]  /*0b20*/  IADD3 R25, R25, -c[0x0][0x214], RZ ;  /* 0x8000850019197a10 */ /* 0x000fc60007ffe0ff */
[C---:B------:R-:W-:Y:S02]  /*0b30*/  IMAD R13, R29.reuse, c[0x0][0x1f0], R13 ;  /* 0x00007c001d0d7a24 */ /* 0x040fe400078e020d */
[C---:B------:R-:W-:Y:S02]  /*0b40*/  IMAD R21, R29.reuse, c[0x0][0x1f0], R21 ;  /* 0x00007c001d157a24 */ /* 0x040fe400078e0215 */
[C---:B------:R-:W-:Y:S02]  /*0b50*/  IMAD R22, R29.reuse, c[0x0][0x1f0], R22 ;  /* 0x00007c001d167a24 */ /* 0x040fe400078e0216 */
[C---:B------:R-:W-:Y:S02]  /*0b60*/  IMAD R23, R29.reuse, c[0x0][0x1f0], R23 ;  /* 0x00007c001d177a24 */ /* 0x040fe400078e0217 */
[----:B------:R-:W-:Y:S01]  /*0b70*/  IMAD R24, R29, c[0x0][0x1f0], R24 ;  /* 0x00007c001d187a24 */ /* 0x000fe200078e0218 */
        /* <DEDUP_REMOVED lines=22> */
.L_x_252:
        /* <DEDUP_REMOVED lines=10> */
.L_x_1147:


//--------------------- .text._ZN2at6native51_GLOBAL__N__2c613397_18_DepthwiseConv2d_cu_9959487032conv_depthwise2d_backward_kernelILi0ELi0EN3c104HalfEiEEvNS_27GenericPackedTensorAccessorIKT1_Lm4ENS_16DefaultPtrTraitsEiEENS5_IS6_Lm4ES8_iEES9_T2_iiiiiiiiiiiiiii --------------------------
	.section	.text._ZN2at6native51_GLOBAL__N__2c613397_18_DepthwiseConv2d_cu_9959487032conv_depthwise2d_backward_kernelILi0ELi0EN3c104HalfEiEEvNS_27GenericPackedTensorAccessorIKT1_Lm4ENS_16DefaultPtrTraitsEiEENS5_IS6_Lm4ES8_iEES9_T2_iiiiiiiiiiiiiii,"ax",@progbits
	.sectioninfo	@"SHI_REGISTERS=32"
	.align	128
.text._ZN2at6native51_GLOBAL__N__2c613397_18_DepthwiseConv2d_cu_9959487032conv_depthwise2d_backward_kernelILi0ELi0EN3c104HalfEiEEvNS_27GenericPackedTensorAccessorIKT1_Lm4ENS_16DefaultPtrTraitsEiEENS5_IS6_Lm4ES8_iEES9_T2_iiiiiiiiiiiiiii:
        .type           _ZN2at6native51_GLOBAL__N__2c613397_18_DepthwiseConv2d_cu_9959487032conv_depthwise2d_backward_kernelILi0ELi0EN3c104HalfEiEEvNS_27GenericPackedTensorAccessorIKT1_Lm4ENS_16DefaultPtrTraitsEiEENS5_IS6_Lm4ES8_iEES9_T2_iiiiiiiiiiiiiii,@function
        .size           _ZN2at6native51_GLOBAL__N__2c613397_18_DepthwiseConv2d_cu_9959487032conv_depthwise2d_backward_kernelILi0ELi0EN3c104HalfEiEEvNS_27GenericPackedTensorAccessorIKT1_Lm4ENS_16DefaultPtrTraitsEiEENS5_IS6_Lm4ES8_iEES9_T2_iiiiiiiiiiiiiii,(.L_x_1148 - _ZN2at6native51_GLOBAL__N__2c613397_18_DepthwiseConv2d_cu_9959487032conv_depthwise2d_backward_kernelILi0ELi0EN3c104HalfEiEEvNS_27GenericPackedTensorAccessorIKT1_Lm4ENS_16DefaultPtrTraitsEiEENS5_IS6_Lm4ES8_iEES9_T2_iiiiiiiiiiiiiii)
        .other          _ZN2at6native51_GLOBAL__N__2c613397_18_DepthwiseConv2d_cu_9959487032conv_depthwise2d_backward_kernelILi0ELi0EN3c104HalfEiEEvNS_27GenericPackedTensorAccessorIKT1_Lm4ENS_16DefaultPtrTraitsEiEENS5_IS6_Lm4ES8_iEES9_T2_iiiiiiiiiiiiiii,@"STO_CUDA_ENTRY STV_DEFAULT"
_ZN2at6native51_GLOBAL__N__2c613397_18_DepthwiseConv2d_cu_9959487032conv_depthwise2d_backward_kernelILi0ELi0EN3c104HalfEiEEvNS_27GenericPackedTensorAccessorIKT1_Lm4ENS_16DefaultPtrTraitsEiEENS5_IS6_Lm4ES8_iEES9_T2_iiiiiiiiiiiiiii:
        /* <DEDUP_REMOVED lines=15> */
.L_x_275:
        /* <DEDUP_REMOVED lines=83> */
.L_x_273:
        /* <DEDUP_REMOVED lines=11> */
.L_x_272:
        /* <DEDUP_REMOVED lines=46> */
.L_x_265:
        /* <DEDUP_REMOVED lines=69> */
[----:B--2---:R-:W-:Y:S02]  /*0e00*/  HADD2.F32 R25, -RZ, R25.H0_H0 ;  /* 0x20000019ff197230 */ /* 0x004fe40000004100 */
[----:B---3--:R-:W-:-:S05]  /*0e10*/  HADD2.F32 R26, -RZ, R16.H0_H0 ;  /* 0x20000010ff1a7230 */ /* 0x008fca0000004100 */
[----:B------:R-:W-:Y:S02]  /*0e20*/  FFMA.FTZ R2, R25, R26, R2 ;  /* 0x0000001a19027223 */ /* 0x000fe40000010002 */
.L_x_257:
[----:B------:R-:W-:Y:S05]  /*0e30*/  BSYNC B0 ;  /* 0x0000000000007941 */ /* 0x000fea0003800000 */
.L_x_256:
        /* <DEDUP_REMOVED lines=69> */
[----:B--2---:R-:W-:Y:S02]  /*1290*/  HADD2.F32 R25, -RZ, R25.H0_H0 ;  /* 0x20000019ff197230 */ /* 0x004fe40000004100 */
[----:B---3--:R-:W-:-:S05]  /*12a0*/  HADD2.F32 R26, -RZ, R16.H0_H0 ;  /* 0x20000010ff1a7230 */ /* 0x008fca0000004100 */
[----:B------:R-:W-:Y:S02]  /*12b0*/  FFMA.FTZ R2, R25, R26, R2 ;  /* 0x0000001a19027223 */ /* 0x000fe40000010002 */
.L_x_259:
[----:B------:R-:W-:Y:S05]  /*12c0*/  BSYNC B0 ;  /* 0x0000000000007941 */ /* 0x000fea0003800000 */
.L_x_258:
        /* <DEDUP_REMOVED lines=72> */
.L_x_261:
[----:B------:R-:W-:Y:S05]  /*1750*/  BSYNC B0 ;  /* 0x0000000000007941 */ /* 0x000fea0003800000 */
.L_x_260:
        /* <DEDUP_REMOVED lines=72> */
.L_x_263:
[----:B------:R-:W-:Y:S05]  /*1be0*/  BSYNC B0 ;  /* 0x0000000000007941 */ /* 0x000fea0003800000 */
.L_x_262:
        /* <DEDUP_REMOVED lines=12> */
.L_x_264:
[----:B------:R-:W-:Y:S02]  /*1cb0*/  IMAD.IADD R15, R20, 0x1, R11 ;  /* 0x00000001140f7824 */ /* 0x000fe400078e020b */
.L_x_255:
        /* <DEDUP_REMOVED lines=78> */
[----:B--2---:R-:W-:Y:S02]  /*21a0*/  HADD2.F32 R21, -RZ, R21.H0_H0 ;  /* 0x20000015ff157230 */ /* 0x004fe40000004100 */
[----:B---3--:R-:W-:-:S05]  /*21b0*/  HADD2.F32 R23, -RZ, R14.H0_H0 ;  /* 0x2000000eff177230 */ /* 0x008fca0000004100 */
[----:B------:R-:W-:Y:S02]  /*21c0*/  FFMA.FTZ R2, R21, R23, R2 ;  /* 0x0000001715027223 */ /* 0x000fe40000010002 */
.L_x_268:
[----:B------:R-:W-:Y:S05]  /*21d0*/  BSYNC B0 ;  /* 0x0000000000007941 */ /* 0x000fea0003800000 */
.L_x_267:
        /* <DEDUP_REMOVED lines=74> */
[----:B--2---:R-:W-:Y:S02]  /*2680*/  HADD2.F32 R21, -RZ, R21.H0_H0 ;  /* 0x20000015ff157230 */ /* 0x004fe40000004100 */
[----:B---3--:R-:W-:-:S05]  /*2690*/  HADD2.F32 R23, -RZ, R14.H0_H0 ;  /* 0x2000000eff177230 */ /* 0x008fca0000004100 */
[----:B------:R-:W-:Y:S02]  /*26a0*/  FFMA.FTZ R2, R21, R23, R2 ;  /* 0x0000001715027223 */ /* 0x000fe40000010002 */
.L_x_271:
[----:B------:R-:W-:Y:S05]  /*26b0*/  BSYNC B1 ;  /* 0x0000000000017941 */ /* 0x000fea0003800000 */
.L_x_270:
        /* <DEDUP_REMOVED lines=73> */
.L_x_269:
[----:B------:R-:W-:Y:S05]  /*2b50*/  BSYNC B0 ;  /* 0x0000000000007941 */ /* 0x000fea0003800000 */
.L_x_266:
[----:B------:R-:W-:Y:S01]  /*2b60*/  IADD3 R11, R11, c[0x0][0x1f8], RZ ;  /* 0x00007e000b0b7a10 */ /* 0x000fe20007ffe0ff */
[----:B------:R-:W-:Y:S01]  /*2b70*/  @P2 CALL.REL.NOINC `(.L_x_254) ;  /* 0x0000001000002944 */ /* 0x000fe20003c00000 */
[----:B------:R-:W-:Y:S05]  /*2b80*/  BRA `(.L_x_272) ;  /* 0xffffdb4000007947 */ /* 0x000fea000383ffff */
.L_x_254:
[----:B------:R-:W-:Y:S01]  /*2b90*/  @P1 CALL.REL.NOINC `(.L_x_253) ;  /* 0x0000001000001944 */ /* 0x000fe20003c00000 */
[----:B------:R-:W-:Y:S05]  /*2ba0*/  BRA `(.L_x_273) ;  /* 0xffffda7000007947 */ /* 0x000fea000383ffff */
.L_x_253:
[----:B------:R-:W-:Y:S01]  /*2bb0*/  SHF.R.S64 R4, RZ, 0x1f, R0 ;  /* 0x0000001fff047819 */ /* 0x000fe20000001000 */
[----:B------:R-:W-:Y:S01]  /*2bc0*/  IMAD.MOV.U32 R6, RZ, RZ, c[0x0][0x0] ;  /* 0x00000000ff067624 */ /* 0x000fe200078e00ff */
[----:B------:R-:W-:Y:S02]  /*2bd0*/  F2FP.PACK_AB R2, RZ, R2 ;  /* 0x00000002ff02723e */ /* 0x000fe400000000ff */
        /* <DEDUP_REMOVED lines=10> */
.L_x_274:
[----:B------:R-:W-:Y:S05]  /*2c80*/  EXIT ;  /* 0x000000000000794d */ /* 0x000fea0003800000 */
.L_x_276:
        /* <DEDUP_REMOVED lines=15> */
.L_x_1148:


//--------------------- .text._ZN2at6native51_GLOBAL__N__2c613397_18_DepthwiseConv2d_cu_9959487032conv_depthwise2d_backward_kernelILi0ELi2EN3c104HalfEiEEvNS_27GenericPackedTensorAccessorIKT1_Lm4ENS_16DefaultPtrTraitsEiEENS5_IS6_Lm4ES8_iEES9_T2_iiiiiiiiiiiiiii --------------------------
	.section	.text._ZN2at6native51_GLOBAL__N__2c613397_18_DepthwiseConv2d_cu_9959487032conv_depthwise2d_backward_kernelILi0ELi2EN3c104HalfEiEEvNS_27GenericPackedTensorAccessorIKT1_Lm4ENS_16DefaultPtrTraitsEiEENS5_IS6_Lm4ES8_iEES9_T2_iiiiiiiiiiiiiii,"ax",@progbits
	.sectioninfo	@"SHI_REGISTERS=30"
	.align	128
.text._ZN2at6native51_GLOBAL__N__2c613397_18_DepthwiseConv2d_cu_9959487032conv_depthwise2d_backward_kernelILi0ELi2EN3c104HalfEiEEvNS_27GenericPackedTensorAccessorIKT1_Lm4ENS_16DefaultPtrTraitsEiEENS5_IS6_Lm4ES8_iEES9_T2_iiiiiiiiiiiiiii:
        .type           _ZN2at6native51_GLOBAL__N__2c613397_18_DepthwiseConv2d_cu_9959487032conv_depthwise2d_backward_kernelILi0ELi2EN3c104HalfEiEEvNS_27GenericPackedTensorAccessorIKT1_Lm4ENS_16DefaultPtrTraitsEiEENS5_IS6_Lm4ES8_iEES9_T2_iiiiiiiiiiiiiii,@function
        .size           _ZN2at6native51_GLOBAL__N__2c613397_18_DepthwiseConv2d_cu_9959487032conv_depthwise2d_backward_kernelILi0ELi2EN3c104HalfEiEEvNS_27GenericPackedTensorAccessorIKT1_Lm4ENS_16DefaultPtrTraitsEiEENS5_IS6_Lm4ES8_iEES9_T2_iiiiiiiiiiiiiii,(.L_x_1149 - _ZN2at6native51_GLOBAL__N__2c613397_18_DepthwiseConv2d_cu_9959487032conv_depthwise2d_backward_kernelILi0ELi2EN3c104HalfEiEEvNS_27GenericPackedTensorAccessorIKT1_Lm4ENS_16DefaultPtrTraitsEiEENS5_IS6_Lm4ES8_iEES9_T2_iiiiiiiiiiiiiii)
        .other          _ZN2at6native51_GLOBAL__N__2c613397_18_DepthwiseConv2d_cu_9959487032conv_depthwise2d_backward_kernelILi0ELi2EN3c104HalfEiEEvNS_27GenericPackedTensorAccessorIKT1_Lm4ENS_16DefaultPtrTraitsEiEENS5_IS6_Lm4ES8_iEES9_T2_iiiiiiiiiiiiiii,@"STO_CUDA_ENTRY STV_DEFAULT"
_ZN2at6native51_GLOBAL__N__2c613397_18_DepthwiseConv2d_cu_9959487032conv_depthwise2d_backward_kernelILi0ELi2EN3c104HalfEiEEvNS_27GenericPackedTensorAccessorIKT1_Lm4ENS_16DefaultPtrTraitsEiEENS5_IS6_Lm4ES8_iEES9_T2_iiiiiiiiiiiiiii:
        /* <DEDUP_REMOVED lines=14> */
.L_x_298:
        /* <DEDUP_REMOVED lines=84> */
.L_x_296:
        /* <DEDUP_REMOVED lines=8> */
.L_x_295:
        /* <DEDUP_REMOVED lines=30> */
.L_x_288:
        /* <DEDUP_REMOVED lines=20> */
[----:B--2---:R-:W-:Y:S02]  /*09c0*/  HADD2.F32 R26, -RZ, R26.H0_H0 ;  /* 0x2000001aff1a7230 */ /* 0x004fe40000004100 */
[----:B---3--:R-:W-:-:S05]  /*09d0*/  HADD2.F32 R27, -RZ, R16.H0_H0 ;  /* 0x20000010ff1b7230 */ /* 0x008fca0000004100 */
[----:B------:R-:W-:Y:S02]  /*09e0*/  FFMA.FTZ R25, R26, R27, R25 ;  /* 0x0000001b1a197223 */ /* 0x000fe40000010019 */
.L_x_281:
[----:B------:R-:W-:Y:S05]  /*09f0*/  BSYNC B0 ;  /* 0x0000000000007941 */ /* 0x000fea0003800000 */
.L_x_280:
        /* <DEDUP_REMOVED lines=12> */
[----:B--2---:R-:W-:Y:S02]  /*0ac0*/  HADD2.F32 R26, -RZ, R26.H0_H0 ;  /* 0x2000001aff1a7230 */ /* 0x004fe40000004100 */
[----:B---3--:R-:W-:-:S05]  /*0ad0*/  HADD2.F32 R27, -RZ, R16.H0_H0 ;  /* 0x20000010ff1b7230 */ /* 0x008fca0000004100 */
[----:B------:R-:W-:Y:S02]  /*0ae0*/  FFMA.FTZ R25, R26, R27, R25 ;  /* 0x0000001b1a197223 */ /* 0x000fe40000010019 */
.L_x_283:
[----:B------:R-:W-:Y:S05]  /*0af0*/  BSYNC B0 ;  /* 0x0000000000007941 */ /* 0x000fea0003800000 */
.L_x_282:
        /* <DEDUP_REMOVED lines=15> */
.L_x_285:
[----:B------:R-:W-:Y:S05]  /*0bf0*/  BSYNC B0 ;  /* 0x0000000000007941 */ /* 0x000fea0003800000 */
.L_x_284:
        /* <DEDUP_REMOVED lines=15> */
.L_x_287:
[----:B------:R-:W-:Y:S05]  /*0cf0*/  BSYNC B0 ;  /* 0x0000000000007941 */ /* 0x000fea0003800000 */
.L_x_286:
        /* <DEDUP_REMOVED lines=12> */
.L_x_279:
        /* <DEDUP_REMOVED lines=22> */
[----:B------:R-:W3:Y:S01]  /*0f20*/  LDG.E.U16 R16, [R16.64] ;  /* 0x0000000810107981 */ /* 0x000ee2000c1e1500 */
[----:B--2---:R-:W-:Y:S02]  /*0f30*/  HADD2.F32 R24, -RZ, R21.H0_H0 ;  /* 0x20000015ff187230 */ /* 0x004fe40000004100 */
[----:B---3--:R-:W-:-:S05]  /*0f40*/  HADD2.F32 R21, -RZ, R16.H0_H0 ;  /* 0x20000010ff157230 */ /* 0x008fca0000004100 */
[----:B------:R-:W-:Y:S02]  /*0f50*/  FFMA.FTZ R25, R24, R21, R25 ;  /* 0x0000001518197223 */ /* 0x000fe40000010019 */
.L_x_291:
[----:B------:R-:W-:Y:S05]  /*0f60*/  BSYNC B0 ;  /* 0x0000000000007941 */ /* 0x000fea0003800000 */
.L_x_290:
        /* <DEDUP_REMOVED lines=18> */
[----:B--2---:R-:W-:Y:S02]  /*1090*/  HADD2.F32 R24, -RZ, R21.H0_H0 ;  /* 0x20000015ff187230 */ /* 0x004fe40000004100 */
[----:B---3--:R-:W-:-:S05]  /*10a0*/  HADD2.F32 R21, -RZ, R16.H0_H0 ;  /* 0x20000010ff157230 */ /* 0x008fca0000004100 */
[----:B------:R-:W-:Y:S02]  /*10b0*/  FFMA.FTZ R25, R24, R21, R25 ;  /* 0x0000001518197223 */ /* 0x000fe40000010019 */
.L_x_294:
[----:B------:R-:W-:Y:S05]  /*10c0*/  BSYNC B1 ;  /* 0x0000000000017941 */ /* 0x000fea0003800000 */
.L_x_293:
        /* <DEDUP_REMOVED lines=17> */
.L_x_292:
[----:B------:R-:W-:Y:S05]  /*11e0*/  BSYNC B0 ;  /* 0x0000000000007941 */ /* 0x000fea0003800000 */
.L_x_289:
[----:B------:R-:W-:Y:S01]  /*11f0*/  IADD3 R12, R12, c[0x0][0x1f8], RZ ;  /* 0x00007e000c0c7a10 */ /* 0x000fe20007ffe0ff */
[----:B------:R-:W-:Y:S05]  /*1200*/  @!P2 BRA `(.L_x_295) ;  /* 0xfffff4900000a947 */ /* 0x000fea000383ffff */
.L_x_278:
[----:B------:R-:W-:-:S04]  /*1210*/  IADD3 R8, R8, 0x1, RZ ;  /* 0x0000000108087810 */ /* 0x000fc80007ffe0ff */
[----:B------:R-:W-:-:S13]  /*1220*/  ISETP.GE.AND P0, PT, R8, c[0x0][0x1e0], PT ;  /* 0x0000780008007a0c */ /* 0x000fda0003f06270 */
[----:B------:R-:W-:Y:S01]  /*1230*/  @P0 CALL.REL.NOINC `(.L_x_277) ;  /* 0x0000001000000944 */ /* 0x000fe20003c00000 */
[----:B------:R-:W-:Y:S05]  /*1240*/  BRA `(.L_x_296) ;  /* 0xfffff3d000007947 */ /* 0x000fea000383ffff */
.L_x_277:
        /* <DEDUP_REMOVED lines=13> */
.L_x_297:
[----:B------:R-:W-:Y:S05]  /*1320*/  EXIT ;  /* 0x000000000000794d */ /* 0x000fea0003800000 */
.L_x_299:
        /* <DEDUP_REMOVED lines=13> */
.L_x_1149:


//--------------------- .text._ZN2at6native51_GLOBAL__N__2c613397_18_DepthwiseConv2d_cu_9959487032conv_depthwise2d_backward_kernelILi0ELi1EN3c104HalfEiEEvNS_27GenericPackedTensorAccessorIKT1_Lm4ENS_16DefaultPtrTraitsEiEENS5_IS6_Lm4ES8_iEES9_T2_iiiiiiiiiiiiiii --------------------------
	.section	.text._ZN2at6native51_GLOBAL__N__2c613397_18_DepthwiseConv2d_cu_9959487032conv_depthwise2d_backward_kernelILi0ELi1EN3c104HalfEiEEvNS_27GenericPackedTensorAccessorIKT1_Lm4ENS_16DefaultPtrTraitsEiEENS5_IS6_Lm4ES8_iEES9_T2_iiiiiiiiiiiiiii,"ax",@progbits
	.sectioninfo	@"SHI_REGISTERS=42"
	.align	128
.text._ZN2at6native51_GLOBAL__N__2c613397_18_DepthwiseConv2d_cu_9959487032conv_depthwise2d_backward_kernelILi0ELi1EN3c104HalfEiEEvNS_27GenericPackedTensorAccessorIKT1_Lm4ENS_16DefaultPtrTraitsEiEENS5_IS6_Lm4ES8_iEES9_T2_iiiiiiiiiiiiiii:
        .type           _ZN2at6native51_GLOBAL__N__2c613397_18_DepthwiseConv2d_cu_9959487032conv_depthwise2d_backward_kernelILi0ELi1EN3c104HalfEiEEvNS_27GenericPackedTensorAccessorIKT1_Lm4ENS_16DefaultPtrTraitsEiEENS5_IS6_Lm4ES8_iEES9_T2_iiiiiiiiiiiiiii,@function
        .size           _ZN2at6native51_GLOBAL__N__2c613397_18_DepthwiseConv2d_cu_9959487032conv_depthwise2d_backward_kernelILi0ELi1EN3c104HalfEiEEvNS_27GenericPackedTensorAccessorIKT1_Lm4ENS_16DefaultPtrTraitsEiEENS5_IS6_Lm4ES8_iEES9_T2_iiiiiiiiiiiiiii,(.L_x_1150 - _ZN2at6native51_GLOBAL__N__2c613397_18_DepthwiseConv2d_cu_9959487032conv_depthwise2d_backward_kernelILi0ELi1EN3c104HalfEiEEvNS_27GenericPackedTensorAccessorIKT1_Lm4ENS_16DefaultPtrTraitsEiEENS5_IS6_Lm4ES8_iEES9_T2_iiiiiiiiiiiiiii)
        .other          _ZN2at6native51_GLOBAL__N__2c613397_18_DepthwiseConv2d_cu_9959487032conv_depthwise2d_backward_kernelILi0ELi1EN3c104HalfEiEEvNS_27GenericPackedTensorAccessorIKT1_Lm4ENS_16DefaultPtrTraitsEiEENS5_IS6_Lm4ES8_iEES9_T2_iiiiiiiiiiiiiii,@"STO_CUDA_ENTRY STV_DEFAULT"
_ZN2at6native51_GLOBAL__N__2c613397_18_DepthwiseConv2d_cu_9959487032conv_depthwise2d_backward_kernelILi0ELi1EN3c104HalfEiEEvNS_27GenericPackedTensorAccessorIKT1_Lm4ENS_16DefaultPtrTraitsEiEENS5_IS6_Lm4ES8_iEES9_T2_iiiiiiiiiiiiiii:
        /* <DEDUP_REMOVED lines=15> */
.L_x_313:
        /* <DEDUP_REMOVED lines=10> */
[----:B------:R-:W-:-:S05]  /*0190*/  IMAD.HI.U32 R5, R5, R6, RZ ;  /* 0x0000000605057227 */ /* 0x000fca00078e00ff */
[----:B------:R-:W-:-:S05]  /*01a0*/  IADD3 R2, -R5, RZ, RZ ;  /* 0x000000ff05027210 */ /* 0x000fca0007ffe1ff */
        /* <DEDUP_REMOVED lines=11> */
[----:B------:R-:W-:Y:S02]  /*0260*/  HFMA2.MMA R2, -RZ, RZ, 0, 0 ;  /* 0x00000000ff027435 */ /* 0x000fe400000001ff */
        /* <DEDUP_REMOVED lines=11> */
[----:B0-----:R-:W-:Y:S02]  /*0320*/  IMAD.MOV.U32 R4, RZ, RZ, RZ ;  /* 0x000000ffff047224 */ /* 0x001fe400078e00ff */
[----:B-1----:R-:W-:-:S04]  /*0330*/  IMAD.MOV R7, RZ, RZ, -R5 ;  /* 0x000000ffff077224 */ /* 0x002fc800078e0a05 */
[----:B------:R-:W-:-:S04]  /*0340*/  IMAD R7, R7, R10, RZ ;  /* 0x0000000a07077224 */ /* 0x000fc800078e02ff */
        /* <DEDUP_REMOVED lines=15> */
[----:B------:R-:W-:-:S04]  /*0440*/  @P0 IADD3 R4, R4, 0x1, RZ ;  /* 0x0000000104040810 */ /* 0x000fc80007ffe0ff */
[----:B------:R-:W-:Y:S01]  /*0450*/  MOV R16, R4 ;  /* 0x0000000400107202 */ /* 0x000fe20000000f00 */
[----:B0-----:R-:W-:-:S04]  /*0460*/  IMAD.MOV R4, RZ, RZ, -R5 ;  /* 0x000000ffff047224 */ /* 0x001fc800078e0a05 */
[----:B------:R-:W-:Y:S01]  /*0470*/  @!P2 IMAD.MOV R16, RZ, RZ, -R16 ;  /* 0x000000ffff10a224 */ /* 0x000fe200078e0a10 */
[----:B------:R-:W-:Y:S01]  /*0480*/  @!P1 LOP3.LUT R16, RZ, c[0x0][0x1ec], RZ, 0x33, !PT ;  /* 0x00007b00ff109a12 */ /* 0x000fe200078e33ff */
[----:B------:R-:W-:Y:S02]  /*0490*/  IMAD R7, R4, R9, RZ ;  /* 0x0000000904077224 */ /* 0x000fe400078e02ff */
[----:B------:R-:W-:Y:S01]  /*04a0*/  IMAD.MOV.U32 R4, RZ, RZ, RZ ;  /* 0x000000ffff047224 */ /* 0x000fe200078e00ff */
[----:B------:R-:W-:-:S03]  /*04b0*/  IABS R6, R16 ;  /* 0x0000001000067213 */ /* 0x000fc60000000000 */
[----:B------:R-:W-:-:S04]  /*04c0*/  IMAD.HI.U32 R4, R5, R7, R4 ;  /* 0x0000000705047227 */ /* 0x000fc800078e0004 */
[----:B------:R-:W-:-:S04]  /*04d0*/  IMAD.MOV.U32 R5, RZ, RZ, R6 ;  /* 0x000000ffff057224 */ /* 0x000fc800078e0006 */
        /* <DEDUP_REMOVED lines=13> */
[----:B------:R-:W-:Y:S01]  /*05b0*/  @!P2 IMAD.MOV R12, RZ, RZ, -R12 ;  /* 0x000000ffff0ca224 */ /* 0x000fe200078e0a0c */
[----:B------:R-:W-:-:S08]  /*05c0*/  @!P1 LOP3.LUT R12, RZ, c[0x0][0x1dc], RZ, 0x33, !PT ;  /* 0x00007700ff0c9a12 */ /* 0x000fd000078e33ff */
[----:B------:R-:W-:Y:S05]  /*05d0*/  @!P0 BRA `(.L_x_300) ;  /* 0x00000ac000008947 */ /* 0x000fea0003800000 */
[----:B------:R-:W-:Y:S01]  /*05e0*/  IMAD.MOV R15, RZ, RZ, -R12 ;  /* 0x000000ffff0f7224 */ /* 0x000fe200078e0a0c */
[----:B------:R-:W-:Y:S01]  /*05f0*/  MOV R2, RZ ;  /* 0x000000ff00027202 */ /* 0x000fe20000000f00 */
[C---:B------:R-:W-:Y:S01]  /*0600*/  IMAD R13, R14.reuse, c[0x0][0x1e8], RZ ;  /* 0x00007a000e0d7a24 */ /* 0x040fe200078e02ff */
[----:B------:R-:W-:Y:S01]  /*0610*/  IADD3 R14, R14, c[0x0][0x20c], RZ ;  /* 0x000083000e0e7a10 */ /* 0x000fe20007ffe0ff */
[----:B------:R-:W-:Y:S02]  /*0620*/  IMAD R15, R15, c[0x0][0x1dc], R16 ;  /* 0x000077000f0f7a24 */ /* 0x000fe400078e0210 */
[----:B------:R-:W-:Y:S02]  /*0630*/  IMAD R16, R16, c[0x0][0x1ec], RZ ;  /* 0x00007b0010107a24 */ /* 0x000fe400078e02ff */
[----:B------:R-:W-:Y:S02]  /*0640*/  IMAD R15, R15, c[0x0][0x1e0], RZ ;  /* 0x000078000f0f7a24 */ /* 0x000fe400078e02ff */
[----:B------:R-:W-:-:S02]  /*0650*/  IMAD.MOV.U32 R18, RZ, RZ, RZ ;  /* 0x000000ffff127224 */ /* 0x000fc400078e00ff */
[----:B------:R-:W-:Y:S02]  /*0660*/  IMAD R17, R12, c[0x0][0x1e4], R15 ;  /* 0x000079000c117a24 */ /* 0x000fe400078e020f */
.L_x_311:
[----:B------:R-:W-:-:S05]  /*0670*/  IMAD.MOV.U32 R4, RZ, RZ, c[0x0][0x1f8] ;  /* 0x00007e00ff047624 */ /* 0x000fca00078e00ff */
[----:B------:R-:W-:-:S13]  /*0680*/  ISETP.GE.AND P0, PT, R4, 0x1, PT ;  /* 0x000000010400780c */ /* 0x000fda0003f06270 */
[----:B------:R-:W-:Y:S05]  /*0690*/  @!P0 BRA `(.L_x_301) ;  /* 0x000009d000008947 */ /* 0x000fea0003800000 */
[----:B------:R-:W-:Y:S01]  /*06a0*/  ULDC.64 UR8, c[0x0][0x1f8] ;  /* 0x00007e0000087ab9 */ /* 0x000fe20000000a00 */
[--C-:B------:R-:W-:Y:S01]  /*06b0*/  IMAD.IADD R5, R15, 0x1, R18.reuse ;  /* 0x000000010f057824 */ /* 0x100fe200078e0212 */
[----:B------:R-:W-:Y:S01]  /*06c0*/  UIMAD UR5, UR9, UR8, URZ ;  /* 0x00000008090572a4 */ /* 0x000fe2000f8e023f */
[----:B------:R-:W-:Y:S01]  /*06d0*/  IMAD.IADD R7, R17, 0x1, R18 ;  /* 0x0000000111077824 */ /* 0x000fe200078e0212 */
[----:B------:R-:W-:Y:S01]  /*06e0*/  HFMA2.MMA R19, -RZ, RZ, 0, 0 ;  /* 0x00000000ff137435 */ /* 0x000fe200000001ff */
[----:B------:R-:W-:Y:S02]  /*06f0*/  IMAD R21, R12, c[0x0][0x1e4], R5 ;  /* 0x000079000c157a24 */ /* 0x000fe400078e0205 */
[----:B------:R-:W-:Y:S02]  /*0700*/  IMAD R20, R7, c[0x0][0x1f4], R14 ;  /* 0x00007d0007147a24 */ /* 0x000fe400078e020e */
[----:B------:R-:W-:-:S03]  /*0710*/  IMAD R22, R5, UR5, RZ ;  /* 0x0000000505167c24 */ /* 0x000fc6000f8e02ff */
.L_x_310:
        /* <DEDUP_REMOVED lines=8> */
[----:B------:R-:W-:Y:S02]  /*07a0*/  IMAD.MOV.U32 R4, RZ, RZ, R22 ;  /* 0x000000ffff047224 */ /* 0x000fe400078e0016 */
[----:B------:R-:W-:-:S10]  /*07b0*/  IMAD R23, R21, c[0x0][0x1f4], R24 ;  /* 0x00007d0015177a24 */ /* 0x000fd400078e0218 */
[----:B------:R-:W-:Y:S05]  /*07c0*/  @!P0 BRA `(.L_x_302) ;  /* 0x0000050000008947 */ /* 0x000fea0003800000 */
[----:B------:R-:W-:Y:S01]  /*07d0*/  MOV R5, 0x2 ;  /* 0x0000000200057802 */ /* 0x000fe20000000f00 */
[----:B------:R-:W-:Y:S01]  /*07e0*/  ULDC UR5, c[0x0][0x210] ;  /* 0x0000840000057ab9 */ /* 0x000fe20000000800 */
[----:B------:R-:W-:Y:S01]  /*07f0*/  IMAD.IADD R32, R20, 0x1, -R7 ;  /* 0x0000000114207824 */ /* 0x000fe200078e0a07 */
[----:B------:R-:W-:Y:S01]  /*0800*/  UIADD3 UR5, -UR5, URZ, URZ ;  /* 0x0000003f05057290 */ /* 0x000fe2000fffe13f */
[----:B------:R-:W-:Y:S01]  /*0810*/  HFMA2.MMA R25, -RZ, RZ, 0, 0 ;  /* 0x00000000ff197435 */ /* 0x000fe200000001ff */
        /* <DEDUP_REMOVED lines=11> */
[C-C-:B------:R-:W-:Y:S02]  /*08d0*/  IADD3 R29, -R13.reuse, UR9, R0.reuse ;  /* 0x000000090d1d7c10 */ /* 0x140fe4000fffe100 */
[----:B------:R-:W-:Y:S01]  /*08e0*/  IADD3 R31, -R13, UR5, R0 ;  /* 0x000000050d1f7c10 */ /* 0x000fe2000fffe100 */
[C---:B------:R-:W-:Y:S02]  /*08f0*/  IMAD R30, R32.reuse, c[0x0][0x1f0], R27 ;  /* 0x00007c00201e7a24 */ /* 0x040fe400078e021b */
[C---:B------:R-:W-:Y:S02]  /*0900*/  IMAD R26, R32.reuse, c[0x0][0x1f0], R33 ;  /* 0x00007c00201a7a24 */ /* 0x040fe400078e0221 */
[C---:B------:R-:W-:Y:S02]  /*0910*/  IMAD R28, R32.reuse, c[0x0][0x1f0], R29 ;  /* 0x00007c00201c7a24 */ /* 0x040fe400078e021d */
[----:B------:R-:W-:-:S02]  /*0920*/  IMAD R32, R32, c[0x0][0x1f0], R31 ;  /* 0x00007c0020207a24 */ /* 0x000fc400078e021f */
.L_x_303:
[-C--:B------:R-:W-:Y:S02]  /*0930*/  LOP3.LUT R4, R33, R24.reuse, RZ, 0xfc, !PT ;  /* 0x0000001821047212 */ /* 0x080fe400078efcff */
[----:B------:R-:W-:-:S02]  /*0940*/  LOP3.LUT R5, R29, R24, RZ, 0xfc, !PT ;  /* 0x000000181d057212 */ /* 0x000fc400078efcff */
[----:B------:R-:W-:Y:S02]  /*0950*/  ISETP.LT.OR P0, PT, R4, RZ, P5 ;  /* 0x000000ff0400720c */ /* 0x000fe40002f01670 */
[-C--:B------:R-:W-:Y:S02]  /*0960*/  LOP3.LUT R4, R27, R24.reuse, RZ, 0xfc, !PT ;  /* 0x000000181b047212 */ /* 0x080fe400078efcff */
[----:B------:R-:W-:Y:S02]  /*0970*/  ISETP.GE.OR P0, PT, R33, c[0x0][0x1f0], P0 ;  /* 0x00007c0021007a0c */ /* 0x000fe40000706670 */
[----:B------:R-:W-:Y:S02]  /*0980*/  ISETP.LT.OR P2, PT, R5, RZ, P5 ;  /* 0x000000ff0500720c */ /* 0x000fe40002f41670 */
[----:B------:R-:W-:Y:S02]  /*0990*/  ISETP.LT.OR P1, PT, R4, RZ, P5 ;  /* 0x000000ff0400720c */ /* 0x000fe40002f21670 */
[----:B------:R-:W-:-:S02]  /*09a0*/  LOP3.LUT R6, R31, R24, RZ, 0xfc, !PT ;  /* 0x000000181f067212 */ /* 0x000fc400078efcff */
[----:B------:R-:W-:Y:S02]  /*09b0*/  ISETP.GE.OR P1, PT, R27, c[0x0][0x1f0], P1 ;  /* 0x00007c001b007a0c */ /* 0x000fe40000f26670 */
[----:B------:R-:W-:Y:S02]  /*09c0*/  ISETP.GE.OR P2, PT, R29, c[0x0][0x1f0], P2 ;  /* 0x00007c001d007a0c */ /* 0x000fe40001746670 */
[----:B------:R-:W-:Y:S01]  /*09d0*/  ISETP.LT.OR P3, PT, R6, RZ, P5 ;  /* 0x000000ff0600720c */ /* 0x000fe20002f61670 */
[----:B------:R-:W-:-:S04]  /*09e0*/  @!P0 IMAD.MOV.U32 R5, RZ, RZ, 0x2 ;  /* 0x00000002ff058424 */ /* 0x000fc800078e00ff */
[----:B------:R-:W-:-:S05]  /*09f0*/  @!P0 IMAD.WIDE R4, R26, R5, c[0x0][0x160] ;  /* 0x000058001a048625 */ /* 0x000fca00078e0205 */
[----:B------:R0:W2:Y:S01]  /*0a00*/  @!P0 LDG.E.U16 R36, [R4.64] ;  /* 0x0000000c04248981 */ /* 0x0000a2000c1e1500 */
[----:B------:R-:W-:Y:S01]  /*0a10*/  ISETP.GE.OR P3, PT, R31, c[0x0][0x1f0], P3 ;  /* 0x00007c001f007a0c */ /* 0x000fe20001f66670 */
[----:B------:R-:W-:Y:S02]  /*0a20*/  @!P1 IMAD.MOV.U32 R7, RZ, RZ, 0x2 ;  /* 0x00000002ff079424 */ /* 0x000fe400078e00ff */
[----:B0-----:R-:W-:Y:S02]  /*0a30*/  IMAD.MOV.U32 R4, RZ, RZ, R34 ;  /* 0x000000ffff047224 */ /* 0x001fe400078e0022 */
[----:B------:R-:W-:-:S05]  /*0a40*/  IMAD.MOV.U32 R5, RZ, RZ, R35 ;  /* 0x000000ffff057224 */ /* 0x000fca00078e0023 */
[----:B------:R-:W3:Y:S01]  /*0a50*/  @!P0 LDG.E.U16 R34, [R4.64] ;  /* 0x0000000c04228981 */ /* 0x000ee2000c1e1500 */
[----:B------:R-:W-:Y:S01]  /*0a60*/  @!P2 MOV R9, 0x2 ;  /* 0x000000020009a802 */ /* 0x000fe20000000f00 */
[----:B------:R-:W-:Y:S02]  /*0a70*/  @!P1 IMAD.WIDE R6, R30, R7, c[0x0][0x160] ;  /* 0x000058001e069625 */ /* 0x000fe400078e0207 */
[----:B------:R-:W4:Y:S02]  /*0a80*/  @!P1 LDG.E.U16 R37, [R4.64+0x2] ;  /* 0x0000020c04259981 */ /* 0x000f24000c1e1500 */
[----:B------:R-:W-:Y:S02]  /*0a90*/  @!P2 IMAD.WIDE R8, R28, R9, c[0x0][0x160] ;  /* 0x000058001c08a625 */ /* 0x000fe400078e0209 */
[----:B------:R-:W5:Y:S02]  /*0aa0*/  @!P1 LDG.E.U16 R6, [R6.64] ;  /* 0x0000000c06069981 */ /* 0x000f64000c1e1500 */
[----:B------:R-:W-:-:S02]  /*0ab0*/  @!P3 IMAD.MOV.U32 R11, RZ, RZ, 0x2 ;  /* 0x00000002ff0bb424 */ /* 0x000fc400078e00ff */
[----:B------:R0:W5:Y:S02]  /*0ac0*/  @!P2 LDG.E.U16 R38, [R4.64+0x4] ;  /* 0x0000040c0426a981 */ /* 0x000164000c1e1500 */
[----:B------:R-:W-:Y:S02]  /*0ad0*/  @!P3 IMAD.WIDE R10, R32, R11, c[0x0][0x160] ;  /* 0x00005800200ab625 */ /* 0x000fe400078e020b */
[----:B------:R1:W5:Y:S04]  /*0ae0*/  @!P2 LDG.E.U16 R8, [R8.64] ;  /* 0x0000000c0808a981 */ /* 0x000368000c1e1500 */
[----:B------:R0:W5:Y:S04]  /*0af0*/  @!P3 LDG.E.U16 R39, [R4.64+0x6] ;  /* 0x0000060c0427b981 */ /* 0x000168000c1e1500 */
[----:B------:R-:W5:Y:S01]  /*0b00*/  @!P3 LDG.E.U16 R10, [R10.64] ;  /* 0x0000000c0a0ab981 */ /* 0x000f62000c1e1500 */
[----:B------:R-:W-:-:S04]  /*0b10*/  IADD3 R25, R25, 0x4, RZ ;  /* 0x0000000419197810 */ /* 0x000fc80007ffe0ff */
[----:B-1----:R-:W-:Y:S01]  /*0b20*/  IADD3 R9, R25, UR4, RZ ;  /* 0x0000000419097c10 */ /* 0x002fe2000fffe0ff */
[----:B--2---:R-:W-:Y:S02]  /*0b30*/  @!P0 HADD2.F32 R36, -RZ, R36.H0_H0 ;  /* 0x20000024ff248230 */ /* 0x004fe40000004100 */
[----:B---3--:R-:W-:Y:S02]  /*0b40*/  @!P0 HADD2.F32 R35, -RZ, R34.H0_H0 ;  /* 0x20000022ff238230 */ /* 0x008fe40000004100 */
[----:B----4-:R-:W-:-:S03]  /*0b50*/  @!P1 HADD2.F32 R37, -RZ, R37.H0_H0 ;  /* 0x20000025ff259230 */ /* 0x010fc60000004100 */
[----:B------:R-:W-:Y:S01]  /*0b60*/  @!P0 FFMA.FTZ R2, R35, R36, R2 ;  /* 0x0000002423028223 */ /* 0x000fe20000010002 */
[----:B------:R-:W-:Y:S01]  /*0b70*/  IADD3 R34, P0, R4, 0x8, RZ ;  /* 0x0000000804227810 */ /* 0x000fe20007f1e0ff */
[----:B0-----:R-:W-:Y:S01]  /*0b80*/  IMAD.MOV R4, RZ, RZ, -c[0x0][0x210] ;  /* 0x80008400ff047624 */ /* 0x001fe200078e02ff */
[----:B-----5:R-:W-:-:S03]  /*0b90*/  @!P1 HADD2.F32 R6, -RZ, R6.H0_H0 ;  /* 0x20000006ff069230 */ /* 0x020fc60000004100 */
[----:B------:R-:W-:Y:S01]  /*0ba0*/  IMAD.X R35, RZ, RZ, R5, P0 ;  /* 0x000000ffff237224 */ /* 0x000fe200000e0605 */
[----:B------:R-:W-:Y:S01]  /*0bb0*/  ISETP.NE.AND P0, PT, R9, RZ, PT ;  /* 0x000000ff0900720c */ /* 0x000fe20003f05270 */
[----:B------:R-:W-:Y:S01]  /*0bc0*/  @!P2 HADD2.F32 R7, -RZ, R38.H0_H0 ;  /* 0x20000026ff07a230 */ /* 0x000fe20000004100 */
[----:B------:R-:W-:Y:S01]  /*0bd0*/  @!P1 FFMA.FTZ R2, R37, R6, R2 ;  /* 0x0000000625029223 */ /* 0x000fe20000010002 */
[C---:B------:R-:W-:Y:S01]  /*0be0*/  LEA R29, R4.reuse, R29, 0x2 ;  /* 0x0000001d041d7211 */ /* 0x040fe200078e10ff */
[----:B------:R-:W-:Y:S01]  /*0bf0*/  @!P2 HADD2.F32 R8, -RZ, R8.H0_H0 ;  /* 0x20000008ff08a230 */ /* 0x000fe20000004100 */
[C---:B------:R-:W-:Y:S01]  /*0c00*/  IMAD R27, R4.reuse, 0x4, R27 ;  /* 0x00000004041b7824 */ /* 0x040fe200078e021b */
[C---:B------:R-:W-:Y:S01]  /*0c10*/  LEA R32, R4.reuse, R32, 0x2 ;  /* 0x0000002004207211 */ /* 0x040fe200078e10ff */
[----:B------:R-:W-:Y:S01]  /*0c20*/  IMAD R31, R4, 0x4, R31 ;  /* 0x00000004041f7824 */ /* 0x000fe200078e021f */
[----:B------:R-:W-:Y:S01]  /*0c30*/  @!P3 HADD2.F32 R39, -RZ, R39.H0_H0 ;  /* 0x20000027ff27b230 */ /* 0x000fe20000004100 */
[----:B------:R-:W-:-:S02]  /*0c40*/  @!P2 FFMA.FTZ R2, R7, R8, R2 ;  /* 0x000000080702a223 */ /* 0x000fc40000010002 */
[C---:B------:R-:W-:Y:S01]  /*0c50*/  IMAD R33, R4.reuse, 0x4, R33 ;  /* 0x0000000404217824 */ /* 0x040fe200078e0221 */
[----:B------:R-:W-:Y:S01]  /*0c60*/  @!P3 HADD2.F32 R10, -RZ, R10.H0_H0 ;  /* 0x2000000aff0ab230 */ /* 0x000fe20000004100 */
[C---:B------:R-:W-:Y:S02]  /*0c70*/  IMAD R30, R4.reuse, 0x4, R30 ;  /* 0x00000004041e7824 */ /* 0x040fe400078e021e */
[C---:B------:R-:W-:Y:S02]  /*0c80*/  IMAD R28, R4.reuse, 0x4, R28 ;  /* 0x00000004041c7824 */ /* 0x040fe400078e021c */
[----:B------:R-:W-:Y:S02]  /*0c90*/  IMAD R26, R4, 0x4, R26 ;  /* 0x00000004041a7824 */ /* 0x000fe400078e021a */
[----:B------:R-:W-:Y:S01]  /*0ca0*/  @!P3 FFMA.FTZ R2, R39, R10, R2 ;  /* 0x0000000a2702b223 */ /* 0x000fe20000010002 */
[----:B------:R-:W-:Y:S05]  /*0cb0*/  @P0 BRA `(.L_x_303) ;  /* 0xfffffc7000000947 */ /* 0x000fea000383ffff */
[----:B------:R-:W-:Y:S02]  /*0cc0*/  IMAD.IADD R4, R25, 0x1, R22 ;  /* 0x0000000119047824 */ /* 0x000fe400078e0216 */
.L_x_302:
        /* <DEDUP_REMOVED lines=20> */
.L_x_306:
[----:B------:R-:W-:Y:S05]  /*0e10*/  BSYNC B0 ;  /* 0x0000000000007941 */ /* 0x000fea0003800000 */
.L_x_305:
[----:B------:R-:W-:Y:S01]  /*0e20*/  UISETP.NE.AND UP0, UPT, UR10, 0x1, UPT ;  /* 0x000000010a00788c */ /* 0x000fe2000bf05270 */
[----:B------:R-:W-:Y:S05]  /*0e30*/  BSSY B0, `(.L_x_304) ;  /* 0x0000021000007945 */ /* 0x000fea0003800000 */
[----:B------:R-:W-:-:S13]  /*0e40*/  PLOP3.LUT P1, PT, PT, PT, UP0, 0x80, 0x0 ;  /* 0x000000000000781c */ /* 0x000fda0003f2f008 */
[----:B------:R-:W-:Y:S05]  /*0e50*/  @!P1 BRA `(.L_x_307) ;  /* 0x000001e000009947 */ /* 0x000fea0003800000 */
[----:B------:R-:W-:Y:S01]  /*0e60*/  IADD3 R25, R25, c[0x0][0x210], RZ ;  /* 0x0000840019197a10 */ /* 0x000fe20007ffe0ff */
[----:B------:R-:W-:Y:S03]  /*0e70*/  BSSY B1, `(.L_x_308) ;  /* 0x000000d000017945 */ /* 0x000fe60003800000 */
[----:B------:R-:W-:-:S04]  /*0e80*/  IADD3 R6, R10, -R25, RZ ;  /* 0x800000190a067210 */ /* 0x000fc80007ffe0ff */
        /* <DEDUP_REMOVED lines=11> */
.L_x_309:
[----:B------:R-:W-:Y:S05]  /*0f40*/  BSYNC B1 ;  /* 0x0000000000017941 */ /* 0x000fea0003800000 */
.L_x_308:
        /* <DEDUP_REMOVED lines=15> */
.L_x_307:
[----:B------:R-:W-:Y:S05]  /*1040*/  BSYNC B0 ;  /* 0x0000000000007941 */ /* 0x000fea0003800000 */
.L_x_304:
[----:B------:R-:W-:Y:S01]  /*1050*/  IADD3 R22, R22, c[0x0][0x1f8], RZ ;  /* 0x00007e0016167a10 */ /* 0x000fe20007ffe0ff */
[----:B------:R-:W-:Y:S05]  /*1060*/  @!P4 BRA `(.L_x_310) ;  /* 0xfffff6b00000c947 */ /* 0x000fea000383ffff */
.L_x_301:
[----:B------:R-:W-:-:S04]  /*1070*/  IADD3 R18, R18, 0x1, RZ ;  /* 0x0000000112127810 */ /* 0x000fc80007ffe0ff */
[----:B------:R-:W-:-:S13]  /*1080*/  ISETP.GE.AND P0, PT, R18, c[0x0][0x1e0], PT ;  /* 0x0000780012007a0c */ /* 0x000fda0003f06270 */
[----:B------:R-:W-:Y:S05]  /*1090*/  @!P0 BRA `(.L_x_311) ;  /* 0xfffff5d000008947 */ /* 0x000fea000383ffff */
.L_x_300:
        /* <DEDUP_REMOVED lines=13> */
.L_x_312:
[----:B------:R-:W-:Y:S05]  /*1170*/  EXIT ;  /* 0x000000000000794d */ /* 0x000fea0003800000 */
.L_x_314:
        /* <DEDUP_REMOVED lines=16> */
.L_x_1150:


//--------------------- .text._ZN2at6native51_GLOBAL__N__2c613397_18_DepthwiseConv2d_cu_9959487032conv_depthwise2d_backward_kernelILi1ELi0EN3c104HalfEiEEvNS_27GenericPackedTensorAccessorIKT1_Lm4ENS_16DefaultPtrTraitsEiEENS5_IS6_Lm4ES8_iEES9_T2_iiiiiiiiiiiiiii --------------------------
	.section	.text._ZN2at6native51_GLOBAL__N__2c613397_18_DepthwiseConv2d_cu_9959487032conv_depthwise2d_backward_kernelILi1ELi0EN3c104HalfEiEEvNS_27GenericPackedTensorAccessorIKT1_Lm4ENS_16DefaultPtrTraitsEiEENS5_IS6_Lm4ES8_iEES9_T2_iiiiiiiiiiiiiii,"ax",@progbits
	.sectioninfo	@"SHI_REGISTERS=26"
	.align	128
.text._ZN2at6native51_GLOBAL__N__2c613397_18_DepthwiseConv2d_cu_9959487032conv_depthwise2d_backward_kernelILi1ELi0EN3c104HalfEiEEvNS_27GenericPackedTensorAccessorIKT1_Lm4ENS_16DefaultPtrTraitsEiEENS5_IS6_Lm4ES8_iEES9_T2_iiiiiiiiiiiiiii:
        .type           _ZN2at6native51_GLOBAL__N__2c613397_18_DepthwiseConv2d_cu_9959487032conv_depthwise2d_backward_kernelILi1ELi0EN3c104HalfEiEEvNS_27GenericPackedTensorAccessorIKT1_Lm4ENS_16DefaultPtrTraitsEiEENS5_IS6_Lm4ES8_iEES9_T2_iiiiiiiiiiiiiii,@function
        .size           _ZN2at6native51_GLOBAL__N__2c613397_18_DepthwiseConv2d_cu_9959487032conv_depthwise2d_backward_kernelILi1ELi0EN3c104HalfEiEEvNS_27GenericPackedTensorAccessorIKT1_Lm4ENS_16DefaultPtrTraitsEiEENS5_IS6_Lm4ES8_iEES9_T2_iiiiiiiiiiiiiii,(.L_x_1151 - _ZN2at6native51_GLOBAL__N__2c613397_18_DepthwiseConv2d_cu_9959487032conv_depthwise2d_backward_kernelILi1ELi0EN3c104HalfEiEEvNS_27GenericPackedTensorAccessorIKT1_Lm4ENS_16DefaultPtrTraitsEiEENS5_IS6_Lm4ES8_iEES9_T2_iiiiiiiiiiiiiii)
        .other          _ZN2at6native51_GLOBAL__N__2c613397_18_DepthwiseConv2d_cu_9959487032conv_depthwise2d_backward_kernelILi1ELi0EN3c104HalfEiEEvNS_27GenericPackedTensorAccessorIKT1_Lm4ENS_16DefaultPtrTraitsEiEENS5_IS6_Lm4ES8_iEES9_T2_iiiiiiiiiiiiiii,@"STO_CUDA_ENTRY STV_DEFAULT"
_ZN2at6native51_GLOBAL__N__2c613397_18_DepthwiseConv2d_cu_9959487032conv_depthwise2d_backward_kernelILi1ELi0EN3c104HalfEiEEvNS_27GenericPackedTensorAccessorIKT1_Lm4ENS_16DefaultPtrTraitsEiEENS5_IS6_Lm4ES8_iEES9_T2_iiiiiiiiiiiiiii:
        /* <DEDUP_REMOVED lines=15> */
.L_x_316:
        /* <DEDUP_REMOVED lines=11> */
.L_x_315:
[----:B------:R-:W-:-:S05]  /*01a0*/  IMAD.MOV.U32 R2, RZ, RZ, c[0x0][0x1e0] ;  /* 0x00007800ff027624 */ /* 0x000fca00078e00ff */
[----:B------:R-:W-:-:S04]  /*01b0*/  IADD3 R2, R2, -0x1, RZ ;  /* 0xffffffff02027810 */ /* 0x000fc80007ffe0ff */
[----:B------:R-:W-:Y:S02]  /*01c0*/  ISETP.GE.U32.AND P1, PT, R2, 0x3, PT ;  /* 0x000000030200780c */ /* 0x000fe40003f26070 */
.L_x_334:
        /* <DEDUP_REMOVED lines=114> */
.L_x_326:
        /* <DEDUP_REMOVED lines=78> */
.L_x_319:
[----:B------:R-:W-:Y:S05]  /*0dd0*/  BSYNC B0 ;  /* 0x0000000000007941 */ /* 0x000fea0003800000 */
.L_x_318:
        /* <DEDUP_REMOVED lines=76> */
.L_x_321:
[----:B------:R-:W-:Y:S05]  /*12a0*/  BSYNC B0 ;  /* 0x0000000000007941 */ /* 0x000fea0003800000 */
.L_x_320:
        /* <DEDUP_REMOVED lines=76> */
.L_x_323:
[----:B------:R-:W-:Y:S05]  /*1770*/  BSYNC B0 ;  /* 0x0000000000007941 */ /* 0x000fea0003800000 */
.L_x_322:
        /* <DEDUP_REMOVED lines=75> */
.L_x_325:
[----:B------:R-:W-:Y:S05]  /*1c30*/  BSYNC B0 ;  /* 0x0000000000007941 */ /* 0x000fea0003800000 */
.L_x_324:
[----:B------:R-:W-:Y:S01]  /*1c40*/  IADD3 R13, R13, 0x4, RZ ;  /* 0x000000040d0d7810 */ /* 0x000fe20007ffe0ff */
[----:B------:R-:W-:Y:S01]  /*1c50*/  @!P3 CALL.REL.NOINC `(.L_x_317) ;  /* 0x000000100000b944 */ /* 0x000fe20003c00000 */
[----:B------:R-:W-:Y:S05]  /*1c60*/  BRA `(.L_x_326) ;  /* 0xffffec8000007947 */ /* 0x000fea000383ffff */
.L_x_317:
        /* <DEDUP_REMOVED lines=81> */
.L_x_329:
[----:B------:R-:W-:Y:S05]  /*2180*/  BSYNC B0 ;  /* 0x0000000000007941 */ /* 0x000fea0003800000 */
.L_x_328:
        /* <DEDUP_REMOVED lines=77> */
.L_x_332:
[----:B------:R-:W-:Y:S05]  /*2660*/  BSYNC B1 ;  /* 0x0000000000017941 */ /* 0x000fea0003800000 */
.L_x_331:
        /* <DEDUP_REMOVED lines=71> */
[----:B--2---:R-:W-:Y:S02]  /*2ae0*/  HADD2.F32 R6, -RZ, R2.H0_H0 ;  /* 0x20000002ff067230 */ /* 0x004fe40000004100 */
[----:B---3--:R-:W-:-:S05]  /*2af0*/  HADD2.F32 R8, -RZ, R4.H0_H0 ;  /* 0x20000004ff087230 */ /* 0x008fca0000004100 */
[----:B------:R-:W-:Y:S02]  /*2b00*/  FFMA.FTZ R11, R6, R8, R11 ;  /* 0x00000008060b7223 */ /* 0x000fe4000001000b */
.L_x_330:
[----:B------:R-:W-:Y:S05]  /*2b10*/  BSYNC B0 ;  /* 0x0000000000007941 */ /* 0x000fea0003800000 */
.L_x_327:
        /* <DEDUP_REMOVED lines=13> */
.L_x_333:
[----:B------:R-:W-:Y:S05]  /*2bf0*/  EXIT ;  /* 0x000000000000794d */ /* 0x000fea0003800000 */
.L_x_335:
        /* <DEDUP_REMOVED lines=16> */
.L_x_1151:


//--------------------- .text._ZN2at6native51_GLOBAL__N__2c613397_18_DepthwiseConv2d_cu_9959487032conv_depthwise2d_backward_kernelILi1ELi2EN3c104HalfEiEEvNS_27GenericPackedTensorAccessorIKT1_Lm4ENS_16DefaultPtrTraitsEiEENS5_IS6_Lm4ES8_iEES9_T2_iiiiiiiiiiiiiii --------------------------
	.section	.text._ZN2at6native51_GLOBAL__N__2c613397_18_DepthwiseConv2d_cu_9959487032conv_depthwise2d_backward_kernelILi1ELi2EN3c104HalfEiEEvNS_27GenericPackedTensorAccessorIKT1_Lm4ENS_16DefaultPtrTraitsEiEENS5_IS6_Lm4ES8_iEES9_T2_iiiiiiiiiiiiiii,"ax",@progbits
	.sectioninfo	@"SHI_REGISTERS=32"
	.align	128
.text._ZN2at6native51_GLOBAL__N__2c613397_18_DepthwiseConv2d_cu_9959487032conv_depthwise2d_backward_kernelILi1ELi2EN3c104HalfEiEEvNS_27GenericPackedTensorAccessorIKT1_Lm4ENS_16DefaultPtrTraitsEiEENS5_IS6_Lm4ES8_iEES9_T2_iiiiiiiiiiiiiii:
        .type           _ZN2at6native51_GLOBAL__N__2c613397_18_DepthwiseConv2d_cu_9959487032conv_depthwise2d_backward_kernelILi1ELi2EN3c104HalfEiEEvNS_27GenericPackedTensorAccessorIKT1_Lm4ENS_16DefaultPtrTraitsEiEENS5_IS6_Lm4ES8_iEES9_T2_iiiiiiiiiiiiiii,@function
        .size           _ZN2at6native51_GLOBAL__N__2c613397_18_DepthwiseConv2d_cu_9959487032conv_depthwise2d_backward_kernelILi1ELi2EN3c104HalfEiEEvNS_27GenericPackedTensorAccessorIKT1_Lm4ENS_16DefaultPtrTraitsEiEENS5_IS6_Lm4ES8_iEES9_T2_iiiiiiiiiiiiiii,(.L_x_1152 - _ZN2at6native51_GLOBAL__N__2c613397_18_DepthwiseConv2d_cu_9959487032conv_depthwise2d_backward_kernelILi1ELi2EN3c104HalfEiEEvNS_27GenericPackedTensorAccessorIKT1_Lm4ENS_16DefaultPtrTraitsEiEENS5_IS6_Lm4ES8_iEES9_T2_iiiiiiiiiiiiiii)
        .other          _ZN2at6native51_GLOBAL__N__2c613397_18_DepthwiseConv2d_cu_9959487032conv_depthwise2d_backward_kernelILi1ELi2EN3c104HalfEiEEvNS_27GenericPackedTensorAccessorIKT1_Lm4ENS_16DefaultPtrTraitsEiEENS5_IS6_Lm4ES8_iEES9_T2_iiiiiiiiiiiiiii,@"STO_CUDA_ENTRY STV_DEFAULT"
_ZN2at6native51_GLOBAL__N__2c613397_18_DepthwiseConv2d_cu_9959487032conv_depthwise2d_backward_kernelILi1ELi2EN3c104HalfEiEEvNS_27GenericPackedTensorAccessorIKT1_Lm4ENS_16DefaultPtrTraitsEiEENS5_IS6_Lm4ES8_iEES9_T2_iiiiiiiiiiiiiii:
        /* <DEDUP_REMOVED lines=15> */
.L_x_337:
[----:B------:R-:W-:Y:S01]  /*00f0*/  SHF.R.S64 R2, RZ, 0x1f, R0 ;  /* 0x0000001fff027819 */ /* 0x000fe20000001000 */
[----:B------:R-:W-:-:S03]  /*0100*/  IMAD R5, R4, c[0x0][0xc], RZ ;  /* 0x0000030004057a24 */ /* 0x000fc600078e02ff */
[----:B------:R-:W-:-:S04]  /*0110*/  IADD3 R2, P0, R2, c[0x0][0x188], RZ ;  /* 0x0000620002027a10 */ /* 0x000fc80007f1e0ff */
[----:B------:R-:W-:Y:S02]  /*0120*/  LEA.HI.X.SX32 R3, R0, c[0x0][0x18c], 0x1, P0 ;  /* 0x0000630000037a11 */ /* 0x000fe400000f0eff */
[----:B------:R-:W-:-:S03]  /*0130*/  IADD3 R0, P0, R5, R0, RZ ;  /* 0x0000000005007210 */ /* 0x000fc60007f1e0ff */
[----:B------:R0:W-:Y:S01]  /*0140*/  STG.E.U16 [R2.64], RZ ;  /* 0x000000ff02007986 */ /* 0x0001e2000c101508 */
[----:B------:R-:W-:Y:S02]  /*0150*/  IADD3.X R13, RZ, R13, RZ, P0, !PT ;  /* 0x0000000dff0d7210 */ /* 0x000fe400007fe4ff */
[----:B------:R-:W-:-:S04]  /*0160*/  ISETP.GE.U32.AND P0, PT, R0, c[0x0][0x1d8], PT ;  /* 0x0000760000007a0c */ /* 0x000fc80003f06070 */
[----:B------:R-:W-:-:S13]  /*0170*/  ISETP.GE.AND.EX P0, PT, R13, UR5, PT, P0 ;  /* 0x000000050d007c0c */ /* 0x000fda000bf06300 */
[----:B0-----:R-:W-:Y:S05]  /*0180*/  @!P0 BRA `(.L_x_337) ;  /* 0xffffff6000008947 */ /* 0x001fea000383ffff */
[----:B------:R-:W-:Y:S05]  /*0190*/  EXIT ;  /* 0x000000000000794d */ /* 0x000fea0003800000 */
.L_x_336:
[----:B------:R-:W-:-:S05]  /*01a0*/  IMAD.MOV.U32 R2, RZ, RZ, c[0x0][0x1e0] ;  /* 0x00007800ff027624 */ /* 0x000fca00078e00ff */
[----:B------:R-:W-:-:S04]  /*01b0*/  IADD3 R2, R2, -0x1, RZ ;  /* 0xffffffff02027810 */ /* 0x000fc80007ffe0ff */
[----:B------:R-:W-:Y:S02]  /*01c0*/  ISETP.GE.U32.AND P1, PT, R2, 0x3, PT ;  /* 0x000000030200780c */ /* 0x000fe40003f26070 */
.L_x_343:
        /* <DEDUP_REMOVED lines=11> */
[----:B-1----:R-:W-:-:S05]  /*0280*/  IADD3 R2, RZ, -R5, RZ ;  /* 0x80000005ff027210 */ /* 0x002fca0007ffe0ff */
        /* <DEDUP_REMOVED lines=9> */
[-C--:B------:R-:W-:Y:S02]  /*0320*/  @!P2 IADD3 R4, R4, -R7.reuse, RZ ;  /* 0x800000070404a210 */ /* 0x080fe40007ffe0ff */
[----:B0-----:R-:W-:Y:S02]  /*0330*/  IADD3 R6, R8, 0xffffffe, RZ ;  /* 0x0ffffffe08067810 */ /* 0x001fe40007ffe0ff */
[----:B------:R-:W-:Y:S02]  /*0340*/  ISETP.GE.U32.AND P0, PT, R4, R7, PT ;  /* 0x000000070400720c */ /* 0x000fe40003f06070 */
[----:B------:R-:W-:Y:S01]  /*0350*/  LOP3.LUT R4, R0, c[0x0][0x1e8], RZ, 0x3c, !PT ;  /* 0x00007a0000047a12 */ /* 0x000fe200078e3cff */
[----:B------:R0:W1:Y:S01]  /*0360*/  F2I.FTZ.U32.TRUNC.NTZ R7, R6 ;  /* 0x0000000600077305 */ /* 0x000062000021f000 */
[----:B------:R-:W-:Y:S02]  /*0370*/  @!P2 IADD3 R3, R3, 0x1, RZ ;  /* 0x000000010303a810 */ /* 0x000fe40007ffe0ff */
[----:B------:R-:W-:-:S02]  /*0380*/  ISETP.GE.AND P3, PT, R4, RZ, PT ;  /* 0x000000ff0400720c */ /* 0x000fc40003f66270 */
[----:B------:R-:W-:Y:S02]  /*0390*/  ISETP.NE.AND P2, PT, RZ, c[0x0][0x1e8], PT ;  /* 0x00007a00ff007a0c */ /* 0x000fe40003f45270 */
[----:B------:R-:W-:Y:S01]  /*03a0*/  IABS R4, c[0x0][0x1dc] ;  /* 0x0000770000047a13 */ /* 0x000fe20000000000 */
[----:B0-----:R-:W-:Y:S02]  /*03b0*/  IMAD.MOV.U32 R6, RZ, RZ, RZ ;  /* 0x000000ffff067224 */ /* 0x001fe400078e00ff */
[----:B------:R-:W-:-:S06]  /*03c0*/  @P0 IADD3 R3, R3, 0x1, RZ ;  /* 0x0000000103030810 */ /* 0x000fcc0007ffe0ff */
[----:B------:R-:W-:Y:S01]  /*03d0*/  @!P3 IADD3 R3, -R3, RZ, RZ ;  /* 0x000000ff0303b210 */ /* 0x000fe20007ffe1ff */
[----:B-1----:R-:W-:Y:S01]  /*03e0*/  IMAD.MOV R5, RZ, RZ, -R7 ;  /* 0x000000ffff057224 */ /* 0x002fe200078e0a07 */
[----:B------:R-:W-:-:S03]  /*03f0*/  @!P2 LOP3.LUT R3, RZ, c[0x0][0x1e8], RZ, 0x33, !PT ;  /* 0x00007a00ff03aa12 */ /* 0x000fc600078e33ff */
[----:B------:R-:W-:Y:S01]  /*0400*/  IMAD R5, R5, R2, RZ ;  /* 0x0000000205057224 */ /* 0x000fe200078e02ff */
[----:B------:R-:W-:-:S03]  /*0410*/  IABS R8, R3 ;  /* 0x0000000300087213 */ /* 0x000fc60000000000 */
[----:B------:R-:W-:Y:S01]  /*0420*/  IMAD.HI.U32 R6, R7, R5, R6 ;  /* 0x0000000507067227 */ /* 0x000fe200078e0006 */
[----:B------:R-:W-:Y:S02]  /*0430*/  MOV R5, R8 ;  /* 0x0000000800057202 */ /* 0x000fe40000000f00 */
[----:B------:R-:W0:Y:S03]  /*0440*/  I2F.RP R8, R4 ;  /* 0x0000000400087306 */ /* 0x000e260000209400 */
        /* <DEDUP_REMOVED lines=12> */
[----:B------:R-:W-:Y:S01]  /*0510*/  ISETP.NE.AND P2, PT, RZ, c[0x0][0x1ec], PT ;  /* 0x00007b00ff007a0c */ /* 0x000fe20003f45270 */
[----:B0-----:R-:W-:-:S04]  /*0520*/  IMAD.MOV.U32 R6, RZ, RZ, RZ ;  /* 0x000000ffff067224 */ /* 0x001fc800078e00ff */
[----:B------:R-:W-:Y:S01]  /*0530*/  @P0 IADD3 R18, R18, 0x1, RZ ;  /* 0x0000000112120810 */ /* 0x000fe20007ffe0ff */
[----:B-1----:R-:W-:-:S05]  /*0540*/  IMAD.MOV R5, RZ, RZ, -R7 ;  /* 0x000000ffff057224 */ /* 0x002fca00078e0a07 */
[----:B------:R-:W-:Y:S02]  /*0550*/  @!P3 IADD3 R18, -R18, RZ, RZ ;  /* 0x000000ff1212b210 */ /* 0x000fe40007ffe1ff */
[----:B------:R-:W-:Y:S01]  /*0560*/  @!P2 LOP3.LUT R18, RZ, c[0x0][0x1ec], RZ, 0x33, !PT ;  /* 0x00007b00ff12aa12 */ /* 0x000fe200078e33ff */
[----:B------:R-:W-:-:S03]  /*0570*/  IMAD R5, R5, R4, RZ ;  /* 0x0000000405057224 */ /* 0x000fc600078e02ff */
[----:B------:R-:W-:Y:S01]  /*0580*/  IABS R2, R18 ;  /* 0x0000001200027213 */ /* 0x000fe20000000000 */
[----:B------:R-:W-:-:S03]  /*0590*/  IMAD.HI.U32 R6, R7, R5, R6 ;  /* 0x0000000507067227 */ /* 0x000fc600078e0006 */
[----:B------:R-:W-:-:S05]  /*05a0*/  MOV R5, R2 ;  /* 0x0000000200057202 */ /* 0x000fca0000000f00 */
[----:B------:R-:W-:-:S04]  /*05b0*/  IMAD.HI.U32 R12, R6, R5, RZ ;  /* 0x00000005060c7227 */ /* 0x000fc800078e00ff */
[----:B------:R-:W-:-:S04]  /*05c0*/  IMAD.MOV R2, RZ, RZ, -R12 ;  /* 0x000000ffff027224 */ /* 0x000fc800078e0a0c */
[----:B------:R-:W-:Y:S02]  /*05d0*/  IMAD R5, R4, R2, R5 ;  /* 0x0000000204057224 */ /* 0x000fe400078e0205 */
[----:B------:R-:W-:-:S03]  /*05e0*/  IMAD.MOV R2, RZ, RZ, -R18 ;  /* 0x000000ffff027224 */ /* 0x000fc600078e0a12 */
[----:B------:R-:W-:Y:S01]  /*05f0*/  ISETP.GT.U32.AND P2, PT, R4, R5, PT ;  /* 0x000000050400720c */ /* 0x000fe20003f44070 */
[----:B------:R-:W-:Y:S01]  /*0600*/  IMAD R2, R2, c[0x0][0x1ec], R3 ;  /* 0x00007b0002027a24 */ /* 0x000fe200078e0203 */
[----:B------:R-:W-:-:S04]  /*0610*/  IADD3 R3, -R3, RZ, RZ ;  /* 0x000000ff03037210 */ /* 0x000fc80007ffe1ff */
[----:B------:R-:W-:Y:S01]  /*0620*/  IADD3 R16, R2, c[0x0][0x20c], RZ ;  /* 0x0000830002107a10 */ /* 0x000fe20007ffe0ff */
[----:B------:R-:W-:-:S03]  /*0630*/  IMAD R3, R3, c[0x0][0x1e8], R0 ;  /* 0x00007a0003037a24 */ /* 0x000fc600078e0200 */
[----:B------:R-:W-:Y:S02]  /*0640*/  LEA.HI R14, R16, R16, RZ, 0x1 ;  /* 0x00000010100e7211 */ /* 0x000fe400078f08ff */
[----:B------:R-:W-:Y:S02]  /*0650*/  IADD3 R3, R3, c[0x0][0x208], RZ ;  /* 0x0000820003037a10 */ /* 0x000fe40007ffe0ff */
[-C--:B------:R-:W-:Y:S02]  /*0660*/  @!P2 IADD3 R5, R5, -R4.reuse, RZ ;  /* 0x800000040505a210 */ /* 0x080fe40007ffe0ff */
[----:B------:R-:W-:Y:S02]  /*0670*/  @!P2 IADD3 R12, R12, 0x1, RZ ;  /* 0x000000010c0ca810 */ /* 0x000fe40007ffe0ff */
[----:B------:R-:W-:Y:S02]  /*0680*/  ISETP.GE.U32.AND P0, PT, R5, R4, PT ;  /* 0x000000040500720c */ /* 0x000fe40003f06070 */
[----:B------:R-:W-:-:S02]  /*0690*/  LOP3.LUT R4, R18, c[0x0][0x1dc], RZ, 0x3c, !PT ;  /* 0x0000770012047a12 */ /* 0x000fc400078e3cff */
[----:B------:R-:W-:Y:S02]  /*06a0*/  ISETP.NE.AND P2, PT, RZ, c[0x0][0x1dc], PT ;  /* 0x00007700ff007a0c */ /* 0x000fe40003f45270 */
[----:B------:R-:W-:Y:S02]  /*06b0*/  ISETP.GE.AND P3, PT, R4, RZ, PT ;  /* 0x000000ff0400720c */ /* 0x000fe40003f66270 */
[----:B------:R-:W-:Y:S02]  /*06c0*/  SHF.R.S32.HI R14, RZ, 0x1, R14 ;  /* 0x00000001ff0e7819 */ /* 0x000fe4000001140e */
[----:B------:R-:W-:-:S03]  /*06d0*/  LEA.HI R17, R3, R3, RZ, 0x1 ;  /* 0x0000000303117211 */ /* 0x000fc600078f08ff */
[----:B------:R-:W-:Y:S02]  /*06e0*/  @P0 IADD3 R12, R12, 0x1, RZ ;  /* 0x000000010c0c0810 */ /* 0x000fe40007ffe0ff */
[----:B------:R-:W-:Y:S02]  /*06f0*/  ISETP.GE.AND P0, PT, R14, c[0x0][0x1f4], PT ;  /* 0x00007d000e007a0c */ /* 0x000fe40003f06270 */
[----:B------:R-:W-:Y:S02]  /*0700*/  SHF.R.S32.HI R17, RZ, 0x1, R17 ;  /* 0x00000001ff117819 */ /* 0x000fe40000011411 */
[----:B------:R-:W-:Y:S01]  /*0710*/  @!P3 IMAD.MOV R12, RZ, RZ, -R12 ;  /* 0x000000ffff0cb224 */ /* 0x000fe200078e0a0c */
[----:B------:R-:W-:Y:S02]  /*0720*/  @!P2 LOP3.LUT R12, RZ, c[0x0][0x1dc], RZ, 0x33, !PT ;  /* 0x00007700ff0caa12 */ /* 0x000fe400078e33ff */
[----:B------:R-:W-:Y:S02]  /*0730*/  ISETP.GT.AND P0, PT, R16, -0x2, !P0 ;  /* 0xfffffffe1000780c */ /* 0x000fe40004704270 */
[----:B------:R-:W-:Y:S01]  /*0740*/  LOP3.LUT P2, R15, R15, 0x3, RZ, 0xc0, !PT ;  /* 0x000000030f0f7812 */ /* 0x000fe2000784c0ff */
[----:B------:R-:W-:Y:S01]  /*0750*/  IMAD.MOV R5, RZ, RZ, -R12 ;  /* 0x000000ffff057224 */ /* 0x000fe200078e0a0c */
[----:B------:R-:W-:-:S02]  /*0760*/  ISETP.GT.AND P0, PT, R3, -0x2, P0 ;  /* 0xfffffffe0300780c */ /* 0x000fc40000704270 */
[----:B------:R-:W-:Y:S01]  /*0770*/  LOP3.LUT R16, R16, 0x1, R3, 0xc8, !PT ;  /* 0x0000000110107812 */ /* 0x000fe200078ec803 */
[----:B------:R-:W-:Y:S01]  /*0780*/  IMAD R18, R5, c[0x0][0x1dc], R18 ;  /* 0x0000770005127a24 */ /* 0x000fe200078e0212 */
[----:B------:R-:W-:Y:S01]  /*0790*/  ISETP.LT.AND P0, PT, R17, c[0x0][0x1f0], P0 ;  /* 0x00007c0011007a0c */ /* 0x000fe20000701270 */
[----:B------:R-:W-:Y:S07]  /*07a0*/  @!P1 BRA `(.L_x_338) ;  /* 0x0000042000009947 */ /* 0x000fee0003800000 */
[----:B------:R-:W-:Y:S01]  /*07b0*/  ULDC UR6, c[0x0][0x1e0] ;  /* 0x0000780000067ab9 */ /* 0x000fe20000000800 */
[----:B------:R-:W-:Y:S01]  /*07c0*/  MOV R20, c[0x0][0x1fc] ;  /* 0x00007f0000147a02 */ /* 0x000fe20000000f00 */
[----:B------:R-:W-:Y:S01]  /*07d0*/  ULOP3.LUT UR4, UR6, 0x3, URZ, 0xc0, !UPT ;  /* 0x0000000306047892 */ /* 0x000fe2000f8ec03f */
[----:B------:R-:W-:Y:S01]  /*07e0*/  ISETP.NE.OR P3, PT, R16, RZ, !P0 ;  /* 0x000000ff1000720c */ /* 0x000fe20004765670 */
[----:B------:R-:W-:Y:S01]  /*07f0*/  IMAD.MOV.U32 R19, RZ, RZ, RZ ;  /* 0x000000ffff137224 */ /* 0x000fe200078e00ff */
[----:B------:R-:W-:Y:S01]  /*0800*/  MOV R21, RZ ;  /* 0x000000ff00157202 */ /* 0x000fe20000000f00 */
[----:B------:R-:W-:Y:S01]  /*0810*/  UIADD3 UR4, -UR4, UR6, URZ ;  /* 0x0000000604047290 */ /* 0x000fe2000fffe13f */
[----:B------:R-:W-:-:S05]  /*0820*/  IMAD R20, R20, c[0x0][0x1f8], RZ ;  /* 0x00007e0014147a24 */ /* 0x000fca00078e02ff */
[----:B------:R-:W-:-:S03]  /*0830*/  IMAD.U32 R22, RZ, RZ, UR4 ;  /* 0x00000004ff167e24 */ /* 0x000fc6000f8e00ff */
.L_x_339:
[----:B------:R-:W-:Y:S01]  /*0840*/  IMAD R11, R18, c[0x0][0x1e0], R21 ;  /* 0x00007800120b7a24 */ /* 0x000fe200078e0215 */
[----:B------:R-:W-:Y:S01]  /*0850*/  @!P3 MOV R5, c[0x0][0x1fc] ;  /* 0x00007f000005ba02 */ /* 0x000fe20000000f00 */
[----:B------:R-:W-:Y:S01]  /*0860*/  @!P3 IMAD.MOV.U32 R7, RZ, RZ, 0x2 ;  /* 0x00000002ff07b424 */ /* 0x000fe200078e00ff */
[----:B------:R-:W-:Y:S01]  /*0870*/  @!P3 MOV R8, 0x2 ;  /* 0x000000020008b802 */ /* 0x000fe20000000f00 */
[--C-:B------:R-:W-:Y:S02]  /*0880*/  @!P3 IMAD R3, R12, c[0x0][0x1e4], R11.reuse ;  /* 0x000079000c03ba24 */ /* 0x100fe400078e020b */
[----:B------:R-:W-:Y:S02]  /*0890*/  IMAD R2, R20, R11, RZ ;  /* 0x0000000b14027224 */ /* 0x000fe400078e02ff */
[----:B------:R-:W-:Y:S02]  /*08a0*/  @!P3 IMAD R29, R12, c[0x0][0x1e4], R11 ;  /* 0x000079000c1dba24 */ /* 0x000fe400078e020b */
[----:B------:R-:W-:Y:S01]  /*08b0*/  @!P3 IMAD R4, R3, c[0x0][0x1f4], R14 ;  /* 0x00007d000304ba24 */ /* 0x000fe200078e020e */
[----:B------:R-:W-:Y:S01]  /*08c0*/  @!P3 IADD3 R27, R11, 0x2, RZ ;  /* 0x000000020b1bb810 */ /* 0x000fe20007ffe0ff */
[----:B------:R-:W-:Y:S01]  /*08d0*/  @!P3 IMAD R5, R5, c[0x0][0x1f8], R2 ;  /* 0x00007e000505ba24 */ /* 0x000fe200078e0202 */
[----:B------:R-:W-:Y:S01]  /*08e0*/  @!P3 IADD3 R29, R29, 0x1, RZ ;  /* 0x000000011d1db810 */ /* 0x000fe20007ffe0ff */
[----:B------:R-:W-:Y:S01]  /*08f0*/  @!P3 IMAD R6, R4, c[0x0][0x1f0], R17 ;  /* 0x00007c000406ba24 */ /* 0x000fe200078e0211 */
[----:B------:R-:W-:Y:S01]  /*0900*/  @!P3 IADD3 R11, R11, 0x3, RZ ;  /* 0x000000030b0bb810 */ /* 0x000fe20007ffe0ff */
[----:B------:R-:W-:-:S04]  /*0910*/  @!P3 IMAD.WIDE R4, R5, R8, c[0x0][0x1b0] ;  /* 0x00006c000504b625 */ /* 0x000fc800078e0208 */
[----:B------:R-:W-:Y:S01]  /*0920*/  @!P3 IMAD R28, R12, c[0x0][0x1e4], R27 ;  /* 0x000079000c1cba24 */ /* 0x000fe200078e021b */
[----:B------:R0:W2:Y:S01]  /*0930*/  @!P3 LDG.E.U16 R24, [R4.64] ;  /* 0x000000080418b981 */ /* 0x0000a2000c1e1500 */
[----:B------:R-:W-:Y:S02]  /*0940*/  @!P3 IMAD R26, R29, c[0x0][0x1f4], R14 ;  /* 0x00007d001d1aba24 */ /* 0x000fe400078e020e */
[----:B------:R-:W-:-:S04]  /*0950*/  @!P3 IMAD.WIDE R2, R2, R7, c[0x0][0x1b0] ;  /* 0x00006c000202b625 */ /* 0x000fc800078e0207 */
[----:B------:R-:W-:Y:S01]  /*0960*/  @!P3 IMAD R29, R12, c[0x0][0x1e4], R11 ;  /* 0x000079000c1dba24 */ /* 0x000fe200078e020b */
[----:B------:R1:W3:Y:S01]  /*0970*/  @!P3 LDG.E.U16 R23, [R2.64] ;  /* 0x000000080217b981 */ /* 0x0002e2000c1e1500 */
[----:B------:R-:W-:Y:S02]  /*0980*/  @!P3 IMAD R28, R28, c[0x0][0x1f4], R14 ;  /* 0x00007d001c1cba24 */ /* 0x000fe400078e020e */
[----:B0-----:R-:W-:Y:S02]  /*0990*/  @!P3 IMAD R5, R26, c[0x0][0x1f0], R17 ;  /* 0x00007c001a05ba24 */ /* 0x001fe400078e0211 */
[----:B------:R-:W-:Y:S01]  /*09a0*/  @!P3 IMAD.WIDE R6, R6, R7, c[0x0][0x160] ;  /* 0x000058000606b625 */ /* 0x000fe200078e0207 */
[----:B------:R-:W-:-:S03]  /*09b0*/  @!P3 MOV R10, 0x2 ;  /* 0x00000002000ab802 */ /* 0x000fc60000000f00 */
[----:B------:R-:W-:Y:S01]  /*09c0*/  @!P3 IMAD.MOV.U32 R9, RZ, RZ, 0x2 ;  /* 0x00000002ff09b424 */ /* 0x000fe200078e00ff */
[----:B------:R0:W4:Y:S01]  /*09d0*/  @!P3 LDG.E.U16 R25, [R6.64] ;  /* 0x000000080619b981 */ /* 0x000122000c1e1500 */
[----:B------:R-:W-:Y:S02]  /*09e0*/  @!P3 IMAD R26, R20, R27, RZ ;  /* 0x0000001b141ab224 */ /* 0x000fe400078e02ff */
[----:B------:R-:W-:Y:S02]  /*09f0*/  @!P3 IMAD R29, R29, c[0x0][0x1f4], R14 ;  /* 0x00007d001d1dba24 */ /* 0x000fe400078e020e */
[----:B-1----:R-:W-:Y:S02]  /*0a00*/  @!P3 IMAD R2, R28, c[0x0][0x1f0], R17 ;  /* 0x00007c001c02ba24 */ /* 0x002fe400078e0211 */
[----:B------:R-:W-:-:S04]  /*0a10*/  @!P3 IMAD.WIDE R4, R5, R8, c[0x0][0x160] ;  /* 0x000058000504b625 */ /* 0x000fc800078e0208 */
[----:B------:R-:W-:Y:S02]  /*0a20*/  @!P3 IMAD R27, R20, R11, RZ ;  /* 0x0000000b141bb224 */ /* 0x000fe400078e02ff */
[-C--:B0-----:R-:W-:Y:S01]  /*0a30*/  @!P3 IMAD.WIDE R6, R26, R9.reuse, c[0x0][0x1b0] ;  /* 0x00006c001a06b625 */ /* 0x081fe200078e0209 */
[----:B------:R-:W5:Y:S03]  /*0a40*/  @!P3 LDG.E.U16 R4, [R4.64] ;  /* 0x000000080404b981 */ /* 0x000f66000c1e1500 */
[----:B------:R-:W-:Y:S02]  /*0a50*/  @!P3 IMAD R11, R29, c[0x0][0x1f0], R17 ;  /* 0x00007c001d0bba24 */ /* 0x000fe400078e0211 */
[----:B------:R-:W-:Y:S01]  /*0a60*/  @!P3 IMAD.WIDE R2, R2, R9, c[0x0][0x160] ;  /* 0x000058000202b625 */ /* 0x000fe200078e0209 */
[----:B------:R-:W5:Y:S03]  /*0a70*/  @!P3 LDG.E.U16 R6, [R6.64] ;  /* 0x000000080606b981 */ /* 0x000f66000c1e1500 */
[----:B------:R-:W-:-:S02]  /*0a80*/  @!P3 IMAD.WIDE R8, R27, R10, c[0x0][0x1b0] ;  /* 0x00006c001b08b625 */ /* 0x000fc400078e020a */
[----:B------:R-:W5:Y:S02]  /*0a90*/  @!P3 LDG.E.U16 R2, [R2.64] ;  /* 0x000000080202b981 */ /* 0x000f64000c1e1500 */
[----:B------:R-:W-:Y:S02]  /*0aa0*/  @!P3 IMAD.WIDE R10, R11, R10, c[0x0][0x160] ;  /* 0x000058000b0ab625 */ /* 0x000fe400078e020a */
[----:B------:R-:W5:Y:S04]  /*0ab0*/  @!P3 LDG.E.U16 R8, [R8.64] ;  /* 0x000000080808b981 */ /* 0x000f68000c1e1500 */
[----:B------:R-:W5:Y:S01]  /*0ac0*/  @!P3 LDG.E.U16 R10, [R10.64] ;  /* 0x000000080a0ab981 */ /* 0x000f62000c1e1500 */
[----:B------:R-:W-:-:S04]  /*0ad0*/  IADD3 R22, R22, -0x4, RZ ;  /* 0xfffffffc16167810 */ /* 0x000fc80007ffe0ff */
[----:B------:R-:W-:Y:S02]  /*0ae0*/  ISETP.NE.AND P4, PT, R22, RZ, PT ;  /* 0x000000ff1600720c */ /* 0x000fe40003f85270 */
[----:B------:R-:W-:Y:S01]  /*0af0*/  IADD3 R21, R21, 0x4, RZ ;  /* 0x0000000415157810 */ /* 0x000fe20007ffe0ff */
[----:B--2---:R-:W-:Y:S02]  /*0b00*/  @!P3 HADD2.F32 R24, -RZ, R24.H0_H0 ;  /* 0x20000018ff18b230 */ /* 0x004fe40000004100 */
[----:B---3--:R-:W-:Y:S02]  /*0b10*/  @!P3 HADD2.F32 R26, -RZ, R23.H0_H0 ;  /* 0x20000017ff1ab230 */ /* 0x008fe40000004100 */
[----:B----4-:R-:W-:-:S05]  /*0b20*/  @!P3 HADD2.F32 R25, -RZ, R25.H0_H0 ;  /* 0x20000019ff19b230 */ /* 0x010fca0000004100 */
[----:B------:R-:W-:Y:S01]  /*0b30*/  @!P3 FFMA.FTZ R19, R26, R25, R19 ;  /* 0x000000191a13b223 */ /* 0x000fe20000010013 */
[----:B-----5:R-:W-:-:S05]  /*0b40*/  @!P3 HADD2.F32 R23, -RZ, R4.H0_H0 ;  /* 0x20000004ff17b230 */ /* 0x020fca0000004100 */
[----:B------:R-:W-:Y:S01]  /*0b50*/  @!P3 FFMA.FTZ R19, R24, R23, R19 ;  /* 0x000000171813b223 */ /* 0x000fe20000010013 */
[----:B------:R-:W-:Y:S02]  /*0b60*/  @!P3 HADD2.F32 R6, -RZ, R6.H0_H0 ;  /* 0x20000006ff06b230 */ /* 0x000fe40000004100 */
[----:B------:R-:W-:Y:S02]  /*0b70*/  @!P3 HADD2.F32 R4, -RZ, R2.H0_H0 ;  /* 0x20000002ff04b230 */ /* 0x000fe40000004100 */
[----:B------:R-:W-:-:S03]  /*0b80*/  @!P3 HADD2.F32 R8, -RZ, R8.H0_H0 ;  /* 0x20000008ff08b230 */ /* 0x000fc60000004100 */
[----:B------:R-:W-:Y:S01]  /*0b90*/  @!P3 FFMA.FTZ R19, R6, R4, R19 ;  /* 0x000000040613b223 */ /* 0x000fe20000010013 */
[----:B------:R-:W-:-:S05]  /*0ba0*/  @!P3 HADD2.F32 R10, -RZ, R10.H0_H0 ;  /* 0x2000000aff0ab230 */ /* 0x000fca0000004100 */
[----:B------:R-:W-:Y:S01]  /*0bb0*/  @!P3 FFMA.FTZ R19, R8, R10, R19 ;  /* 0x0000000a0813b223 */ /* 0x000fe20000010013 */
[----:B------:R-:W-:Y:S05]  /*0bc0*/  @P4 BRA `(.L_x_339) ;  /* 0xfffffc7000004947 */ /* 0x000fea000383ffff */
.L_x_338:
        /* <DEDUP_REMOVED lines=17> */
[----:B--2---:R-:W-:Y:S02]  /*0ce0*/  HADD2.F32 R8, -RZ, R4.H0_H0 ;  /* 0x20000004ff087230 */ /* 0x004fe40000004100 */
[----:B---3--:R-:W-:-:S05]  /*0cf0*/  HADD2.F32 R9, -RZ, R6.H0_H0 ;  /* 0x20000006ff097230 */ /* 0x008fca0000004100 */
[----:B------:R-:W-:Y:S02]  /*0d00*/  FFMA.FTZ R19, R8, R9, R19 ;  /* 0x0000000908137223 */ /* 0x000fe40000010013 */
.L_x_342:
[----:B------:R-:W-:Y:S05]  /*0d10*/  BSYNC B0 ;  /* 0x0000000000007941 */ /* 0x000fea0003800000 */
.L_x_341:
[----:B------:R-:W-:Y:S05]  /*0d20*/  @!P2 BRA `(.L_x_340) ;  /* 0x000001b00000a947 */ /* 0x000fea0003800000 */
[----:B------:R-:W-:Y:S01]  /*0d30*/  ISETP.EQ.OR P2, PT, R15, 0x2, !P0 ;  /* 0x000000020f00780c */ /* 0x000fe20004742670 */
[----:B------:R-:W-:Y:S02]  /*0d40*/  @P0 IMAD R5, R12, c[0x0][0x1e4], R21 ;  /* 0x000079000c050a24 */ /* 0x000fe400078e0215 */
[----:B------:R-:W-:Y:S02]  /*0d50*/  @P0 IMAD.MOV.U32 R9, RZ, RZ, 0x2 ;  /* 0x00000002ff090424 */ /* 0x000fe400078e00ff */
[----:B------:R-:W-:Y:S01]  /*0d60*/  @P0 IMAD R2, R2, c[0x0][0x1f8], R11 ;  /* 0x00007e0002020a24 */ /* 0x000fe200078e020b */
[----:B------:R-:W-:-:S05]  /*0d70*/  @P0 IADD3 R5, R5, 0x1, RZ ;  /* 0x0000000105050810 */ /* 0x000fca0007ffe0ff */
[----:B------:R-:W-:Y:S02]  /*0d80*/  @P0 IMAD R4, R5, c[0x0][0x1f4], R14 ;  /* 0x00007d0005040a24 */ /* 0x000fe400078e020e */
[----:B------:R-:W-:Y:S02]  /*0d90*/  @!P2 IADD3 R6, R21, 0x2, RZ ;  /* 0x000000021506a810 */ /* 0x000fe40007ffe0ff */
[----:B------:R-:W-:Y:S01]  /*0da0*/  @P0 IMAD R4, R4, c[0x0][0x1f0], R17 ;  /* 0x00007c0004040a24 */ /* 0x000fe200078e0211 */
[----:B------:R-:W-:Y:S02]  /*0db0*/  @!P2 MOV R11, 0x2 ;  /* 0x00000002000ba802 */ /* 0x000fe40000000f00 */
[----:B------:R-:W-:Y:S02]  /*0dc0*/  @!P2 IMAD R7, R12, c[0x0][0x1e4], R6 ;  /* 0x000079000c07aa24 */ /* 0x000fe400078e0206 */
[----:B------:R-:W-:Y:S02]  /*0dd0*/  @!P2 IMAD R6, R3, R6, RZ ;  /* 0x000000060306a224 */ /* 0x000fe400078e02ff */
[----:B------:R-:W-:-:S02]  /*0de0*/  @!P2 IMAD R14, R7, c[0x0][0x1f4], R14 ;  /* 0x00007d00070eaa24 */ /* 0x000fc400078e020e */
[----:B------:R-:W-:-:S04]  /*0df0*/  @P0 IMAD.WIDE R2, R2, R9, c[0x0][0x1b0] ;  /* 0x00006c0002020625 */ /* 0x000fc800078e0209 */
[----:B------:R-:W-:Y:S02]  /*0e00*/  @!P2 IMAD R8, R14, c[0x0][0x1f0], R17 ;  /* 0x00007c000e08aa24 */ /* 0x000fe400078e0211 */
[----:B------:R-:W-:Y:S01]  /*0e10*/  @P0 IMAD.WIDE R4, R4, R9, c[0x0][0x160] ;  /* 0x0000580004040625 */ /* 0x000fe200078e0209 */
[----:B------:R-:W2:Y:S03]  /*0e20*/  @P0 LDG.E.U16 R2, [R2.64] ;  /* 0x0000000802020981 */ /* 0x000ea6000c1e1500 */
[-C--:B------:R-:W-:Y:S02]  /*0e30*/  @!P2 IMAD.WIDE R6, R6, R11.reuse, c[0x0][0x1b0] ;  /* 0x00006c000606a625 */ /* 0x080fe400078e020b */
[----:B------:R-:W3:Y:S02]  /*0e40*/  @P0 LDG.E.U16 R4, [R4.64] ;  /* 0x0000000804040981 */ /* 0x000ee4000c1e1500 */
[----:B------:R-:W-:-:S02]  /*0e50*/  @!P2 IMAD.WIDE R8, R8, R11, c[0x0][0x160] ;  /* 0x000058000808a625 */ /* 0x000fc400078e020b */
[----:B------:R-:W4:Y:S04]  /*0e60*/  @!P2 LDG.E.U16 R6, [R6.64] ;  /* 0x000000080606a981 */ /* 0x000f28000c1e1500 */
[----:B------:R-:W5:Y:S01]  /*0e70*/  @!P2 LDG.E.U16 R8, [R8.64] ;  /* 0x000000080808a981 */ /* 0x000f62000c1e1500 */
[----:B--2---:R-:W-:Y:S02]  /*0e80*/  @P0 HADD2.F32 R10, -RZ, R2.H0_H0 ;  /* 0x20000002ff0a0230 */ /* 0x004fe40000004100 */
[----:B---3--:R-:W-:Y:S02]  /*0e90*/  @P0 HADD2.F32 R11, -RZ, R4.H0_H0 ;  /* 0x20000004ff0b0230 */ /* 0x008fe40000004100 */
[----:B----4-:R-:W-:-:S03]  /*0ea0*/  @!P2 HADD2.F32 R12, -RZ, R6.H0_H0 ;  /* 0x20000006ff0ca230 */ /* 0x010fc60000004100 */
[----:B------:R-:W-:Y:S01]  /*0eb0*/  @P0 FFMA.FTZ R19, R10, R11, R19 ;  /* 0x0000000b0a130223 */ /* 0x000fe20000010013 */
[----:B-----5:R-:W-:-:S05]  /*0ec0*/  @!P2 HADD2.F32 R14, -RZ, R8.H0_H0 ;  /* 0x20000008ff0ea230 */ /* 0x020fca0000004100 */
[----:B------:R-:W-:-:S03]  /*0ed0*/  @!P2 FFMA.FTZ R19, R12, R14, R19 ;  /* 0x0000000e0c13a223 */ /* 0x000fc60000010013 */
.L_x_340:
[----:B------:R-:W-:Y:S01]  /*0ee0*/  SHF.R.S64 R2, RZ, 0x1f, R0 ;  /* 0x0000001fff027819 */ /* 0x000fe20000001000 */
[----:B------:R-:W-:Y:S01]  /*0ef0*/  IMAD.MOV.U32 R4, RZ, RZ, c[0x0][0x0] ;  /* 0x00000000ff047624 */ /* 0x000fe200078e00ff */
[----:B------:R-:W-:Y:S02]  /*0f00*/  F2FP.PACK_AB R19, RZ, R19 ;  /* 0x00000013ff13723e */ /* 0x000fe400000000ff */
        /* <DEDUP_REMOVED lines=10> */
.L_x_344:
        /* <DEDUP_REMOVED lines=13> */
.L_x_1152:


//--------------------- .text._ZN2at6native51_GLOBAL__N__2c613397_18_DepthwiseConv2d_cu_9959487032conv_depthwise2d_backward_kernelILi1ELi1EN3c104HalfEiEEvNS_27GenericPackedTensorAccessorIKT1_Lm4ENS_16DefaultPtrTraitsEiEENS5_IS6_Lm4ES8_iEES9_T2_iiiiiiiiiiiiiii --------------------------
	.section	.text._ZN2at6native51_GLOBAL__N__2c613397_18_DepthwiseConv2d_cu_9959487032conv_depthwise2d_backward_kernelILi1ELi1EN3c104HalfEiEEvNS_27GenericPackedTensorAccessorIKT1_Lm4ENS_16DefaultPtrTraitsEiEENS5_IS6_Lm4ES8_iEES9_T2_iiiiiiiiiiiiiii,"ax",@progbits
	.sectioninfo	@"SHI_REGISTERS=31"
	.align	128
.text._ZN2at6native51_GLOBAL__N__2c613397_18_DepthwiseConv2d_cu_9959487032conv_depthwise2d_backward_kernelILi1ELi1EN3c104HalfEiEEvNS_27GenericPackedTensorAccessorIKT1_Lm4ENS_16DefaultPtrTraitsEiEENS5_IS6_Lm4ES8_iEES9_T2_iiiiiiiiiiiiiii:
        .type           _ZN2at6native51_GLOBAL__N__2c613397_18_DepthwiseConv2d_cu_9959487032conv_depthwise2d_backward_kernelILi1ELi1EN3c104HalfEiEEvNS_27GenericPackedTensorAccessorIKT1_Lm4ENS_16DefaultPtrTraitsEiEENS5_IS6_Lm4ES8_iEES9_T2_iiiiiiiiiiiiiii,@function
        .size           _ZN2at6native51_GLOBAL__N__2c613397_18_DepthwiseConv2d_cu_9959487032conv_depthwise2d_backward_kernelILi1ELi1EN3c104HalfEiEEvNS_27GenericPackedTensorAccessorIKT1_Lm4ENS_16DefaultPtrTraitsEiEENS5_IS6_Lm4ES8_iEES9_T2_iiiiiiiiiiiiiii,(.L_x_1153 - _ZN2at6native51_GLOBAL__N__2c613397_18_DepthwiseConv2d_cu_9959487032conv_depthwise2d_backward_kernelILi1ELi1EN3c104HalfEiEEvNS_27GenericPackedTensorAccessorIKT1_Lm4ENS_16DefaultPtrTraitsEiEENS5_IS6_Lm4ES8_iEES9_T2_iiiiiiiiiiiiiii)
        .other          _ZN2at6native51_GLOBAL__N__2c613397_18_DepthwiseConv2d_cu_9959487032conv_depthwise2d_backward_kernelILi1ELi1EN3c104HalfEiEEvNS_27GenericPackedTensorAccessorIKT1_Lm4ENS_16DefaultPtrTraitsEiEENS5_IS6_Lm4ES8_iEES9_T2_iiiiiiiiiiiiiii,@"STO_CUDA_ENTRY STV_DEFAULT"
_ZN2at6native51_GLOBAL__N__2c613397_18_DepthwiseConv2d_cu_9959487032conv_depthwise2d_backward_kernelILi1ELi1EN3c104HalfEiEEvNS_27GenericPackedTensorAccessorIKT1_Lm4ENS_16DefaultPtrTraitsEiEENS5_IS6_Lm4ES8_iEES9_T2_iiiiiiiiiiiiiii:
[----:B------:R-:W-:Y:S02]  /*0000*/  MOV R1, c[0x0][0x28] ;  /* 0x00000a0000017a02 */ /* 0x000fe40000000f00 */
        /* <DEDUP_REMOVED lines=14> */
.L_x_346:
        /* <DEDUP_REMOVED lines=11> */
.L_x_345:
[----:B------:R-:W-:-:S05]  /*01a0*/  IMAD.MOV.U32 R2, RZ, RZ, c[0x0][0x1e0] ;  /* 0x00007800ff027624 */ /* 0x000fca00078e00ff */
[----:B------:R-:W-:-:S04]  /*01b0*/  IADD3 R2, R2, -0x1, RZ ;  /* 0xffffffff02027810 */ /* 0x000fc80007ffe0ff */
[----:B------:R-:W-:Y:S02]  /*01c0*/  ISETP.GE.U32.AND P1, PT, R2, 0x3, PT ;  /* 0x000000030200780c */ /* 0x000fe40003f26070 */
.L_x_352:
[----:B------:R-:W-:Y:S01]  /*01d0*/  IABS R7, c[0x0][0x1e8] ;  /* 0x00007a0000077a13 */ /* 0x000fe20000000000 */
[----:B------:R-:W-:Y:S01]  /*01e0*/  IMAD.MOV.U32 R16, RZ, RZ, c[0x0][0x1e0] ;  /* 0x00007800ff107624 */ /* 0x000fe200078e00ff */
[----:B------:R-:W-:Y:S01]  /*01f0*/  IABS R8, c[0x0][0x1ec] ;  /* 0x00007b0000087a13 */ /* 0x000fe20000000000 */
[----:B------:R-:W-:Y:S01]  /*0200*/  IMAD.MOV.U32 R18, RZ, RZ, RZ ;  /* 0x000000ffff127224 */ /* 0x000fe200078e00ff */
[----:B------:R-:W0:Y:S01]  /*0210*/  I2F.RP R3, R7 ;  /* 0x0000000700037306 */ /* 0x000e220000209400 */
[----:B------:R-:W-:Y:S02]  /*0220*/  IABS R6, R0 ;  /* 0x0000000000067213 */ /* 0x000fe40000000000 */
[----:B------:R-:W-:-:S05]  /*0230*/  MOV R20, RZ ;  /* 0x000000ff00147202 */ /* 0x000fca0000000f00 */
        /* <DEDUP_REMOVED lines=24> */
[----:B------:R-:W-:Y:S01]  /*03c0*/  @P0 IADD3 R3, R3, 0x1, RZ ;  /* 0x0000000103030810 */ /* 0x000fe20007ffe0ff */
[----:B-1----:R-:W-:-:S05]  /*03d0*/  IMAD.MOV R5, RZ, RZ, -R7 ;  /* 0x000000ffff057224 */ /* 0x002fca00078e0a07 */
[----:B------:R-:W-:Y:S02]  /*03e0*/  @!P2 IADD3 R3, -R3, RZ, RZ ;  /* 0x000000ff0303a210 */ /* 0x000fe40007ffe1ff */
        /* <DEDUP_REMOVED lines=14> */
[----:B------:R-:W-:Y:S02]  /*04d0*/  LOP3.LUT R2, R3, c[0x0][0x1ec], RZ, 0x3c, !PT ;  /* 0x00007b0003027a12 */ /* 0x000fe400078e3cff */
[----:B------:R-:W0:Y:S01]  /*04e0*/  F2I.FTZ.U32.TRUNC.NTZ R7, R7 ;  /* 0x0000000700077305 */ /* 0x000e22000021f000 */
[----:B------:R-:W-:Y:S02]  /*04f0*/  @!P3 IADD3 R6, R6, 0x1, RZ ;  /* 0x000000010606b810 */ /* 0x000fe40007ffe0ff */
[----:B------:R-:W-:-:S02]  /*0500*/  ISETP.GE.AND P2, PT, R2, RZ, PT ;  /* 0x000000ff0200720c */ /* 0x000fc40003f46270 */
[----:B------:R-:W-:-:S04]  /*0510*/  ISETP.NE.AND P3, PT, RZ, c[0x0][0x1ec], PT ;  /* 0x00007b00ff007a0c */ /* 0x000fc80003f65270 */
[----:B------:R-:W-:-:S05]  /*0520*/  @P0 IADD3 R6, R6, 0x1, RZ ;  /* 0x0000000106060810 */ /* 0x000fca0007ffe0ff */
[----:B------:R-:W-:Y:S01]  /*0530*/  IMAD.MOV.U32 R8, RZ, RZ, R6 ;  /* 0x000000ffff087224 */ /* 0x000fe200078e0006 */
[----:B------:R-:W-:Y:S01]  /*0540*/  HFMA2.MMA R6, -RZ, RZ, 0, 0 ;  /* 0x00000000ff067435 */ /* 0x000fe200000001ff */
[----:B0-----:R-:W-:Y:S02]  /*0550*/  IADD3 R5, RZ, -R7, RZ ;  /* 0x80000007ff057210 */ /* 0x001fe40007ffe0ff */
[----:B------:R-:W-:Y:S01]  /*0560*/  @!P2 IMAD.MOV R8, RZ, RZ, -R8 ;  /* 0x000000ffff08a224 */ /* 0x000fe200078e0a08 */
[----:B------:R-:W-:Y:S02]  /*0570*/  @!P3 LOP3.LUT R8, RZ, c[0x0][0x1ec], RZ, 0x33, !PT ;  /* 0x00007b00ff08ba12 */ /* 0x000fe400078e33ff */
[----:B------:R-:W-:Y:S02]  /*0580*/  IMAD R5, R5, R4, RZ ;  /* 0x0000000405057224 */ /* 0x000fe400078e02ff */
[----:B------:R-:W-:Y:S02]  /*0590*/  IABS R2, R8 ;  /* 0x0000000800027213 */ /* 0x000fe40000000000 */
[----:B------:R-:W-:-:S04]  /*05a0*/  IMAD.HI.U32 R6, R7, R5, R6 ;  /* 0x0000000507067227 */ /* 0x000fc800078e0006 */
[----:B------:R-:W-:-:S04]  /*05b0*/  IMAD.MOV.U32 R5, RZ, RZ, R2 ;  /* 0x000000ffff057224 */ /* 0x000fc800078e0002 */
[----:B------:R-:W-:-:S05]  /*05c0*/  IMAD.HI.U32 R12, R6, R5, RZ ;  /* 0x00000005060c7227 */ /* 0x000fca00078e00ff */
[----:B------:R-:W-:-:S05]  /*05d0*/  IADD3 R2, -R12, RZ, RZ ;  /* 0x000000ff0c027210 */ /* 0x000fca0007ffe1ff */
[----:B------:R-:W-:Y:S01]  /*05e0*/  IMAD R5, R4, R2, R5 ;  /* 0x0000000204057224 */ /* 0x000fe200078e0205 */
[----:B------:R-:W-:-:S04]  /*05f0*/  LOP3.LUT R2, R8, c[0x0][0x1dc], RZ, 0x3c, !PT ;  /* 0x0000770008027a12 */ /* 0x000fc800078e3cff */
[----:B------:R-:W-:Y:S02]  /*0600*/  ISETP.GT.U32.AND P3, PT, R4, R5, PT ;  /* 0x000000050400720c */ /* 0x000fe40003f64070 */
[----:B------:R-:W-:Y:S01]  /*0610*/  ISETP.GE.AND P2, PT, R2, RZ, PT ;  /* 0x000000ff0200720c */ /* 0x000fe20003f46270 */
[----:B------:R-:W-:-:S04]  /*0620*/  IMAD.MOV R2, RZ, RZ, -R8 ;  /* 0x000000ffff027224 */ /* 0x000fc800078e0a08 */
[----:B------:R-:W-:-:S05]  /*0630*/  IMAD R2, R2, c[0x0][0x1ec], R3 ;  /* 0x00007b0002027a24 */ /* 0x000fca00078e0203 */
[----:B------:R-:W-:Y:S01]  /*0640*/  IADD3 R15, R2, c[0x0][0x20c], RZ ;  /* 0x00008300020f7a10 */ /* 0x000fe20007ffe0ff */
[----:B------:R-:W-:Y:S01]  /*0650*/  @!P3 IMAD.IADD R5, R5, 0x1, -R4 ;  /* 0x000000010505b824 */ /* 0x000fe200078e0a04 */
[----:B------:R-:W-:Y:S02]  /*0660*/  @!P3 IADD3 R12, R12, 0x1, RZ ;  /* 0x000000010c0cb810 */ /* 0x000fe40007ffe0ff */
[----:B------:R-:W-:Y:S02]  /*0670*/  ISETP.NE.AND P3, PT, RZ, c[0x0][0x1dc], PT ;  /* 0x00007700ff007a0c */ /* 0x000fe40003f65270 */
[----:B------:R-:W-:Y:S02]  /*0680*/  ISETP.GE.U32.AND P0, PT, R5, R4, PT ;  /* 0x000000040500720c */ /* 0x000fe40003f06070 */
[----:B------:R-:W-:-:S05]  /*0690*/  IADD3 R5, -R3, RZ, RZ ;  /* 0x000000ff03057210 */ /* 0x000fca0007ffe1ff */
[----:B------:R-:W-:-:S05]  /*06a0*/  IMAD R5, R5, c[0x0][0x1e8], R0 ;  /* 0x00007a0005057a24 */ /* 0x000fca00078e0200 */
[----:B------:R-:W-:Y:S02]  /*06b0*/  IADD3 R14, R5, c[0x0][0x208], RZ ;  /* 0x00008200050e7a10 */ /* 0x000fe40007ffe0ff */
[----:B------:R-:W-:Y:S02]  /*06c0*/  @P0 IADD3 R12, R12, 0x1, RZ ;  /* 0x000000010c0c0810 */ /* 0x000fe40007ffe0ff */
[----:B------:R-:W-:Y:S02]  /*06d0*/  LOP3.LUT R2, R15, R14, RZ, 0xfc, !PT ;  /* 0x0000000e0f027212 */ /* 0x000fe400078efcff */
[----:B------:R-:W-:Y:S02]  /*06e0*/  @!P2 IADD3 R12, -R12, RZ, RZ ;  /* 0x000000ff0c0ca210 */ /* 0x000fe40007ffe1ff */
[----:B------:R-:W-:Y:S02]  /*06f0*/  @!P3 LOP3.LUT R12, RZ, c[0x0][0x1dc], RZ, 0x33, !PT ;  /* 0x00007700ff0cba12 */ /* 0x000fe400078e33ff */
[----:B------:R-:W-:-:S02]  /*0700*/  ISETP.GT.AND P0, PT, R2, -0x1, PT ;  /* 0xffffffff0200780c */ /* 0x000fc40003f04270 */
[----:B------:R-:W-:Y:S02]  /*0710*/  IADD3 R17, -R12, RZ, RZ ;  /* 0x000000ff0c117210 */ /* 0x000fe40007ffe1ff */
[----:B------:R-:W-:Y:S02]  /*0720*/  ISETP.LT.AND P0, PT, R15, c[0x0][0x1f4], P0 ;  /* 0x00007d000f007a0c */ /* 0x000fe40000701270 */
[----:B------:R-:W-:Y:S01]  /*0730*/  LOP3.LUT P2, R16, R16, 0x3, RZ, 0xc0, !PT ;  /* 0x0000000310107812 */ /* 0x000fe2000784c0ff */
[----:B------:R-:W-:Y:S01]  /*0740*/  IMAD R17, R17, c[0x0][0x1dc], R8 ;  /* 0x0000770011117a24 */ /* 0x000fe200078e0208 */
[----:B------:R-:W-:Y:S01]  /*0750*/  ISETP.LT.AND P0, PT, R14, c[0x0][0x1f0], P0 ;  /* 0x00007c000e007a0c */ /* 0x000fe20000701270 */
[----:B------:R-:W-:Y:S10]  /*0760*/  @!P1 BRA `(.L_x_347) ;  /* 0x0000041000009947 */ /* 0x000ff40003800000 */
[----:B------:R-:W-:Y:S01]  /*0770*/  ULDC UR6, c[0x0][0x1e0] ;  /* 0x0000780000067ab9 */ /* 0x000fe20000000800 */
[----:B------:R-:W-:Y:S01]  /*0780*/  IMAD.MOV.U32 R19, RZ, RZ, c[0x0][0x1fc] ;  /* 0x00007f00ff137624 */ /* 0x000fe200078e00ff */
[----:B------:R-:W-:Y:S01]  /*0790*/  ULOP3.LUT UR4, UR6, 0x3, URZ, 0xc0, !UPT ;  /* 0x0000000306047892 */ /* 0x000fe2000f8ec03f */
[----:B------:R-:W-:Y:S01]  /*07a0*/  MOV R18, RZ ;  /* 0x000000ff00127202 */ /* 0x000fe20000000f00 */
[----:B------:R-:W-:-:S02]  /*07b0*/  IMAD.MOV.U32 R20, RZ, RZ, RZ ;  /* 0x000000ffff147224 */ /* 0x000fc400078e00ff */
[----:B------:R-:W-:Y:S01]  /*07c0*/  UIADD3 UR4, -UR4, UR6, URZ ;  /* 0x0000000604047290 */ /* 0x000fe2000fffe13f */
[----:B------:R-:W-:-:S05]  /*07d0*/  IMAD R19, R19, c[0x0][0x1f8], RZ ;  /* 0x00007e0013137a24 */ /* 0x000fca00078e02ff */
[----:B------:R-:W-:Y:S02]  /*07e0*/  MOV R21, UR4 ;  /* 0x0000000400157c02 */ /* 0x000fe40008000f00 */
.L_x_348:
[----:B------:R-:W-:Y:S01]  /*07f0*/  IMAD R9, R17, c[0x0][0x1e0], R20 ;  /* 0x0000780011097a24 */ /* 0x000fe200078e0214 */
[----:B------:R-:W-:Y:S01]  /*0800*/  @P0 MOV R10, 0x2 ;  /* 0x00000002000a0802 */ /* 0x000fe20000000f00 */
[----:B------:R-:W-:Y:S02]  /*0810*/  @P0 IMAD.MOV.U32 R4, RZ, RZ, c[0x0][0x1fc] ;  /* 0x00007f00ff040624 */ /* 0x000fe400078e00ff */
[----:B------:R-:W-:Y:S02]  /*0820*/  @P0 IMAD R2, R12, c[0x0][0x1e4], R9 ;  /* 0x000079000c020a24 */ /* 0x000fe400078e0209 */
[----:B------:R-:W-:Y:S02]  /*0830*/  IMAD R7, R19, R9, RZ ;  /* 0x0000000913077224 */ /* 0x000fe400078e02ff */
[----:B------:R-:W-:Y:S02]  /*0840*/  @P0 IMAD R3, R2, c[0x0][0x1f4], R15 ;  /* 0x00007d0002030a24 */ /* 0x000fe400078e020f */
[----:B------:R-:W-:-:S02]  /*0850*/  @P0 IMAD R11, R12, c[0x0][0x1e4], R9 ;  /* 0x000079000c0b0a24 */ /* 0x000fc400078e0209 */
[----:B------:R-:W-:Y:S02]  /*0860*/  @P0 IMAD R3, R3, c[0x0][0x1f0], R14 ;  /* 0x00007c0003030a24 */ /* 0x000fe400078e020e */
[----:B------:R-:W-:Y:S01]  /*0870*/  @P0 IMAD R5, R4, c[0x0][0x1f8], R7 ;  /* 0x00007e0004050a24 */ /* 0x000fe200078e0207 */
[----:B------:R-:W-:Y:S01]  /*0880*/  @P0 IADD3 R26, R9, 0x2, RZ ;  /* 0x00000002091a0810 */ /* 0x000fe20007ffe0ff */
[----:B------:R-:W-:Y:S02]  /*0890*/  @P0 IMAD.MOV.U32 R8, RZ, RZ, 0x2 ;  /* 0x00000002ff080424 */ /* 0x000fe400078e00ff */
[----:B------:R-:W-:-:S04]  /*08a0*/  @P0 IMAD.WIDE R6, R7, R10, c[0x0][0x1b0] ;  /* 0x00006c0007060625 */ /* 0x000fc800078e020a */
[----:B------:R-:W-:Y:S01]  /*08b0*/  @P0 IMAD.WIDE R2, R3, R10, c[0x0][0x160] ;  /* 0x0000580003020625 */ /* 0x000fe200078e020a */
[----:B------:R-:W-:Y:S01]  /*08c0*/  @P0 IADD3 R10, R11, 0x1, RZ ;  /* 0x000000010b0a0810 */ /* 0x000fe20007ffe0ff */
[----:B------:R0:W2:Y:S01]  /*08d0*/  @P0 LDG.E.U16 R22, [R6.64] ;  /* 0x0000000806160981 */ /* 0x0000a2000c1e1500 */
[----:B------:R-:W-:Y:S01]  /*08e0*/  @P0 IADD3 R9, R9, 0x3, RZ ;  /* 0x0000000309090810 */ /* 0x000fe20007ffe0ff */
[----:B------:R-:W-:Y:S02]  /*08f0*/  @P0 IMAD.WIDE R4, R5, R8, c[0x0][0x1b0] ;  /* 0x00006c0005040625 */ /* 0x000fe400078e0208 */
[----:B------:R1:W3:Y:S02]  /*0900*/  @P0 LDG.E.U16 R24, [R2.64] ;  /* 0x0000000802180981 */ /* 0x0002e4000c1e1500 */
[----:B------:R-:W-:Y:S02]  /*0910*/  @P0 IMAD R28, R12, c[0x0][0x1e4], R26 ;  /* 0x000079000c1c0a24 */ /* 0x000fe400078e021a */
[----:B------:R-:W-:Y:S01]  /*0920*/  @P0 IMAD R25, R10, c[0x0][0x1f4], R15 ;  /* 0x00007d000a190a24 */ /* 0x000fe200078e020f */
[----:B------:R4:W5:Y:S01]  /*0930*/  @P0 LDG.E.U16 R23, [R4.64] ;  /* 0x0000000804170981 */ /* 0x000962000c1e1500 */
[----:B------:R-:W-:-:S02]  /*0940*/  @P0 IMAD R27, R12, c[0x0][0x1e4], R9 ;  /* 0x000079000c1b0a24 */ /* 0x000fc400078e0209 */
[--C-:B0-----:R-:W-:Y:S01]  /*0950*/  @P0 IMAD R7, R28, c[0x0][0x1f4], R15.reuse ;  /* 0x00007d001c070a24 */ /* 0x101fe200078e020f */
[----:B------:R-:W-:Y:S01]  /*0960*/  @P0 MOV R11, 0x2 ;  /* 0x00000002000b0802 */ /* 0x000fe20000000f00 */
[----:B------:R-:W-:Y:S02]  /*0970*/  @P0 IMAD R6, R19, R26, RZ ;  /* 0x0000001a13060224 */ /* 0x000fe400078e02ff */
[--C-:B----4-:R-:W-:Y:S02]  /*0980*/  @P0 IMAD R5, R25, c[0x0][0x1f0], R14.reuse ;  /* 0x00007c0019050a24 */ /* 0x110fe400078e020e */
[----:B------:R-:W-:Y:S02]  /*0990*/  @P0 IMAD R27, R27, c[0x0][0x1f4], R15 ;  /* 0x00007d001b1b0a24 */ /* 0x000fe400078e020f */
[----:B-1----:R-:W-:Y:S02]  /*09a0*/  @P0 IMAD R2, R7, c[0x0][0x1f0], R14 ;  /* 0x00007c0007020a24 */ /* 0x002fe400078e020e */
[----:B------:R-:W-:Y:S01]  /*09b0*/  @P0 IMAD.WIDE R4, R5, R8, c[0x0][0x160] ;  /* 0x0000580005040625 */ /* 0x000fe200078e0208 */
[----:B------:R-:W-:-:S03]  /*09c0*/  @P0 MOV R10, 0x2 ;  /* 0x00000002000a0802 */ /* 0x000fc60000000f00 */
[----:B------:R-:W-:Y:S02]  /*09d0*/  @P0 IMAD R9, R19, R9, RZ ;  /* 0x0000000913090224 */ /* 0x000fe400078e02ff */
[-C--:B------:R-:W-:Y:S01]  /*09e0*/  @P0 IMAD.WIDE R6, R6, R11.reuse, c[0x0][0x1b0] ;  /* 0x00006c0006060625 */ /* 0x080fe200078e020b */
[----:B------:R-:W4:Y:S03]  /*09f0*/  @P0 LDG.E.U16 R4, [R4.64] ;  /* 0x0000000804040981 */ /* 0x000f26000c1e1500 */
[----:B------:R-:W-:Y:S02]  /*0a00*/  @P0 IMAD R27, R27, c[0x0][0x1f0], R14 ;  /* 0x00007c001b1b0a24 */ /* 0x000fe400078e020e */
[----:B------:R-:W-:Y:S01]  /*0a10*/  @P0 IMAD.WIDE R2, R2, R11, c[0x0][0x160] ;  /* 0x0000580002020625 */ /* 0x000fe200078e020b */
[----:B------:R-:W4:Y:S03]  /*0a20*/  @P0 LDG.E.U16 R6, [R6.64] ;  /* 0x0000000806060981 */ /* 0x000f26000c1e1500 */
[----:B------:R-:W-:-:S02]  /*0a30*/  @P0 IMAD.WIDE R8, R9, R10, c[0x0][0x1b0] ;  /* 0x00006c0009080625 */ /* 0x000fc400078e020a */
[----:B------:R-:W4:Y:S02]  /*0a40*/  @P0 LDG.E.U16 R2, [R2.64] ;  /* 0x0000000802020981 */ /* 0x000f24000c1e1500 */
[----:B------:R-:W-:Y:S02]  /*0a50*/  @P0 IMAD.WIDE R10, R27, R10, c[0x0][0x160] ;  /* 0x000058001b0a0625 */ /* 0x000fe400078e020a */
[----:B------:R-:W4:Y:S04]  /*0a60*/  @P0 LDG.E.U16 R8, [R8.64] ;  /* 0x0000000808080981 */ /* 0x000f28000c1e1500 */
[----:B------:R-:W4:Y:S01]  /*0a70*/  @P0 LDG.E.U16 R10, [R10.64] ;  /* 0x000000080a0a0981 */ /* 0x000f22000c1e1500 */
[----:B------:R-:W-:-:S04]  /*0a80*/  IADD3 R21, R21, -0x4, RZ ;  /* 0xfffffffc15157810 */ /* 0x000fc80007ffe0ff */
[----:B------:R-:W-:Y:S02]  /*0a90*/  ISETP.NE.AND P3, PT, R21, RZ, PT ;  /* 0x000000ff1500720c */ /* 0x000fe40003f65270 */
[----:B------:R-:W-:Y:S01]  /*0aa0*/  IADD3 R20, R20, 0x4, RZ ;  /* 0x0000000414147810 */ /* 0x000fe20007ffe0ff */
[----:B--2---:R-:W-:Y:S02]  /*0ab0*/  @P0 HADD2.F32 R25, -RZ, R22.H0_H0 ;  /* 0x20000016ff190230 */ /* 0x004fe40000004100 */
[----:B---3--:R-:W-:Y:S02]  /*0ac0*/  @P0 HADD2.F32 R24, -RZ, R24.H0_H0 ;  /* 0x20000018ff180230 */ /* 0x008fe40000004100 */
[----:B-----5:R-:W-:-:S03]  /*0ad0*/  @P0 HADD2.F32 R23, -RZ, R23.H0_H0 ;  /* 0x20000017ff170230 */ /* 0x020fc60000004100 */
[----:B------:R-:W-:Y:S01]  /*0ae0*/  @P0 FFMA.FTZ R18, R25, R24, R18 ;  /* 0x0000001819120223 */ /* 0x000fe20000010012 */
[----:B----4-:R-:W-:-:S05]  /*0af0*/  @P0 HADD2.F32 R22, -RZ, R4.H0_H0 ;  /* 0x20000004ff160230 */ /* 0x010fca0000004100 */
[----:B------:R-:W-:Y:S01]  /*0b00*/  @P0 FFMA.FTZ R18, R23, R22, R18 ;  /* 0x0000001617120223 */ /* 0x000fe20000010012 */
[----:B------:R-:W-:Y:S02]  /*0b10*/  @P0 HADD2.F32 R5, -RZ, R6.H0_H0 ;  /* 0x20000006ff050230 */ /* 0x000fe40000004100 */
[----:B------:R-:W-:Y:S02]  /*0b20*/  @P0 HADD2.F32 R4, -RZ, R2.H0_H0 ;  /* 0x20000002ff040230 */ /* 0x000fe40000004100 */
[----:B------:R-:W-:-:S03]  /*0b30*/  @P0 HADD2.F32 R3, -RZ, R8.H0_H0 ;  /* 0x20000008ff030230 */ /* 0x000fc60000004100 */
[----:B------:R-:W-:Y:S01]  /*0b40*/  @P0 FFMA.FTZ R18, R5, R4, R18 ;  /* 0x0000000405120223 */ /* 0x000fe20000010012 */
[----:B------:R-:W-:-:S05]  /*0b50*/  @P0 HADD2.F32 R10, -RZ, R10.H0_H0 ;  /* 0x2000000aff0a0230 */ /* 0x000fca0000004100 */
[----:B------:R-:W-:Y:S01]  /*0b60*/  @P0 FFMA.FTZ R18, R3, R10, R18 ;  /* 0x0000000a03120223 */ /* 0x000fe20000010012 */
[----:B------:R-:W-:Y:S05]  /*0b70*/  @P3 BRA `(.L_x_348) ;  /* 0xfffffc7000003947 */ /* 0x000fea000383ffff */
.L_x_347:
        /* <DEDUP_REMOVED lines=19> */
.L_x_351:
[----:B------:R-:W-:Y:S05]  /*0cb0*/  BSYNC B0 ;  /* 0x0000000000007941 */ /* 0x000fea0003800000 */
.L_x_350:
        /* <DEDUP_REMOVED lines=8> */
[----:B------:R-:W-:Y:S02]  /*0d40*/  @P0 IMAD R4, R3, c[0x0][0x1f0], R14 ;  /* 0x00007c0003040a24 */ /* 0x000fe400078e020e */
[----:B------:R-:W-:Y:S02]  /*0d50*/  @!P2 IMAD R12, R12, c[0x0][0x1e4], R6 ;  /* 0x000079000c0caa24 */ /* 0x000fe400078e0206 */
[----:B------:R-:W-:Y:S02]  /*0d60*/  @!P2 IMAD R6, R5, R6, RZ ;  /* 0x000000060506a224 */ /* 0x000fe400078e02ff */
[----:B------:R-:W-:-:S02]  /*0d70*/  @!P2 IMAD R15, R12, c[0x0][0x1f4], R15 ;  /* 0x00007d000c0faa24 */ /* 0x000fc400078e020f */
[----:B------:R-:W-:Y:S02]  /*0d80*/  @!P2 IMAD.MOV.U32 R9, RZ, RZ, 0x2 ;  /* 0x00000002ff09a424 */ /* 0x000fe400078e00ff */
        /* <DEDUP_REMOVED lines=14> */
[----:B------:R-:W-:Y:S02]  /*0e70*/  @!P2 FFMA.FTZ R18, R15, R12, R18 ;  /* 0x0000000c0f12a223 */ /* 0x000fe40000010012 */
.L_x_349:
[----:B------:R-:W-:Y:S02]  /*0e80*/  MOV R4, c[0x0][0x0] ;  /* 0x0000000000047a02 */ /* 0x000fe40000000f00 */
[----:B------:R-:W-:Y:S02]  /*0e90*/  SHF.R.S64 R2, RZ, 0x1f, R0 ;  /* 0x0000001fff027819 */ /* 0x000fe40000001000 */
[----:B------:R-:W-:Y:S01]  /*0ea0*/  F2FP.PACK_AB R18, RZ, R18 ;  /* 0x00000012ff12723e */ /* 0x000fe200000000ff */
[----:B------:R-:W-:Y:S01]  /*0eb0*/  IMAD R5, R4, c[0x0][0xc], RZ ;  /* 0x0000030004057a24 */ /* 0x000fe200078e02ff */
[----:B------:R-:W-:-:S04]  /*0ec0*/  IADD3 R2, P0, R2, c[0x0][0x188], RZ ;  /* 0x0000620002027a10 */ /* 0x000fc80007f1e0ff */
        /* <DEDUP_REMOVED lines=8> */
.L_x_353:
        /* <DEDUP_REMOVED lines=11> */
.L_x_1153:


//--------------------- .text._ZN2at6native51_GLOBAL__N__2c613397_18_DepthwiseConv2d_cu_9959487032conv_depthwise2d_backward_kernelILi3ELi0EN3c104HalfEiEEvNS_27GenericPackedTensorAccessorIKT1_Lm4ENS_16DefaultPtrTraitsEiEENS5_IS6_Lm4ES8_iEES9_T2_iiiiiiiiiiiiiii --------------------------
	.section	.text._ZN2at6native51_GLOBAL__N__2c613397_18_DepthwiseConv2d_cu_9959487032conv_depthwise2d_backward_kernelILi3ELi0EN3c104HalfEiEEvNS_27GenericPackedTensorAccessorIKT1_Lm4ENS_16DefaultPtrTraitsEiEENS5_IS6_Lm4ES8_iEES9_T2_iiiiiiiiiiiiiii,"ax",@progbits
	.sectioninfo	@"SHI_REGISTERS=28"
	.align	128
.text._ZN2at6native51_GLOBAL__N__2c613397_18_DepthwiseConv2d_cu_9959487032conv_depthwise2d_backward_kernelILi3ELi0EN3c104HalfEiEEvNS_27GenericPackedTensorAccessorIKT1_Lm4ENS_16DefaultPtrTraitsEiEENS5_IS6_Lm4ES8_iEES9_T2_iiiiiiiiiiiiiii:
        .type           _ZN2at6native51_GLOBAL__N__2c613397_18_DepthwiseConv2d_cu_9959487032conv_depthwise2d_backward_kernelILi3ELi0EN3c104HalfEiEEvNS_27GenericPackedTensorAccessorIKT1_Lm4ENS_16DefaultPtrTraitsEiEENS5_IS6_Lm4ES8_iEES9_T2_iiiiiiiiiiiiiii,@function
        .size           _ZN2at6native51_GLOBAL__N__2c613397_18_DepthwiseConv2d_cu_9959487032conv_depthwise2d_backward_kernelILi3ELi0EN3c104HalfEiEEvNS_27GenericPackedTensorAccessorIKT1_Lm4ENS_16DefaultPtrTraitsEiEENS5_IS6_Lm4ES8_iEES9_T2_iiiiiiiiiiiiiii,(.L_x_1154 - _ZN2at6native51_GLOBAL__N__2c613397_18_DepthwiseConv2d_cu_9959487032conv_depthwise2d_backward_kernelILi3ELi0EN3c104HalfEiEEvNS_27GenericPackedTensorAccessorIKT1_Lm4ENS_16DefaultPtrTraitsEiEENS5_IS6_Lm4ES8_iEES9_T2_iiiiiiiiiiiiiii)
        .other          _ZN2at6native51_GLOBAL__N__2c613397_18_DepthwiseConv2d_cu_9959487032conv_depthwise2d_backward_kernelILi3ELi0EN3c104HalfEiEEvNS_27GenericPackedTensorAccessorIKT1_Lm4ENS_16DefaultPtrTraitsEiEENS5_IS6_Lm4ES8_iEES9_T2_iiiiiiiiiiiiiii,@"STO_CUDA_ENTRY STV_DEFAULT"
_ZN2at6native51_GLOBAL__N__2c613397_18_DepthwiseConv2d_cu_9959487032conv_depthwise2d_backward_kernelILi3ELi0EN3c104HalfEiEEvNS_27GenericPackedTensorAccessorIKT1_Lm4ENS_16DefaultPtrTraitsEiEENS5_IS6_Lm4ES8_iEES9_T2_iiiiiiiiiiiiiii:
        /* <DEDUP_REMOVED lines=15> */
.L_x_355:
        /* <DEDUP_REMOVED lines=11> */
.L_x_354:
[----:B------:R-:W-:Y:S02]  /*01a0*/  ULDC.64 UR6, c[0x0][0x1f8] ;  /* 0x00007e0000067ab9 */ /* 0x000fe40000000a00 */
[----:B------:R-:W-:-:S03]  /*01b0*/  UIMAD UR4, UR7, UR6, URZ ;  /* 0x00000006070472a4 */ /* 0x000fc6000f8e023f */
[----:B------:R-:W-:Y:S02]  /*01c0*/  ULDC UR6, c[0x0][0x1e0] ;  /* 0x0000780000067ab9 */ /* 0x000fe40000000800 */
[----:B------:R-:W-:Y:S02]  /*01d0*/  UIMAD UR4, UR4, UR6, URZ ;  /* 0x00000006040472a4 */ /* 0x000fe4000f8e023f */
.L_x_377:
        /* <DEDUP_REMOVED lines=113> */
.L_x_375:
        /* <DEDUP_REMOVED lines=79> */
.L_x_357:
[----:B------:R-:W-:Y:S05]  /*0de0*/  BSYNC B0 ;  /* 0x0000000000007941 */ /* 0x000fea0003800000 */
.L_x_356:
        /* <DEDUP_REMOVED lines=71> */
[----:B--2---:R-:W-:Y:S02]  /*1260*/  HADD2.F32 R18, -RZ, R14.H0_H0 ;  /* 0x2000000eff127230 */ /* 0x004fe40000004100 */
[----:B---3--:R-:W-:-:S05]  /*1270*/  HADD2.F32 R13, -RZ, R16.H0_H0 ;  /* 0x20000010ff0d7230 */ /* 0x008fca0000004100 */
[----:B------:R-:W-:Y:S02]  /*1280*/  FFMA.FTZ R7, R18, R13, R7 ;  /* 0x0000000d12077223 */ /* 0x000fe40000010007 */
.L_x_359:
[----:B------:R-:W-:Y:S05]  /*1290*/  BSYNC B0 ;  /* 0x0000000000007941 */ /* 0x000fea0003800000 */
.L_x_358:
        /* <DEDUP_REMOVED lines=75> */
.L_x_361:
[----:B------:R-:W-:Y:S05]  /*1750*/  BSYNC B0 ;  /* 0x0000000000007941 */ /* 0x000fea0003800000 */
.L_x_360:
        /* <DEDUP_REMOVED lines=86> */
.L_x_363:
[----:B------:R-:W-:Y:S05]  /*1cc0*/  BSYNC B0 ;  /* 0x0000000000007941 */ /* 0x000fea0003800000 */
.L_x_362:
        /* <DEDUP_REMOVED lines=60> */
.L_x_365:
[----:B------:R-:W-:Y:S05]  /*2090*/  BSYNC B0 ;  /* 0x0000000000007941 */ /* 0x000fea0003800000 */
.L_x_364:
        /* <DEDUP_REMOVED lines=58> */
.L_x_367:
[----:B------:R-:W-:Y:S05]  /*2440*/  BSYNC B0 ;  /* 0x0000000000007941 */ /* 0x000fea0003800000 */
.L_x_366:
        /* <DEDUP_REMOVED lines=75> */
.L_x_369:
[----:B------:R-:W-:Y:S05]  /*2900*/  BSYNC B0 ;  /* 0x0000000000007941 */ /* 0x000fea0003800000 */
.L_x_368:
        /* <DEDUP_REMOVED lines=60> */
.L_x_371:
[----:B------:R-:W-:Y:S05]  /*2cd0*/  BSYNC B0 ;  /* 0x0000000000007941 */ /* 0x000fea0003800000 */
.L_x_370:
        /* <DEDUP_REMOVED lines=58> */
.L_x_373:
[----:B------:R-:W-:Y:S05]  /*3080*/  BSYNC B0 ;  /* 0x0000000000007941 */ /* 0x000fea0003800000 */
.L_x_372:
[----:B------:R-:W-:Y:S01]  /*3090*/  IMAD.MOV.U32 R13, RZ, RZ, c[0x0][0x1fc] ;  /* 0x00007f00ff0d7624 */ /* 0x000fe200078e00ff */
[----:B------:R-:W-:-:S03]  /*30a0*/  IADD3 R12, R12, c[0x0][0x1f4], RZ ;  /* 0x00007d000c0c7a10 */ /* 0x000fc60007ffe0ff */
[----:B------:R-:W-:Y:S01]  /*30b0*/  IMAD R10, R13, c[0x0][0x1f8], R10 ;  /* 0x00007e000d0a7a24 */ /* 0x000fe200078e020a */
[----:B------:R-:W-:Y:S01]  /*30c0*/  @P1 CALL.REL.NOINC `(.L_x_374) ;  /* 0x0000001000001944 */ /* 0x000fe20003c00000 */
[----:B------:R-:W-:Y:S05]  /*30d0*/  BRA `(.L_x_375) ;  /* 0xffffd81000007947 */ /* 0x000fea000383ffff */
.L_x_374:
[----:B------:R-:W-:Y:S01]  /*30e0*/  F2FP.PACK_AB R7, RZ, R7 ;  /* 0x00000007ff07723e */ /* 0x000fe200000000ff */
        /* <DEDUP_REMOVED lines=13> */
.L_x_376:
[----:B------:R-:W-:Y:S05]  /*31c0*/  EXIT ;  /* 0x000000000000794d */ /* 0x000fea0003800000 */
.L_x_378:
        /* <DEDUP_REMOVED lines=11> */
.L_x_1154:


//--------------------- .text._ZN2at6native51_GLOBAL__N__2c613397_18_DepthwiseConv2d_cu_9959487032conv_depthwise2d_backward_kernelILi3ELi2EN3c104HalfEiEEvNS_27GenericPackedTensorAccessorIKT1_Lm4ENS_16DefaultPtrTraitsEiEENS5_IS6_Lm4ES8_iEES9_T2_iiiiiiiiiiiiiii --------------------------
	.section	.text._ZN2at6native51_GLOBAL__N__2c613397_18_DepthwiseConv2d_cu_9959487032conv_depthwise2d_backward_kernelILi3ELi2EN3c104HalfEiEEvNS_27GenericPackedTensorAccessorIKT1_Lm4ENS_16DefaultPtrTraitsEiEENS5_IS6_Lm4ES8_iEES9_T2_iiiiiiiiiiiiiii,"ax",@progbits
	.sectioninfo	@"SHI_REGISTERS=40"
	.align	128
.text._ZN2at6native51_GLOBAL__N__2c613397_18_DepthwiseConv2d_cu_9959487032conv_depthwise2d_backward_kernelILi3ELi2EN3c104HalfEiEEvNS_27GenericPackedTensorAccessorIKT1_Lm4ENS_16DefaultPtrTraitsEiEENS5_IS6_Lm4ES8_iEES9_T2_iiiiiiiiiiiiiii:
        .type           _ZN2at6native51_GLOBAL__N__2c613397_18_DepthwiseConv2d_cu_9959487032conv_depthwise2d_backward_kernelILi3ELi2EN3c104HalfEiEEvNS_27GenericPackedTensorAccessorIKT1_Lm4ENS_16DefaultPtrTraitsEiEENS5_IS6_Lm4ES8_iEES9_T2_iiiiiiiiiiiiiii,@function
        .size           _ZN2at6native51_GLOBAL__N__2c613397_18_DepthwiseConv2d_cu_9959487032conv_depthwise2d_backward_kernelILi3ELi2EN3c104HalfEiEEvNS_27GenericPackedTensorAccessorIKT1_Lm4ENS_16DefaultPtrTraitsEiEENS5_IS6_Lm4ES8_iEES9_T2_iiiiiiiiiiiiiii,(.L_x_1155 - _ZN2at6native51_GLOBAL__N__2c613397_18_DepthwiseConv2d_cu_9959487032conv_depthwise2d_backward_kernelILi3ELi2EN3c104HalfEiEEvNS_27GenericPackedTensorAccessorIKT1_Lm4ENS_16DefaultPtrTraitsEiEENS5_IS6_Lm4ES8_iEES9_T2_iiiiiiiiiiiiiii)
        .other          _ZN2at6native51_GLOBAL__N__2c613397_18_DepthwiseConv2d_cu_9959487032conv_depthwise2d_backward_kernelILi3ELi2EN3c104HalfEiEEvNS_27GenericPackedTensorAccessorIKT1_Lm4ENS_16DefaultPtrTraitsEiEENS5_IS6_Lm4ES8_iEES9_T2_iiiiiiiiiiiiiii,@"STO_CUDA_ENTRY STV_DEFAULT"
_ZN2at6native51_GLOBAL__N__2c613397_18_DepthwiseConv2d_cu_9959487032conv_depthwise2d_backward_kernelILi3ELi2EN3c104HalfEiEEvNS_27GenericPackedTensorAccessorIKT1_Lm4ENS_16DefaultPtrTraitsEiEENS5_IS6_Lm4ES8_iEES9_T2_iiiiiiiiiiiiiii:
        /* <DEDUP_REMOVED lines=14> */
.L_x_380:
        /* <DEDUP_REMOVED lines=11> */
.L_x_379:
[----:B------:R-:W-:Y:S02]  /*0190*/  ULDC.64 UR6, c[0x0][0x1f8] ;  /* 0x00007e0000067ab9 */ /* 0x000fe40000000a00 */
[----:B------:R-:W-:-:S03]  /*01a0*/  UIMAD UR4, UR7, UR6, URZ ;  /* 0x00000006070472a4 */ /* 0x000fc6000f8e023f */
[----:B------:R-:W-:Y:S02]  /*01b0*/  ULDC UR6, c[0x0][0x1e0] ;  /* 0x0000780000067ab9 */ /* 0x000fe40000000800 */
[----:B------:R-:W-:Y:S02]  /*01c0*/  UIMAD UR4, UR4, UR6, URZ ;  /* 0x00000006040472a4 */ /* 0x000fe4000f8e023f */
.L_x_383:
[----:B------:R-:W-:Y:S01]  /*01d0*/  IABS R9, c[0x0][0x1e8] ;  /* 0x00007a0000097a13 */ /* 0x000fe20000000000 */
[----:B------:R-:W-:Y:S01]  /*01e0*/  IMAD.MOV.U32 R13, RZ, RZ, c[0x0][0x1e8] ;  /* 0x00007a00ff0d7624 */ /* 0x000fe200078e00ff */
[----:B------:R-:W-:Y:S01]  /*01f0*/  IABS R8, c[0x0][0x1ec] ;  /* 0x00007b0000087a13 */ /* 0x000fe20000000000 */
[----:B------:R-:W-:Y:S01]  /*0200*/  IMAD.MOV.U32 R15, RZ, RZ, c[0x0][0x1ec] ;  /* 0x00007b00ff0f7624 */ /* 0x000fe200078e00ff */
[----:B------:R-:W0:Y:S01]  /*0210*/  I2F.RP R0, R9 ;  /* 0x0000000900007306 */ /* 0x000e220000209400 */
[----:B------:R-:W-:Y:S01]  /*0220*/  IADD3 R12, R2, c[0x0][0x208], RZ ;  /* 0x00008200020c7a10 */ /* 0x000fe20007ffe0ff */
[----:B------:R-:W-:-:S06]  /*0230*/  IMAD.MOV.U32 R24, RZ, RZ, RZ ;  /* 0x000000ffff187224 */ /* 0x000fcc00078e00ff */
        /* <DEDUP_REMOVED lines=31> */
[C---:B------:R-:W-:Y:S01]  /*0430*/  IADD3 R10, R6.reuse, c[0x0][0x20c], RZ ;  /* 0x00008300060a7a10 */ /* 0x040fe20007ffe0ff */
[----:B------:R-:W-:Y:S02]  /*0440*/  IMAD R13, R6, R13, c[0x0][0x210] ;  /* 0x00008400060d7624 */ /* 0x000fe400078e020d */
        /* <DEDUP_REMOVED lines=26> */
[----:B------:R-:W-:Y:S02]  /*05f0*/  IMAD.MOV R9, RZ, RZ, -R6 ;  /* 0x000000ffff097224 */ /* 0x000fe400078e0a06 */
[----:B------:R-:W-:-:S04]  /*0600*/  IMAD.HI.U32 R5, R5, R11, RZ ;  /* 0x0000000b05057227 */ /* 0x000fc800078e00ff */
[----:B------:R-:W-:-:S04]  /*0610*/  IMAD.MOV R7, RZ, RZ, -R5 ;  /* 0x000000ffff077224 */ /* 0x000fc800078e0a05 */
[----:B------:R-:W-:Y:S02]  /*0620*/  IMAD R11, R0, R7, R11 ;  /* 0x00000007000b7224 */ /* 0x000fe400078e020b */
[----:B------:R-:W-:-:S03]  /*0630*/  IMAD.MOV R7, RZ, RZ, -R4 ;  /* 0x000000ffff077224 */ /* 0x000fc600078e0a04 */
[----:B------:R-:W-:Y:S01]  /*0640*/  ISETP.GT.U32.AND P2, PT, R0, R11, PT ;  /* 0x0000000b0000720c */ /* 0x000fe20003f44070 */
[----:B------:R-:W-:Y:S02]  /*0650*/  IMAD R8, R7, c[0x0][0x1ec], R10 ;  /* 0x00007b0007087a24 */ /* 0x000fe400078e020a */
[----:B------:R-:W-:Y:S02]  /*0660*/  IMAD R7, R9, c[0x0][0x1e8], R12 ;  /* 0x00007a0009077a24 */ /* 0x000fe400078e020c */
[--C-:B------:R-:W-:Y:S01]  /*0670*/  IMAD.IADD R9, R12, 0x1, -R13.reuse ;  /* 0x000000010c097824 */ /* 0x100fe200078e0a0d */
[----:B------:R-:W-:Y:S02]  /*0680*/  LEA.HI R6, R8, R8, RZ, 0x1 ;  /* 0x0000000808067211 */ /* 0x000fe400078f08ff */
[----:B------:R-:W-:Y:S02]  /*0690*/  IADD3 R12, R12, -c[0x0][0x210], -R13 ;  /* 0x800084000c0c7a10 */ /* 0x000fe40007ffe80d */
[----:B------:R-:W-:-:S02]  /*06a0*/  SHF.R.S32.HI R6, RZ, 0x1, R6 ;  /* 0x00000001ff067819 */ /* 0x000fc40000011406 */
[----:B------:R-:W-:Y:S01]  /*06b0*/  LOP3.LUT P1, RZ, R7, 0x1, R8, 0xc8, !PT ;  /* 0x0000000107ff7812 */ /* 0x000fe2000782c808 */
[----:B------:R-:W-:Y:S01]  /*06c0*/  @!P2 IMAD.IADD R11, R11, 0x1, -R0 ;  /* 0x000000010b0ba824 */ /* 0x000fe200078e0a00 */
[----:B------:R-:W-:Y:S02]  /*06d0*/  ISETP.GE.AND P4, PT, R6, c[0x0][0x1f4], PT ;  /* 0x00007d0006007a0c */ /* 0x000fe40003f86270 */
[----:B------:R-:W-:Y:S02]  /*06e0*/  LOP3.LUT P0, RZ, R9, 0x1, R8, 0xc8, !PT ;  /* 0x0000000109ff7812 */ /* 0x000fe4000780c808 */
[----:B------:R-:W-:Y:S01]  /*06f0*/  ISETP.GE.U32.AND P5, PT, R11, R0, PT ;  /* 0x000000000b00720c */ /* 0x000fe20003fa6070 */
[----:B------:R-:W-:Y:S01]  /*0700*/  IMAD.IADD R0, R10, 0x1, -R15 ;  /* 0x000000010a007824 */ /* 0x000fe200078e0a0f */
[----:B------:R-:W-:Y:S02]  /*0710*/  ISETP.GT.AND P4, PT, R8, -0x2, !P4 ;  /* 0xfffffffe0800780c */ /* 0x000fe40006784270 */
[----:B------:R-:W-:-:S02]  /*0720*/  LEA.HI R11, R7, R7, RZ, 0x1 ;  /* 0x00000007070b7211 */ /* 0x000fc400078f08ff */
[----:B------:R-:W-:Y:S02]  /*0730*/  LEA.HI R13, R0, R0, RZ, 0x1 ;  /* 0x00000000000d7211 */ /* 0x000fe400078f08ff */
[----:B------:R-:W-:Y:S02]  /*0740*/  LOP3.LUT P3, RZ, R12, 0x1, R8, 0xc8, !PT ;  /* 0x000000010cff7812 */ /* 0x000fe4000786c808 */
[----:B------:R-:W-:Y:S02]  /*0750*/  SHF.R.S32.HI R13, RZ, 0x1, R13 ;  /* 0x00000001ff0d7819 */ /* 0x000fe4000001140d */
[----:B------:R-:W-:Y:S02]  /*0760*/  @!P2 IADD3 R5, R5, 0x1, RZ ;  /* 0x000000010505a810 */ /* 0x000fe40007ffe0ff */
[----:B------:R-:W-:Y:S02]  /*0770*/  LEA.HI R8, R9, R9, RZ, 0x1 ;  /* 0x0000000909087211 */ /* 0x000fe400078f08ff */
[----:B------:R-:W-:-:S02]  /*0780*/  SHF.R.S32.HI R11, RZ, 0x1, R11 ;  /* 0x00000001ff0b7819 */ /* 0x000fc4000001140b */
[----:B------:R-:W-:Y:S02]  /*0790*/  ISETP.GT.AND P6, PT, R7, -0x2, P4 ;  /* 0xfffffffe0700780c */ /* 0x000fe400027c4270 */
[----:B------:R-:W-:Y:S02]  /*07a0*/  LEA.HI R18, R12, R12, RZ, 0x1 ;  /* 0x0000000c0c127211 */ /* 0x000fe400078f08ff */
[----:B------:R-:W-:Y:S02]  /*07b0*/  ISETP.GE.AND P2, PT, R13, c[0x0][0x1f4], PT ;  /* 0x00007d000d007a0c */ /* 0x000fe40003f46270 */
[----:B------:R-:W-:Y:S02]  /*07c0*/  @P5 IADD3 R5, R5, 0x1, RZ ;  /* 0x0000000105055810 */ /* 0x000fe40007ffe0ff */
[----:B------:R-:W-:Y:S02]  /*07d0*/  SHF.R.S32.HI R8, RZ, 0x1, R8 ;  /* 0x00000001ff087819 */ /* 0x000fe40000011408 */
[----:B------:R-:W-:-:S02]  /*07e0*/  ISETP.GT.AND P5, PT, R9, -0x2, P4 ;  /* 0xfffffffe0900780c */ /* 0x000fc400027a4270 */
[----:B------:R-:W-:Y:S02]  /*07f0*/  ISETP.LT.AND P6, PT, R11, c[0x0][0x1f0], P6 ;  /* 0x00007c000b007a0c */ /* 0x000fe400037c1270 */
[----:B------:R-:W-:Y:S02]  /*0800*/  SHF.R.S32.HI R18, RZ, 0x1, R18 ;  /* 0x00000001ff127819 */ /* 0x000fe40000011412 */
[----:B------:R-:W-:Y:S02]  /*0810*/  ISETP.GT.AND P2, PT, R0, -0x2, !P2 ;  /* 0xfffffffe0000780c */ /* 0x000fe40005744270 */
[----:B------:R-:W-:Y:S02]  /*0820*/  ISETP.GT.AND P4, PT, R12, -0x2, P4 ;  /* 0xfffffffe0c00780c */ /* 0x000fe40002784270 */
[----:B------:R-:W-:Y:S02]  /*0830*/  ISETP.LT.AND P5, PT, R8, c[0x0][0x1f0], P5 ;  /* 0x00007c0008007a0c */ /* 0x000fe40002fa1270 */
[----:B------:R-:W-:-:S02]  /*0840*/  PLOP3.LUT P6, PT, P1, P6, PT, 0xa2, 0x0 ;  /* 0x000000000000781c */ /* 0x000fc40000fcd472 */
[----:B------:R-:W-:Y:S02]  /*0850*/  IADD3 R10, R10, -c[0x0][0x214], -R15 ;  /* 0x800085000a0a7a10 */ /* 0x000fe40007ffe80f */
[C---:B------:R-:W-:Y:S02]  /*0860*/  ISETP.GT.AND P1, PT, R7.reuse, -0x2, P2 ;  /* 0xfffffffe0700780c */ /* 0x040fe40001724270 */
[----:B------:R-:W-:Y:S02]  /*0870*/  ISETP.LT.AND P4, PT, R18, c[0x0][0x1f0], P4 ;  /* 0x00007c0012007a0c */ /* 0x000fe40002781270 */
[----:B------:R-:W-:Y:S02]  /*0880*/  PLOP3.LUT P5, PT, P0, P5, PT, 0xa2, 0x0 ;  /* 0x000000000000781c */ /* 0x000fe400007ab472 */
[----:B------:R-:W-:Y:S02]  /*0890*/  LEA.HI R14, R10, R10, RZ, 0x1 ;  /* 0x0000000a0a0e7211 */ /* 0x000fe400078f08ff */
[----:B------:R-:W-:-:S02]  /*08a0*/  LOP3.LUT P0, RZ, R7, 0x1, R0, 0xc8, !PT ;  /* 0x0000000107ff7812 */ /* 0x000fc4000780c800 */
[----:B------:R-:W-:Y:S02]  /*08b0*/  ISETP.LT.AND P1, PT, R11, c[0x0][0x1f0], P1 ;  /* 0x00007c000b007a0c */ /* 0x000fe40000f21270 */
[----:B------:R-:W-:Y:S02]  /*08c0*/  PLOP3.LUT P4, PT, P3, P4, PT, 0xa2, 0x0 ;  /* 0x000000000000781c */ /* 0x000fe40001f89472 */
[C---:B------:R-:W-:Y:S02]  /*08d0*/  ISETP.GT.AND P3, PT, R9.reuse, -0x2, P2 ;  /* 0xfffffffe0900780c */ /* 0x040fe40001764270 */
[----:B------:R-:W-:Y:S02]  /*08e0*/  SHF.R.S32.HI R14, RZ, 0x1, R14 ;  /* 0x00000001ff0e7819 */ /* 0x000fe4000001140e */
[----:B------:R-:W-:Y:S02]  /*08f0*/  PLOP3.LUT P0, PT, P0, P1, PT, 0xa2, 0x0 ;  /* 0x000000000000781c */ /* 0x000fe40000703472 */
[----:B------:R-:W-:-:S02]  /*0900*/  LOP3.LUT P1, RZ, R9, 0x1, R0, 0xc8, !PT ;  /* 0x0000000109ff7812 */ /* 0x000fc4000782c800 */
[----:B------:R-:W-:Y:S02]  /*0910*/  ISETP.LT.AND P3, PT, R8, c[0x0][0x1f0], P3 ;  /* 0x00007c0008007a0c */ /* 0x000fe40001f61270 */
[----:B------:R-:W-:Y:S02]  /*0920*/  P2R R20, PR, RZ, 0x20 ;  /* 0x00000020ff147803 */ /* 0x000fe40000000000 */
[----:B------:R-:W-:Y:S02]  /*0930*/  ISETP.GT.AND P2, PT, R12, -0x2, P2 ;  /* 0xfffffffe0c00780c */ /* 0x000fe40001744270 */
[----:B------:R-:W-:Y:S02]  /*0940*/  ISETP.GE.AND P5, PT, R14, c[0x0][0x1f4], PT ;  /* 0x00007d000e007a0c */ /* 0x000fe40003fa6270 */
[----:B------:R-:W-:Y:S02]  /*0950*/  PLOP3.LUT P1, PT, P1, P3, PT, 0xa2, 0x0 ;  /* 0x000000000000781c */ /* 0x000fe40000f27472 */
[----:B------:R-:W-:-:S02]  /*0960*/  LOP3.LUT P3, RZ, R12, 0x1, R0, 0xc8, !PT ;  /* 0x000000010cff7812 */ /* 0x000fc4000786c800 */
[----:B------:R-:W-:Y:S02]  /*0970*/  ISETP.LT.AND P2, PT, R18, c[0x0][0x1f0], P2 ;  /* 0x00007c0012007a0c */ /* 0x000fe40001741270 */
[----:B------:R-:W-:Y:S02]  /*0980*/  ISETP.GT.AND P5, PT, R10, -0x2, !P5 ;  /* 0xfffffffe0a00780c */ /* 0x000fe40006fa4270 */
[----:B------:R-:W-:Y:S02]  /*0990*/  PLOP3.LUT P2, PT, P3, P2, PT, 0xa2, 0x0 ;  /* 0x000000000000781c */ /* 0x000fe40001f45472 */
[----:B------:R-:W-:Y:S02]  /*09a0*/  ISETP.GT.AND P3, PT, R7, -0x2, P5 ;  /* 0xfffffffe0700780c */ /* 0x000fe40002f64270 */
[----:B------:R-:W-:Y:S02]  /*09b0*/  P2R R21, PR, RZ, 0x10 ;  /* 0x00000010ff157803 */ /* 0x000fe40000000000 */
[----:B------:R-:W-:-:S02]  /*09c0*/  ISETP.LT.AND P4, PT, R11, c[0x0][0x1f0], P3 ;  /* 0x00007c000b007a0c */ /* 0x000fc40001f81270 */
[----:B------:R-:W-:Y:S02]  /*09d0*/  LOP3.LUT P3, RZ, R7, 0x1, R10, 0xc8, !PT ;  /* 0x0000000107ff7812 */ /* 0x000fe4000786c80a */
[----:B------:R-:W-:Y:S02]  /*09e0*/  P2R R19, PR, RZ, 0x40 ;  /* 0x00000040ff137803 */ /* 0x000fe40000000000 */
[----:B------:R-:W-:Y:S02]  /*09f0*/  PLOP3.LUT P3, PT, P3, P4, PT, 0xa2, 0x0 ;  /* 0x000000000000781c */ /* 0x000fe40001f69472 */
[----:B------:R-:W-:Y:S02]  /*0a00*/  ISETP.GT.AND P4, PT, R9, -0x2, P5 ;  /* 0xfffffffe0900780c */ /* 0x000fe40002f84270 */
[----:B------:R-:W-:Y:S02]  /*0a10*/  LOP3.LUT R0, R4, c[0x0][0x1dc], RZ, 0x3c, !PT ;  /* 0x0000770004007a12 */ /* 0x000fe400078e3cff */
[----:B------:R-:W-:-:S02]  /*0a20*/  ISETP.LT.AND P6, PT, R8, c[0x0][0x1f0], P4 ;  /* 0x00007c0008007a0c */ /* 0x000fc400027c1270 */
[----:B------:R-:W-:Y:S02]  /*0a30*/  LOP3.LUT P4, RZ, R9, 0x1, R10, 0xc8, !PT ;  /* 0x0000000109ff7812 */ /* 0x000fe4000788c80a */
[----:B------:R-:W-:Y:S02]  /*0a40*/  ISETP.GT.AND P5, PT, R12, -0x2, P5 ;  /* 0xfffffffe0c00780c */ /* 0x000fe40002fa4270 */
[----:B------:R-:W-:Y:S02]  /*0a50*/  PLOP3.LUT P4, PT, P4, P6, PT, 0xa2, 0x0 ;  /* 0x000000000000781c */ /* 0x000fe4000278d472 */
        /* <DEDUP_REMOVED lines=17> */
[C---:B------:R-:W-:Y:S02]  /*0b70*/  IMAD R4, R7.reuse, c[0x0][0x1f0], R8 ;  /* 0x00007c0007047a24 */ /* 0x040fe400078e0208 */
[----:B------:R-:W-:Y:S02]  /*0b80*/  IMAD R5, R7, c[0x0][0x1f0], R11 ;  /* 0x00007c0007057a24 */ /* 0x000fe400078e020b */
[C---:B------:R-:W-:Y:S02]  /*0b90*/  IMAD R6, R9.reuse, c[0x0][0x1f0], R18 ;  /* 0x00007c0009067a24 */ /* 0x040fe400078e0212 */
[----:B------:R-:W-:-:S02]  /*0ba0*/  IMAD R7, R9, c[0x0][0x1f0], R8 ;  /* 0x00007c0009077a24 */ /* 0x000fc400078e0208 */
[--C-:B------:R-:W-:Y:S02]  /*0bb0*/  IMAD R9, R9, c[0x0][0x1f0], R11.reuse ;  /* 0x00007c0009097a24 */ /* 0x100fe400078e020b */
[C---:B------:R-:W-:Y:S02]  /*0bc0*/  IMAD R18, R13.reuse, c[0x0][0x1f0], R18 ;  /* 0x00007c000d127a24 */ /* 0x040fe400078e0212 */
[C---:B------:R-:W-:Y:S02]  /*0bd0*/  IMAD R8, R13.reuse, c[0x0][0x1f0], R8 ;  /* 0x00007c000d087a24 */ /* 0x040fe400078e0208 */
[----:B------:R-:W-:Y:S02]  /*0be0*/  IMAD R11, R13, c[0x0][0x1f0], R11 ;  /* 0x00007c000d0b7a24 */ /* 0x000fe400078e020b */
.L_x_381:
        /* <DEDUP_REMOVED lines=8> */
[----:B------:R0:W2:Y:S03]  /*0c70*/  @!P4 LDG.E.U16 R10, [R16.64] ;  /* 0x00000008100ac981 */ /* 0x0000a6000c1e1500 */
[----:B------:R-:W-:Y:S01]  /*0c80*/  @!P5 IMAD.MOV.U32 R35, RZ, RZ, 0x2 ;  /* 0x00000002ff23d424 */ /* 0x000fe200078e00ff */
[----:B------:R1:W3:Y:S03]  /*0c90*/  @!P4 LDG.E.U16 R26, [R14.64] ;  /* 0x000000080e1ac981 */ /* 0x0002e6000c1e1500 */
[----:B------:R-:W-:-:S04]  /*0ca0*/  @!P5 IMAD.WIDE R36, R12, R35, c[0x0][0x1b0] ;  /* 0x00006c000c24d625 */ /* 0x000fc800078e0223 */
[----:B------:R-:W-:Y:S01]  /*0cb0*/  @!P5 IMAD.WIDE R34, R8, R35, c[0x0][0x160] ;  /* 0x000058000822d625 */ /* 0x000fe200078e0223 */
[----:B------:R2:W4:Y:S03]  /*0cc0*/  @!P5 LDG.E.U16 R22, [R36.64+0x2] ;  /* 0x000002082416d981 */ /* 0x000526000c1e1500 */
[----:B------:R-:W-:Y:S01]  /*0cd0*/  @!P6 IMAD.MOV.U32 R31, RZ, RZ, 0x2 ;  /* 0x00000002ff1fe424 */ /* 0x000fe200078e00ff */
[----:B------:R-:W5:Y:S03]  /*0ce0*/  @!P5 LDG.E.U16 R25, [R34.64] ;  /* 0x000000082219d981 */ /* 0x000f66000c1e1500 */
[----:B------:R-:W-:-:S04]  /*0cf0*/  @!P6 IMAD.WIDE R32, R12, R31, c[0x0][0x1b0] ;  /* 0x00006c000c20e625 */ /* 0x000fc800078e021f */
[----:B------:R-:W-:Y:S01]  /*0d00*/  @!P6 IMAD.WIDE R30, R18, R31, c[0x0][0x160] ;  /* 0x00005800121ee625 */ /* 0x000fe200078e021f */
[----:B------:R1:W5:Y:S03]  /*0d10*/  @!P6 LDG.E.U16 R13, [R32.64+0x4] ;  /* 0x00000408200de981 */ /* 0x000366000c1e1500 */
[----:B0-----:R-:W-:Y:S01]  /*0d20*/  @!P0 IMAD.MOV.U32 R16, RZ, RZ, 0x2 ;  /* 0x00000002ff108424 */ /* 0x001fe200078e00ff */
[----:B------:R0:W5:Y:S03]  /*0d30*/  @!P6 LDG.E.U16 R27, [R30.64] ;  /* 0x000000081e1be981 */ /* 0x000166000c1e1500 */
[----:B-1----:R-:W-:-:S04]  /*0d40*/  @!P0 IMAD.WIDE R14, R12, R16, c[0x0][0x1b0] ;  /* 0x00006c000c0e8625 */ /* 0x002fc800078e0210 */
[----:B------:R-:W-:Y:S02]  /*0d50*/  @!P0 IMAD.WIDE R16, R9, R16, c[0x0][0x160] ;  /* 0x0000580009108625 */ /* 0x000fe400078e0210 */
[----:B------:R1:W5:Y:S04]  /*0d60*/  @!P0 LDG.E.U16 R14, [R14.64+0x6] ;  /* 0x000006080e0e8981 */ /* 0x000368000c1e1500 */
[----:B-1----:R1:W5:Y:S01]  /*0d70*/  @!P0 LDG.E.U16 R15, [R16.64] ;  /* 0x00000008100f8981 */ /* 0x002362000c1e1500 */
[----:B------:R-:W-:Y:S01]  /*0d80*/  @!P2 IMAD.MOV.U32 R33, RZ, RZ, 0x2 ;  /* 0x00000002ff21a424 */ /* 0x000fe200078e00ff */
[----:B--2---:R-:W-:Y:S02]  /*0d90*/  @!P4 HADD2.F32 R37, -RZ, R10.H0_H0 ;  /* 0x2000000aff25c230 */ /* 0x004fe40000004100 */
[----:B---3--:R-:W-:-:S05]  /*0da0*/  @!P4 HADD2.F32 R26, -RZ, R26.H0_H0 ;  /* 0x2000001aff1ac230 */ /* 0x008fca0000004100 */
[----:B------:R-:W-:Y:S01]  /*0db0*/  @!P4 FFMA.FTZ R0, R37, R26, R0 ;  /* 0x0000001a2500c223 */ /* 0x000fe20000010000 */
[----:B------:R-:W-:Y:S01]  /*0dc0*/  ISETP.NE.AND P4, PT, R29, RZ, PT ;  /* 0x000000ff1d00720c */ /* 0x000fe20003f85270 */
[----:B----4-:R-:W-:Y:S01]  /*0dd0*/  @!P5 HADD2.F32 R29, -RZ, R22.H0_H0 ;  /* 0x20000016ff1dd230 */ /* 0x010fe20000004100 */
[----:B------:R-:W-:Y:S01]  /*0de0*/  @!P1 IMAD.MOV.U32 R10, RZ, RZ, 0x2 ;  /* 0x00000002ff0a9424 */ /* 0x000fe200078e00ff */
[----:B-----5:R-:W-:-:S03]  /*0df0*/  @!P5 HADD2.F32 R25, -RZ, R25.H0_H0 ;  /* 0x20000019ff19d230 */ /* 0x020fc60000004100 */
[----:B0-----:R-:W-:-:S04]  /*0e00*/  @!P1 IMAD.WIDE R30, R7, R10, c[0x0][0x160] ;  /* 0x00005800071e9625 */ /* 0x001fc800078e020a */
[----:B------:R-:W-:Y:S01]  /*0e10*/  @!P5 FFMA.FTZ R0, R29, R25, R0 ;  /* 0x000000191d00d223 */ /* 0x000fe20000010000 */
[----:B------:R-:W-:Y:S01]  /*0e20*/  ISETP.NE.AND P5, PT, R28, RZ, PT ;  /* 0x000000ff1c00720c */ /* 0x000fe20003fa5270 */
[C---:B-1----:R-:W-:Y:S01]  /*0e30*/  @!P1 IMAD.WIDE R16, R12.reuse, R10, c[0x0][0x1b0] ;  /* 0x00006c000c109625 */ /* 0x042fe200078e020a */
[----:B------:R-:W-:Y:S01]  /*0e40*/  @!P6 HADD2.F32 R13, -RZ, R13.H0_H0 ;  /* 0x2000000dff0de230 */ /* 0x000fe20000004100 */
[----:B------:R-:W2:Y:S01]  /*0e50*/  @!P1 LDG.E.U16 R30, [R30.64] ;  /* 0x000000081e1e9981 */ /* 0x000ea2000c1e1500 */
[----:B------:R-:W-:Y:S01]  /*0e60*/  @!P6 HADD2.F32 R27, -RZ, R27.H0_H0 ;  /* 0x2000001bff1be230 */ /* 0x000fe20000004100 */
[-C--:B------:R-:W-:Y:S02]  /*0e70*/  @!P2 IMAD.WIDE R28, R12, R33.reuse, c[0x0][0x1b0] ;  /* 0x00006c000c1ca625 */ /* 0x080fe400078e0221 */
[----:B------:R0:W3:Y:S02]  /*0e80*/  @!P1 LDG.E.U16 R10, [R16.64+0x8] ;  /* 0x00000808100a9981 */ /* 0x0000e4000c1e1500 */
[----:B------:R-:W-:-:S02]  /*0e90*/  @!P2 IMAD.WIDE R32, R6, R33, c[0x0][0x160] ;  /* 0x000058000620a625 */ /* 0x000fc400078e0221 */
[----:B------:R1:W4:Y:S02]  /*0ea0*/  @!P2 LDG.E.U16 R28, [R28.64+0xa] ;  /* 0x00000a081c1ca981 */ /* 0x000324000c1e1500 */
[----:B------:R-:W-:Y:S02]  /*0eb0*/  @!P3 IMAD.MOV.U32 R22, RZ, RZ, 0x2 ;  /* 0x00000002ff16b424 */ /* 0x000fe400078e00ff */
[----:B------:R-:W-:Y:S01]  /*0ec0*/  @!P6 FFMA.FTZ R0, R13, R27, R0 ;  /* 0x0000001b0d00e223 */ /* 0x000fe20000010000 */
[----:B------:R-:W5:Y:S01]  /*0ed0*/  @!P2 LDG.E.U16 R32, [R32.64] ;  /* 0x000000082020a981 */ /* 0x000f62000c1e1500 */
[----:B------:R-:W-:Y:S02]  /*0ee0*/  @!P4 IMAD.MOV.U32 R27, RZ, RZ, 0x2 ;  /* 0x00000002ff1bc424 */ /* 0x000fe400078e00ff */
[----:B------:R-:W-:Y:S01]  /*0ef0*/  @!P3 IMAD.WIDE R34, R12, R22, c[0x0][0x1b0] ;  /* 0x00006c000c22b625 */ /* 0x000fe200078e0216 */
[----:B-1----:R-:W-:-:S03]  /*0f00*/  @!P0 HADD2.F32 R29, -RZ, R14.H0_H0 ;  /* 0x2000000eff1d8230 */ /* 0x002fc60000004100 */
[----:B------:R-:W-:Y:S01]  /*0f10*/  @!P3 IMAD.WIDE R36, R5, R22, c[0x0][0x160] ;  /* 0x000058000524b625 */ /* 0x000fe200078e0216 */
[----:B------:R-:W-:Y:S01]  /*0f20*/  @!P0 HADD2.F32 R15, -RZ, R15.H0_H0 ;  /* 0x2000000fff0f8230 */ /* 0x000fe20000004100 */
[----:B------:R1:W5:Y:S02]  /*0f30*/  @!P3 LDG.E.U16 R22, [R34.64+0xc] ;  /* 0x00000c082216b981 */ /* 0x000364000c1e1500 */
[-C--:B0-----:R-:W-:Y:S02]  /*0f40*/  @!P4 IMAD.WIDE R16, R12, R27.reuse, c[0x0][0x1b0] ;  /* 0x00006c000c10c625 */ /* 0x081fe400078e021b */
[----:B------:R-:W5:Y:S02]  /*0f50*/  @!P3 LDG.E.U16 R13, [R36.64] ;  /* 0x00000008240db981 */ /* 0x000f64000c1e1500 */
[----:B------:R-:W-:Y:S02]  /*0f60*/  @!P4 IMAD.WIDE R26, R4, R27, c[0x0][0x160] ;  /* 0x00005800041ac625 */ /* 0x000fe400078e021b */
[----:B------:R4:W5:Y:S02]  /*0f70*/  @!P4 LDG.E.U16 R16, [R16.64+0xe] ;  /* 0x00000e081010c981 */ /* 0x000964000c1e1500 */
[----:B------:R-:W-:-:S02]  /*0f80*/  @!P5 IMAD.MOV.U32 R25, RZ, RZ, 0x2 ;  /* 0x00000002ff19d424 */ /* 0x000fc400078e00ff */
[----:B------:R-:W-:Y:S01]  /*0f90*/  @!P0 FFMA.FTZ R0, R29, R15, R0 ;  /* 0x0000000f1d008223 */ /* 0x000fe20000010000 */
[----:B------:R-:W5:Y:S01]  /*0fa0*/  @!P4 LDG.E.U16 R26, [R26.64] ;  /* 0x000000081a1ac981 */ /* 0x000f62000c1e1500 */
[----:B------:R-:W-:-:S04]  /*0fb0*/  @!P5 IMAD.WIDE R14, R12, R25, c[0x0][0x1b0] ;  /* 0x00006c000c0ed625 */ /* 0x000fc800078e0219 */
[----:B-1----:R-:W-:Y:S02]  /*0fc0*/  @!P5 IMAD.WIDE R34, R23, R25, c[0x0][0x160] ;  /* 0x000058001722d625 */ /* 0x002fe400078e0219 */
[----:B------:R0:W5:Y:S04]  /*0fd0*/  @!P5 LDG.E.U16 R14, [R14.64+0x10] ;  /* 0x000010080e0ed981 */ /* 0x000168000c1e1500 */
[----:B------:R-:W5:Y:S01]  /*0fe0*/  @!P5 LDG.E.U16 R34, [R34.64] ;  /* 0x000000082222d981 */ /* 0x000f62000c1e1500 */
[----:B------:R-:W-:-:S04]  /*0ff0*/  IADD3 R24, R24, 0x1, RZ ;  /* 0x0000000118187810 */ /* 0x000fc80007ffe0ff */
[----:B------:R-:W-:Y:S01]  /*1000*/  ISETP.GE.AND P6, PT, R24, c[0x0][0x1e0], PT ;  /* 0x0000780018007a0c */ /* 0x000fe20003fc6270 */
[----:B0-----:R-:W-:-:S04]  /*1010*/  IMAD.MOV.U32 R15, RZ, RZ, c[0x0][0x1fc] ;  /* 0x00007f00ff0f7624 */ /* 0x001fc800078e00ff */
[----:B------:R-:W-:Y:S01]  /*1020*/  IMAD R12, R15, c[0x0][0x1f8], R12 ;  /* 0x00007e000f0c7a24 */ /* 0x000fe200078e020c */
[----:B--2---:R-:W-:Y:S02]  /*1030*/  @!P1 HADD2.F32 R30, -RZ, R30.H0_H0 ;  /* 0x2000001eff1e9230 */ /* 0x004fe40000004100 */
[----:B---3--:R-:W-:Y:S02]  /*1040*/  @!P1 HADD2.F32 R25, -RZ, R10.H0_H0 ;  /* 0x2000000aff199230 */ /* 0x008fe40000004100 */
[----:B----4-:R-:W-:-:S03]  /*1050*/  @!P2 HADD2.F32 R17, -RZ, R28.H0_H0 ;  /* 0x2000001cff11a230 */ /* 0x010fc60000004100 */
[----:B------:R-:W-:Y:S01]  /*1060*/  @!P1 FFMA.FTZ R0, R25, R30, R0 ;  /* 0x0000001e19009223 */ /* 0x000fe20000010000 */
[----:B-----5:R-:W-:-:S05]  /*1070*/  @!P2 HADD2.F32 R32, -RZ, R32.H0_H0 ;  /* 0x20000020ff20a230 */ /* 0x020fca0000004100 */
[----:B------:R-:W-:Y:S01]  /*1080*/  @!P2 FFMA.FTZ R0, R17, R32, R0 ;  /* 0x000000201100a223 */ /* 0x000fe20000010000 */
[----:B------:R-:W-:Y:S02]  /*1090*/  @!P3 HADD2.F32 R25, -RZ, R22.H0_H0 ;  /* 0x20000016ff19b230 */ /* 0x000fe40000004100 */
[----:B------:R-:W-:Y:S02]  /*10a0*/  @!P3 HADD2.F32 R13, -RZ, R13.H0_H0 ;  /* 0x2000000dff0db230 */ /* 0x000fe40000004100 */
[----:B------:R-:W-:-:S03]  /*10b0*/  @!P4 HADD2.F32 R17, -RZ, R16.H0_H0 ;  /* 0x20000010ff11c230 */ /* 0x000fc60000004100 */
[----:B------:R-:W-:Y:S01]  /*10c0*/  @!P3 FFMA.FTZ R0, R25, R13, R0 ;  /* 0x0000000d1900b223 */ /* 0x000fe20000010000 */
[----:B------:R-:W-:Y:S01]  /*10d0*/  @!P4 HADD2.F32 R26, -RZ, R26.H0_H0 ;  /* 0x2000001aff1ac230 */ /* 0x000fe20000004100 */
[----:B------:R-:W-:-:S04]  /*10e0*/  IMAD.MOV.U32 R10, RZ, RZ, c[0x0][0x1f4] ;  /* 0x00007d00ff0a7624 */ /* 0x000fc800078e00ff */
[----:B------:R-:W-:Y:S01]  /*10f0*/  @!P4 FFMA.FTZ R0, R17, R26, R0 ;  /* 0x0000001a1100c223 */ /* 0x000fe20000010000 */
[----:B------:R-:W-:Y:S02]  /*1100*/  @!P5 HADD2.F32 R13, -RZ, R14.H0_H0 ;  /* 0x2000000eff0dd230 */ /* 0x000fe40000004100 */
[----:B------:R-:W-:Y:S01]  /*1110*/  @!P5 HADD2.F32 R34, -RZ, R34.H0_H0 ;  /* 0x20000022ff22d230 */ /* 0x000fe20000004100 */
[C---:B------:R-:W-:Y:S02]  /*1120*/  IMAD R23, R10.reuse, c[0x0][0x1f0], R23 ;  /* 0x00007c000a177a24 */ /* 0x040fe400078e0217 */
        /* <DEDUP_REMOVED lines=8> */
[----:B------:R-:W-:Y:S01]  /*11b0*/  @!P5 FFMA.FTZ R0, R13, R34, R0 ;  /* 0x000000220d00d223 */ /* 0x000fe20000010000 */
[----:B------:R-:W-:Y:S05]  /*11c0*/  @!P6 BRA `(.L_x_381) ;  /* 0xfffffa200000e947 */ /* 0x000fea000383ffff */
[----:B------:R-:W-:Y:S01]  /*11d0*/  SHF.R.S64 R4, RZ, 0x1f, R2 ;  /* 0x0000001fff047819 */ /* 0x000fe20000001002 */
[----:B------:R-:W-:Y:S01]  /*11e0*/  IMAD.MOV.U32 R6, RZ, RZ, c[0x0][0x0] ;  /* 0x00000000ff067624 */ /* 0x000fe200078e00ff */
[----:B------:R-:W-:-:S02]  /*11f0*/  F2FP.PACK_AB R0, RZ, R0 ;  /* 0x00000000ff00723e */ /* 0x000fc400000000ff */
        /* <DEDUP_REMOVED lines=10> */
.L_x_382:
[----:B------:R-:W-:Y:S05]  /*12a0*/  EXIT ;  /* 0x000000000000794d */ /* 0x000fea0003800000 */
.L_x_384:
        /* <DEDUP_REMOVED lines=13> */
.L_x_1155:


//--------------------- .text._ZN2at6native51_GLOBAL__N__2c613397_18_DepthwiseConv2d_cu_9959487032conv_depthwise2d_backward_kernelILi3ELi1EN3c104HalfEiEEvNS_27GenericPackedTensorAccessorIKT1_Lm4ENS_16DefaultPtrTraitsEiEENS5_IS6_Lm4ES8_iEES9_T2_iiiiiiiiiiiiiii --------------------------
	.section	.text._ZN2at6native51_GLOBAL__N__2c613397_18_DepthwiseConv2d_cu_9959487032conv_depthwise2d_backward_kernelILi3ELi1EN3c104HalfEiEEvNS_27GenericPackedTensorAccessorIKT1_Lm4ENS_16DefaultPtrTraitsEiEENS5_IS6_Lm4ES8_iEES9_T2_iiiiiiiiiiiiiii,"ax",@progbits
	.sectioninfo	@"SHI_REGISTERS=32"
	.align	128
.text._ZN2at6native51_GLOBAL__N__2c613397_18_DepthwiseConv2d_cu_9959487032conv_depthwise2d_backward_kernelILi3ELi1EN3c104HalfEiEEvNS_27GenericPackedTensorAccessorIKT1_Lm4ENS_16DefaultPtrTraitsEiEENS5_IS6_Lm4ES8_iEES9_T2_iiiiiiiiiiiiiii:
        .type           _ZN2at6native51_GLOBAL__N__2c613397_18_DepthwiseConv2d_cu_9959487032conv_depthwise2d_backward_kernelILi3ELi1EN3c104HalfEiEEvNS_27GenericPackedTensorAccessorIKT1_Lm4ENS_16DefaultPtrTraitsEiEENS5_IS6_Lm4ES8_iEES9_T2_iiiiiiiiiiiiiii,@function
        .size           _ZN2at6native51_GLOBAL__N__2c613397_18_DepthwiseConv2d_cu_9959487032conv_depthwise2d_backward_kernelILi3ELi1EN3c104HalfEiEEvNS_27GenericPackedTensorAccessorIKT1_Lm4ENS_16DefaultPtrTraitsEiEENS5_IS6_Lm4ES8_iEES9_T2_iiiiiiiiiiiiiii,(.L_x_1156 - _ZN2at6native51_GLOBAL__N__2c613397_18_DepthwiseConv2d_cu_9959487032conv_depthwise2d_backward_kernelILi3ELi1EN3c104HalfEiEEvNS_27GenericPackedTensorAccessorIKT1_Lm4ENS_16DefaultPtrTraitsEiEENS5_IS6_Lm4ES8_iEES9_T2_iiiiiiiiiiiiiii)
        .other          _ZN2at6native51_GLOBAL__N__2c613397_18_DepthwiseConv2d_cu_9959487032conv_depthwise2d_backward_kernelILi3ELi1EN3c104HalfEiEEvNS_27GenericPackedTensorAccessorIKT1_Lm4ENS_16DefaultPtrTraitsEiEENS5_IS6_Lm4ES8_iEES9_T2_iiiiiiiiiiiiiii,@"STO_CUDA_ENTRY STV_DEFAULT"
_ZN2at6native51_GLOBAL__N__2c613397_18_DepthwiseConv2d_cu_9959487032conv_depthwise2d_backward_kernelILi3ELi1EN3c104HalfEiEEvNS_27GenericPackedTensorAccessorIKT1_Lm4ENS_16DefaultPtrTraitsEiEENS5_IS6_Lm4ES8_iEES9_T2_iiiiiiiiiiiiiii:
        /* <DEDUP_REMOVED lines=15> */
.L_x_386:
        /* <DEDUP_REMOVED lines=11> */
.L_x_385:
        /* <DEDUP_REMOVED lines=10> */
.L_x_389:
[----:B------:R-:W-:Y:S01]  /*0240*/  IABS R12, c[0x0][0x1e8] ;  /* 0x00007a00000c7a13 */ /* 0x000fe20000000000 */
[----:B------:R-:W-:Y:S01]  /*0250*/  IMAD.MOV.U32 R20, RZ, RZ, RZ ;  /* 0x000000ffff147224 */ /* 0x000fe200078e00ff */
[----:B------:R-:W-:Y:S02]  /*0260*/  IABS R10, R0 ;  /* 0x00000000000a7213 */ /* 0x000fe40000000000 */
[----:B------:R-:W0:Y:S01]  /*0270*/  I2F.RP R5, R12 ;  /* 0x0000000c00057306 */ /* 0x000e220000209400 */
[----:B------:R-:W-:Y:S02]  /*0280*/  IABS R6, c[0x0][0x1ec] ;  /* 0x00007b0000067a13 */ /* 0x000fe40000000000 */
[----:B------:R-:W-:Y:S02]  /*0290*/  MOV R19, c[0x0][0x1ec] ;  /* 0x00007b0000137a02 */ /* 0x000fe40000000f00 */
[----:B------:R-:W-:-:S03]  /*02a0*/  LOP3.LUT R4, R4, 0xfffffffe, RZ, 0xc0, !PT ;  /* 0xfffffffe04047812 */ /* 0x000fc600078ec0ff */
        /* <DEDUP_REMOVED lines=25> */
[----:B------:R-:W-:Y:S01]  /*0440*/  @!P2 IADD3 R5, -R5, RZ, RZ ;  /* 0x000000ff0505a210 */ /* 0x000fe20007ffe1ff */
[----:B-1----:R-:W-:Y:S01]  /*0450*/  IMAD.MOV R11, RZ, RZ, -R9 ;  /* 0x000000ffff0b7224 */ /* 0x002fe200078e0a09 */
[----:B------:R-:W-:-:S03]  /*0460*/  @!P1 LOP3.LUT R5, RZ, c[0x0][0x1e8], RZ, 0x33, !PT ;  /* 0x00007a00ff059a12 */ /* 0x000fc600078e33ff */
[----:B------:R-:W-:Y:S01]  /*0470*/  IMAD R11, R11, R6, RZ ;  /* 0x000000060b0b7224 */ /* 0x000fe200078e02ff */
[----:B------:R-:W-:-:S03]  /*0480*/  IABS R10, R5 ;  /* 0x00000005000a7213 */ /* 0x000fc60000000000 */
        /* <DEDUP_REMOVED lines=16> */
[----:B------:R-:W-:Y:S01]  /*0590*/  IADD3 R10, R0, c[0x0][0x208], RZ ;  /* 0x00008200000a7a10 */ /* 0x000fe20007ffe0ff */
[----:B0-----:R-:W-:-:S03]  /*05a0*/  IMAD.MOV.U32 R8, RZ, RZ, RZ ;  /* 0x000000ffff087224 */ /* 0x001fc600078e00ff */
        /* <DEDUP_REMOVED lines=9> */
[----:B------:R-:W-:Y:S02]  /*0640*/  IMAD.MOV R11, RZ, RZ, -R5 ;  /* 0x000000ffff0b7224 */ /* 0x000fe400078e0a05 */
[----:B------:R-:W-:-:S04]  /*0650*/  IMAD.HI.U32 R15, R8, R6, RZ ;  /* 0x00000006080f7227 */ /* 0x000fc800078e00ff */
[----:B------:R-:W-:Y:S01]  /*0660*/  IMAD R13, R11, c[0x0][0x1e8], R10 ;  /* 0x00007a000b0d7a24 */ /* 0x000fe200078e020a */
[----:B------:R-:W-:-:S05]  /*0670*/  IADD3 R8, -R15, RZ, RZ ;  /* 0x000000ff0f087210 */ /* 0x000fca0007ffe1ff */
        /* <DEDUP_REMOVED lines=22> */
[----:B------:R-:W-:Y:S02]  /*07e0*/  LOP3.LUT R17, R10, R17, RZ, 0xfc, !PT ;  /* 0x000000110a117212 */ /* 0x000fe400078efcff */
[----:B------:R-:W-:Y:S02]  /*07f0*/  ISETP.GT.AND P4, PT, R16, -0x1, !P1 ;  /* 0xffffffff1000780c */ /* 0x000fe40004f84270 */
[----:B------:R-:W-:Y:S02]  /*0800*/  ISETP.GT.AND P1, PT, R17, -0x1, !P1 ;  /* 0xffffffff1100780c */ /* 0x000fe40004f24270 */
[----:B------:R-:W-:Y:S02]  /*0810*/  ISETP.GE.AND P0, PT, R19, c[0x0][0x1f4], PT ;  /* 0x00007d0013007a0c */ /* 0x000fe40003f06270 */
[-C--:B------:R-:W-:Y:S02]  /*0820*/  LOP3.LUT R18, R13, R19.reuse, RZ, 0xfc, !PT ;  /* 0x000000130d127212 */ /* 0x080fe400078efcff */
[----:B------:R-:W-:-:S02]  /*0830*/  LOP3.LUT R16, R14, R19, RZ, 0xfc, !PT ;  /* 0x000000130e107212 */ /* 0x000fc400078efcff */
[----:B------:R-:W-:Y:S02]  /*0840*/  LOP3.LUT R19, R10, R19, RZ, 0xfc, !PT ;  /* 0x000000130a137212 */ /* 0x000fe400078efcff */
[----:B------:R-:W-:Y:S02]  /*0850*/  @!P3 IADD3 R15, -R15, RZ, RZ ;  /* 0x000000ff0f0fb210 */ /* 0x000fe40007ffe1ff */
[----:B------:R-:W-:Y:S02]  /*0860*/  ISETP.GT.AND P3, PT, R18, -0x1, !P0 ;  /* 0xffffffff1200780c */ /* 0x000fe40004764270 */
[----:B------:R-:W-:Y:S02]  /*0870*/  @P1 LOP3.LUT R4, R4, 0x1, RZ, 0xfc, !PT ;  /* 0x0000000104041812 */ /* 0x000fe400078efcff */
[----:B------:R-:W-:Y:S02]  /*0880*/  ISETP.GT.AND P1, PT, R16, -0x1, !P0 ;  /* 0xffffffff1000780c */ /* 0x000fe40004724270 */
[----:B------:R-:W-:-:S02]  /*0890*/  ISETP.GT.AND P0, PT, R19, -0x1, !P0 ;  /* 0xffffffff1300780c */ /* 0x000fc40004704270 */
[----:B------:R-:W-:Y:S02]  /*08a0*/  LOP3.LUT R4, R4, 0xfffffff7, RZ, 0xc0, !PT ;  /* 0xfffffff704047812 */ /* 0x000fe400078ec0ff */
[----:B------:R-:W-:Y:S02]  /*08b0*/  ISETP.LT.AND P4, PT, R14, c[0x0][0x1f0], P4 ;  /* 0x00007c000e007a0c */ /* 0x000fe40002781270 */
[----:B------:R-:W-:Y:S02]  /*08c0*/  @!P2 LOP3.LUT R15, RZ, c[0x0][0x1dc], RZ, 0x33, !PT ;  /* 0x00007700ff0faa12 */ /* 0x000fe400078e33ff */
[----:B------:R-:W-:Y:S02]  /*08d0*/  IADD3 R17, R9, -c[0x0][0x214], -R8 ;  /* 0x8000850009117a10 */ /* 0x000fe40007ffe808 */
[----:B------:R-:W-:Y:S01]  /*08e0*/  ISETP.LT.AND P3, PT, R13, c[0x0][0x1f0], P3 ;  /* 0x00007c000d007a0c */ /* 0x000fe20001f61270 */
[----:B------:R-:W-:Y:S01]  /*08f0*/  IMAD.MOV R19, RZ, RZ, -R15 ;  /* 0x000000ffff137224 */ /* 0x000fe200078e0a0f */
[----:B------:R-:W-:-:S02]  /*0900*/  ISETP.GE.AND P6, PT, R17, c[0x0][0x1f4], PT ;  /* 0x00007d0011007a0c */ /* 0x000fc40003fc6270 */
[----:B------:R-:W-:Y:S01]  /*0910*/  @P0 LOP3.LUT R4, R4, 0x8, RZ, 0xfc, !PT ;  /* 0x0000000804040812 */ /* 0x000fe200078efcff */
[----:B------:R-:W-:Y:S01]  /*0920*/  IMAD R12, R19, c[0x0][0x1dc], R12 ;  /* 0x00007700130c7a24 */ /* 0x000fe200078e020c */
[-C--:B------:R-:W-:Y:S02]  /*0930*/  LOP3.LUT R16, R13, R17.reuse, RZ, 0xfc, !PT ;  /* 0x000000110d107212 */ /* 0x080fe400078efcff */
[----:B------:R-:W-:Y:S02]  /*0940*/  LOP3.LUT R4, R4, 0xfffffffb, RZ, 0xc0, !PT ;  /* 0xfffffffb04047812 */ /* 0x000fe400078ec0ff */
[----:B------:R-:W-:Y:S01]  /*0950*/  ISETP.GT.AND P2, PT, R16, -0x1, !P6 ;  /* 0xffffffff1000780c */ /* 0x000fe20007744270 */
[----:B------:R-:W-:Y:S01]  /*0960*/  IMAD R16, R12, c[0x0][0x1e0], RZ ;  /* 0x000078000c107a24 */ /* 0x000fe200078e02ff */
[----:B------:R-:W-:Y:S01]  /*0970*/  @P5 LOP3.LUT R4, R4, 0x4, RZ, 0xfc, !PT ;  /* 0x0000000404045812 */ /* 0x000fe200078efcff */
[----:B------:R-:W-:Y:S01]  /*0980*/  IMAD R12, R12, UR5, RZ ;  /* 0x000000050c0c7c24 */ /* 0x000fe2000f8e02ff */
[----:B------:R-:W-:Y:S01]  /*0990*/  LOP3.LUT R18, R14, R17, RZ, 0xfc, !PT ;  /* 0x000000110e127212 */ /* 0x000fe200078efcff */
[----:B------:R-:W-:Y:S01]  /*09a0*/  IMAD R16, R15, c[0x0][0x1e4], R16 ;  /* 0x000079000f107a24 */ /* 0x000fe200078e0210 */
[----:B------:R-:W-:-:S02]  /*09b0*/  LOP3.LUT P5, RZ, R4, 0x8, RZ, 0xc0, !PT ;  /* 0x0000000804ff7812 */ /* 0x000fc400078ac0ff */
[----:B------:R-:W-:Y:S01]  /*09c0*/  LOP3.LUT R4, R4, 0xfffffffd, RZ, 0xc0, !PT ;  /* 0xfffffffd04047812 */ /* 0x000fe200078ec0ff */
[----:B------:R-:W-:Y:S01]  /*09d0*/  IMAD R5, R16, c[0x0][0x1f4], R5 ;  /* 0x00007d0010057a24 */ /* 0x000fe200078e0205 */
[----:B------:R-:W-:Y:S01]  /*09e0*/  ISETP.GT.AND P0, PT, R18, -0x1, !P6 ;  /* 0xffffffff1200780c */ /* 0x000fe20007704270 */
[----:B------:R-:W-:Y:S01]  /*09f0*/  IMAD R9, R16, c[0x0][0x1f4], R9 ;  /* 0x00007d0010097a24 */ /* 0x000fe200078e0209 */
[----:B------:R-:W-:Y:S01]  /*0a00*/  @P4 LOP3.LUT R4, R4, 0x2, RZ, 0xfc, !PT ;  /* 0x0000000204044812 */ /* 0x000fe200078efcff */
[----:B------:R-:W-:Y:S01]  /*0a10*/  IMAD R5, R6, c[0x0][0x1ec], R5 ;  /* 0x00007b0006057a24 */ /* 0x000fe200078e0205 */
[----:B------:R-:W-:Y:S02]  /*0a20*/  LOP3.LUT R17, R10, R17, RZ, 0xfc, !PT ;  /* 0x000000110a117212 */ /* 0x000fe400078efcff */
[----:B------:R-:W-:Y:S02]  /*0a30*/  LOP3.LUT P4, RZ, R4, 0x1, RZ, 0xc0, !PT ;  /* 0x0000000104ff7812 */ /* 0x000fe4000788c0ff */
[----:B------:R-:W-:Y:S01]  /*0a40*/  ISETP.LT.AND P2, PT, R13, c[0x0][0x1f0], P2 ;  /* 0x00007c000d007a0c */ /* 0x000fe20001741270 */
[----:B------:R-:W-:Y:S01]  /*0a50*/  IMAD.IADD R13, R9, 0x1, -R8 ;  /* 0x00000001090d7824 */ /* 0x000fe200078e0a08 */
[----:B------:R-:W-:-:S02]  /*0a60*/  ISETP.LT.AND P4, PT, R10, c[0x0][0x1f0], P4 ;  /* 0x00007c000a007a0c */ /* 0x000fc40002781270 */
[C---:B------:R-:W-:Y:S01]  /*0a70*/  ISETP.LT.AND P1, PT, R14.reuse, c[0x0][0x1f0], P1 ;  /* 0x00007c000e007a0c */ /* 0x040fe20000f21270 */
[--C-:B------:R-:W-:Y:S01]  /*0a80*/  IMAD R15, R13, c[0x0][0x1f0], R2.reuse ;  /* 0x00007c000d0f7a24 */ /* 0x100fe200078e0202 */
[----:B------:R-:W-:Y:S01]  /*0a90*/  ISETP.LT.AND P0, PT, R14, c[0x0][0x1f0], P0 ;  /* 0x00007c000e007a0c */ /* 0x000fe20000701270 */
[----:B------:R-:W-:Y:S01]  /*0aa0*/  IMAD.MOV.U32 R14, RZ, RZ, c[0x0][0x1f0] ;  /* 0x00007c00ff0e7624 */ /* 0x000fe200078e00ff */
[----:B------:R-:W-:Y:S01]  /*0ab0*/  ISETP.GT.AND P6, PT, R17, -0x1, !P6 ;  /* 0xffffffff1100780c */ /* 0x000fe200077c4270 */
[----:B------:R-:W-:Y:S01]  /*0ac0*/  IMAD R17, R6, c[0x0][0x1ec], R9 ;  /* 0x00007b0006117a24 */ /* 0x000fe200078e0209 */
[----:B------:R-:W-:Y:S01]  /*0ad0*/  LOP3.LUT R4, R4, 0xfffffffe, RZ, 0xc0, !PT ;  /* 0xfffffffe04047812 */ /* 0x000fe200078ec0ff */
[--C-:B------:R-:W-:Y:S02]  /*0ae0*/  IMAD R9, R5, c[0x0][0x1f0], R2.reuse ;  /* 0x00007c0005097a24 */ /* 0x100fe400078e0202 */
[-C--:B------:R-:W-:Y:S02]  /*0af0*/  IMAD R13, R13, R14.reuse, c[0x0][0x208] ;  /* 0x000082000d0d7624 */ /* 0x080fe400078e020e */
[-C--:B------:R-:W-:Y:S01]  /*0b00*/  IMAD R5, R5, R14.reuse, c[0x0][0x208] ;  /* 0x0000820005057624 */ /* 0x080fe200078e020e */
[----:B------:R-:W-:Y:S01]  /*0b10*/  @P4 LOP3.LUT R4, R4, 0x1, RZ, 0xfc, !PT ;  /* 0x0000000104044812 */ /* 0x000fe200078efcff */
[C---:B------:R-:W-:Y:S01]  /*0b20*/  IMAD R19, R17.reuse, c[0x0][0x1f0], R2 ;  /* 0x00007c0011137a24 */ /* 0x040fe200078e0202 */
[C---:B------:R-:W-:Y:S01]  /*0b30*/  ISETP.LT.AND P4, PT, R10.reuse, c[0x0][0x1f0], P5 ;  /* 0x00007c000a007a0c */ /* 0x040fe20002f81270 */
[----:B------:R-:W-:Y:S01]  /*0b40*/  IMAD R17, R17, R14, c[0x0][0x208] ;  /* 0x0000820011117624 */ /* 0x000fe200078e020e */
[----:B------:R-:W-:Y:S01]  /*0b50*/  ISETP.LT.AND P5, PT, R10, c[0x0][0x1f0], P6 ;  /* 0x00007c000a007a0c */ /* 0x000fe200037a1270 */
[--C-:B------:R-:W-:Y:S01]  /*0b60*/  IMAD.IADD R8, R5, 0x1, R0.reuse ;  /* 0x0000000105087824 */ /* 0x100fe200078e0200 */
[-C--:B------:R-:W-:Y:S01]  /*0b70*/  IADD3 R6, R9, R0.reuse, RZ ;  /* 0x0000000009067210 */ /* 0x080fe20007ffe0ff */
[--C-:B------:R-:W-:Y:S01]  /*0b80*/  IMAD.IADD R10, R15, 0x1, R0.reuse ;  /* 0x000000010f0a7824 */ /* 0x100fe200078e0200 */
[----:B------:R-:W-:Y:S01]  /*0b90*/  IADD3 R14, R13, R0, RZ ;  /* 0x000000000d0e7210 */ /* 0x000fe20007ffe0ff */
[----:B------:R-:W-:-:S02]  /*0ba0*/  IMAD.IADD R18, R19, 0x1, R0 ;  /* 0x0000000113127824 */ /* 0x000fc400078e0200 */
[----:B------:R-:W-:Y:S02]  /*0bb0*/  IMAD.IADD R16, R17, 0x1, R0 ;  /* 0x0000000111107824 */ /* 0x000fe400078e0200 */
[C---:B------:R-:W-:Y:S02]  /*0bc0*/  IMAD R19, R11.reuse, c[0x0][0x1e8], R6 ;  /* 0x00007a000b137a24 */ /* 0x040fe400078e0206 */
[C---:B------:R-:W-:Y:S02]  /*0bd0*/  IMAD R9, R11.reuse, c[0x0][0x1e8], R10 ;  /* 0x00007a000b097a24 */ /* 0x040fe400078e020a */
[----:B------:R-:W-:Y:S02]  /*0be0*/  IMAD.IADD R5, R8, 0x1, -R7 ;  /* 0x0000000108057824 */ /* 0x000fe400078e0a07 */
[C---:B------:R-:W-:Y:S02]  /*0bf0*/  IMAD R18, R11.reuse, c[0x0][0x1e8], R18 ;  /* 0x00007a000b127a24 */ /* 0x040fe400078e0212 */
[----:B------:R-:W-:-:S02]  /*0c00*/  IMAD R8, R11, c[0x0][0x1e8], R8 ;  /* 0x00007a000b087a24 */ /* 0x000fc400078e0208 */
[----:B------:R-:W-:Y:S01]  /*0c10*/  IMAD.IADD R6, R14, 0x1, -R7 ;  /* 0x000000010e067824 */ /* 0x000fe200078e0a07 */
[----:B------:R-:W-:Y:S01]  /*0c20*/  IADD3 R7, -R7, R16, RZ ;  /* 0x0000001007077210 */ /* 0x000fe20007ffe1ff */
[C---:B------:R-:W-:Y:S02]  /*0c30*/  IMAD R10, R11.reuse, c[0x0][0x1e8], R14 ;  /* 0x00007a000b0a7a24 */ /* 0x040fe400078e020e */
[----:B------:R-:W-:Y:S02]  /*0c40*/  IMAD R11, R11, c[0x0][0x1e8], R16 ;  /* 0x00007a000b0b7a24 */ /* 0x000fe400078e0210 */
[----:B------:R-:W-:Y:S02]  /*0c50*/  IMAD.MOV.U32 R13, RZ, RZ, RZ ;  /* 0x000000ffff0d7224 */ /* 0x000fe400078e00ff */
.L_x_387:
[----:B------:R-:W-:Y:S02]  /*0c60*/  P2R R27, PR, RZ, 0x1 ;  /* 0x00000001ff1b7803 */ /* 0x000fe40000000000 */
[----:B------:R-:W-:Y:S02]  /*0c70*/  LOP3.LUT P0, RZ, R4, 0x4, RZ, 0xc0, !PT ;  /* 0x0000000404ff7812 */ /* 0x000fe4000780c0ff */
[----:B------:R-:W-:-:S02]  /*0c80*/  P2R R21, PR, RZ, 0x20 ;  /* 0x00000020ff157803 */ /* 0x000fc40000000000 */
[C---:B------:R-:W-:Y:S02]  /*0c90*/  LOP3.LUT P5, RZ, R4.reuse, 0x2, RZ, 0xc0, !PT ;  /* 0x0000000204ff7812 */ /* 0x040fe400078ac0ff */
[----:B------:R-:W-:-:S07]  /*0ca0*/  LOP3.LUT P6, RZ, R4, 0x1, RZ, 0xc0, !PT ;  /* 0x0000000104ff7812 */ /* 0x000fce00078cc0ff */
[----:B------:R-:W-:-:S04]  /*0cb0*/  @P0 IMAD.MOV.U32 R14, RZ, RZ, 0x2 ;  /* 0x00000002ff0e0424 */ /* 0x000fc800078e00ff */
[----:B------:R-:W-:Y:S01]  /*0cc0*/  @P0 IMAD.WIDE R16, R12, R14, c[0x0][0x1b0] ;  /* 0x00006c000c100625 */ /* 0x000fe200078e020e */
[----:B------:R-:W-:-:S03]  /*0cd0*/  @P5 MOV R24, 0x2 ;  /* 0x0000000200185802 */ /* 0x000fc60000000f00 */
[----:B------:R-:W-:Y:S01]  /*0ce0*/  @P0 IMAD.WIDE R14, R11, R14, c[0x0][0x160] ;  /* 0x000058000b0e0625 */ /* 0x000fe200078e020e */
[----:B------:R0:W2:Y:S04]  /*0cf0*/  @P0 LDG.E.U16 R29, [R16.64] ;  /* 0x0000000a101d0981 */ /* 0x0000a8000c1e1500 */
[----:B------:R1:W3:Y:S01]  /*0d00*/  @P0 LDG.E.U16 R28, [R14.64] ;  /* 0x0000000a0e1c0981 */ /* 0x0002e2000c1e1500 */
[----:B0-----:R-:W-:-:S04]  /*0d10*/  @P5 IMAD.WIDE R16, R12, R24, c[0x0][0x1b0] ;  /* 0x00006c000c105625 */ /* 0x001fc800078e0218 */
[----:B------:R-:W-:Y:S01]  /*0d20*/  @P5 IMAD.WIDE R24, R7, R24, c[0x0][0x160] ;  /* 0x0000580007185625 */ /* 0x000fe200078e0218 */
[----:B------:R0:W4:Y:S05]  /*0d30*/  @P5 LDG.E.U16 R26, [R16.64+0x2] ;  /* 0x0000020a101a5981 */ /* 0x00012a000c1e1500 */
[----:B------:R5:W4:Y:S01]  /*0d40*/  @P5 LDG.E.U16 R24, [R24.64] ;  /* 0x0000000a18185981 */ /* 0x000b22000c1e1500 */
[----:B------:R-:W-:-:S04]  /*0d50*/  @P6 IMAD.MOV.U32 R23, RZ, RZ, 0x2 ;  /* 0x00000002ff176424 */ /* 0x000fc800078e00ff */
[----:B-1----:R-:W-:-:S04]  /*0d60*/  @P6 IMAD.WIDE R14, R12, R23, c[0x0][0x1b0] ;  /* 0x00006c000c0e6625 */ /* 0x002fc800078e0217 */
[----:B------:R-:W-:Y:S01]  /*0d70*/  @P6 IMAD.WIDE R22, R18, R23, c[0x0][0x160] ;  /* 0x0000580012166625 */ /* 0x000fe200078e0217 */
[----:B-----5:R1:W5:Y:S05]  /*0d80*/  @P6 LDG.E.U16 R25, [R14.64+0x4] ;  /* 0x0000040a0e196981 */ /* 0x02036a000c1e1500 */
[----:B------:R1:W5:Y:S01]  /*0d90*/  @P6 LDG.E.U16 R22, [R22.64] ;  /* 0x0000000a16166981 */ /* 0x000362000c1e1500 */
[----:B0-----:R-:W-:-:S04]  /*0da0*/  @P3 IMAD.MOV.U32 R17, RZ, RZ, 0x2 ;  /* 0x00000002ff113424 */ /* 0x001fc800078e00ff */
[----:B-1----:R-:W-:-:S04]  /*0db0*/  @P3 IMAD.WIDE R14, R12, R17, c[0x0][0x1b0] ;  /* 0x00006c000c0e3625 */ /* 0x002fc800078e0211 */
[----:B------:R-:W-:Y:S01]  /*0dc0*/  @P3 IMAD.WIDE R16, R10, R17, c[0x0][0x160] ;  /* 0x000058000a103625 */ /* 0x000fe200078e0211 */
[----:B------:R0:W5:Y:S05]  /*0dd0*/  @P3 LDG.E.U16 R23, [R14.64+0x6] ;  /* 0x0000060a0e173981 */ /* 0x00016a000c1e1500 */
[----:B------:R1:W5:Y:S01]  /*0de0*/  @P3 LDG.E.U16 R16, [R16.64] ;  /* 0x0000000a10103981 */ /* 0x000362000c1e1500 */
[----:B0-----:R-:W-:Y:S01]  /*0df0*/  @P1 IMAD.MOV.U32 R15, RZ, RZ, 0x2 ;  /* 0x00000002ff0f1424 */ /* 0x001fe200078e00ff */
[----:B--2---:R-:W-:Y:S02]  /*0e00*/  @P0 HADD2.F32 R29, -RZ, R29.H0_H0 ;  /* 0x2000001dff1d0230 */ /* 0x004fe40000004100 */
[----:B---3--:R-:W-:-:S05]  /*0e10*/  @P0 HADD2.F32 R28, -RZ, R28.H0_H0 ;  /* 0x2000001cff1c0230 */ /* 0x008fca0000004100 */
[----:B------:R-:W-:Y:S01]  /*0e20*/  @P0 FFMA.FTZ R13, R29, R28, R13 ;  /* 0x0000001c1d0d0223 */ /* 0x000fe2000001000d */
[----:B------:R-:W-:Y:S01]  /*0e30*/  ISETP.NE.AND P0, PT, R27, RZ, PT ;  /* 0x000000ff1b00720c */ /* 0x000fe20003f05270 */
[----:B------:R-:W-:Y:S01]  /*0e40*/  @P1 IMAD.WIDE R28, R12, R15, c[0x0][0x1b0] ;  /* 0x00006c000c1c1625 */ /* 0x000fe200078e020f */
[----:B----4-:R-:W-:-:S04]  /*0e50*/  @P5 HADD2.F32 R26, -RZ, R26.H0_H0 ;  /* 0x2000001aff1a5230 */ /* 0x010fc80000004100 */
[----:B-1----:R0:W2:Y:S01]  /*0e60*/  @P1 LDG.E.U16 R17, [R28.64+0x8] ;  /* 0x0000080a1c111981 */ /* 0x0020a2000c1e1500 */
[----:B------:R-:W-:Y:S01]  /*0e70*/  @P1 IMAD.WIDE R14, R6, R15, c[0x0][0x160] ;  /* 0x00005800060e1625 */ /* 0x000fe200078e020f */
[----:B------:R-:W-:Y:S01]  /*0e80*/  @P5 HADD2.F32 R27, -RZ, R24.H0_H0 ;  /* 0x20000018ff1b5230 */ /* 0x000fe20000004100 */
[----:B------:R-:W-:-:S04]  /*0e90*/  @P4 MOV R24, 0x2 ;  /* 0x0000000200184802 */ /* 0x000fc80000000f00 */
[----:B------:R-:W-:Y:S01]  /*0ea0*/  @P5 FFMA.FTZ R13, R26, R27, R13 ;  /* 0x0000001b1a0d5223 */ /* 0x000fe2000001000d */
[----:B------:R-:W-:Y:S01]  /*0eb0*/  ISETP.NE.AND P5, PT, R21, RZ, PT ;  /* 0x000000ff1500720c */ /* 0x000fe20003fa5270 */
[-C--:B------:R-:W-:Y:S01]  /*0ec0*/  @P4 IMAD.WIDE R26, R12, R24.reuse, c[0x0][0x1b0] ;  /* 0x00006c000c1a4625 */ /* 0x080fe200078e0218 */
[----:B------:R1:W3:Y:S04]  /*0ed0*/  @P1 LDG.E.U16 R21, [R14.64] ;  /* 0x0000000a0e151981 */ /* 0x0002e8000c1e1500 */
[----:B0-----:R0:W4:Y:S01]  /*0ee0*/  @P4 LDG.E.U16 R28, [R26.64+0xa] ;  /* 0x00000a0a1a1c4981 */ /* 0x001122000c1e1500 */
[----:B-----5:R-:W-:Y:S01]  /*0ef0*/  @P6 HADD2.F32 R22, -RZ, R22.H0_H0 ;  /* 0x20000016ff166230 */ /* 0x020fe20000004100 */
[----:B0-----:R-:W-:Y:S01]  /*0f00*/  @P4 IMAD.WIDE R26, R9, R24, c[0x0][0x160] ;  /* 0x00005800091a4625 */ /* 0x001fe200078e0218 */
[----:B------:R-:W-:-:S03]  /*0f10*/  @P6 HADD2.F32 R24, -RZ, R25.H0_H0 ;  /* 0x20000019ff186230 */ /* 0x000fc60000004100 */
[----:B------:R-:W-:Y:S01]  /*0f20*/  @P2 IMAD.MOV.U32 R25, RZ, RZ, 0x2 ;  /* 0x00000002ff192424 */ /* 0x000fe200078e00ff */
[----:B------:R0:W5:Y:S01]  /*0f30*/  @P4 LDG.E.U16 R29, [R26.64] ;  /* 0x0000000a1a1d4981 */ /* 0x000162000c1e1500 */
[----:B------:R-:W-:Y:S02]  /*0f40*/  @P6 FFMA.FTZ R13, R24, R22, R13 ;  /* 0x00000016180d6223 */ /* 0x000fe4000001000d */
[----:B-1----:R-:W-:-:S04]  /*0f50*/  @P2 IMAD.WIDE R14, R12, R25, c[0x0][0x1b0] ;  /* 0x00006c000c0e2625 */ /* 0x002fc800078e0219 */
[----:B------:R-:W-:Y:S02]  /*0f60*/  @P2 IMAD.WIDE R24, R8, R25, c[0x0][0x160] ;  /* 0x0000580008182625 */ /* 0x000fe400078e0219 */
[----:B------:R1:W5:Y:S02]  /*0f70*/  @P2 LDG.E.U16 R14, [R14.64+0xc] ;  /* 0x00000c0a0e0e2981 */ /* 0x000364000c1e1500 */
[----:B------:R-:W-:-:S04]  /*0f80*/  @P0 IMAD.MOV.U32 R22, RZ, RZ, 0x2 ;  /* 0x00000002ff160424 */ /* 0x000fc800078e00ff */
[-C--:B0-----:R-:W-:Y:S01]  /*0f90*/  @P0 IMAD.WIDE R26, R12, R22.reuse, c[0x0][0x1b0] ;  /* 0x00006c000c1a0625 */ /* 0x081fe200078e0216 */
[----:B-1----:R0:W5:Y:S05]  /*0fa0*/  @P2 LDG.E.U16 R15, [R24.64] ;  /* 0x0000000a180f2981 */ /* 0x00216a000c1e1500 */
[----:B------:R1:W5:Y:S01]  /*0fb0*/  @P0 LDG.E.U16 R26, [R26.64+0xe] ;  /* 0x00000e0a1a1a0981 */ /* 0x000362000c1e1500 */
[----:B0-----:R-:W-:Y:S01]  /*0fc0*/  @P0 IMAD.WIDE R24, R5, R22, c[0x0][0x160] ;  /* 0x0000580005180625 */ /* 0x001fe200078e0216 */
[----:B------:R-:W-:Y:S02]  /*0fd0*/  @P3 HADD2.F32 R22, -RZ, R23.H0_H0 ;  /* 0x20000017ff163230 */ /* 0x000fe40000004100 */
[----:B------:R-:W-:Y:S01]  /*0fe0*/  @P3 HADD2.F32 R23, -RZ, R16.H0_H0 ;  /* 0x20000010ff173230 */ /* 0x000fe20000004100 */
[----:B------:R-:W-:-:S02]  /*0ff0*/  @P5 MOV R16, 0x2 ;  /* 0x0000000200105802 */ /* 0x000fc40000000f00 */
[----:B------:R-:W5:Y:S02]  /*1000*/  @P0 LDG.E.U16 R24, [R24.64] ;  /* 0x0000000a18180981 */ /* 0x000f64000c1e1500 */
[----:B------:R-:W-:Y:S02]  /*1010*/  @P3 FFMA.FTZ R13, R22, R23, R13 ;  /* 0x00000017160d3223 */ /* 0x000fe4000001000d */
[----:B------:R-:W-:-:S05]  /*1020*/  @P5 IMAD.WIDE R22, R12, R16, c[0x0][0x1b0] ;  /* 0x00006c000c165625 */ /* 0x000fca00078e0210 */
[----:B-1----:R0:W5:Y:S02]  /*1030*/  @P5 LDG.E.U16 R27, [R22.64+0x10] ;  /* 0x0000100a161b5981 */ /* 0x002164000c1e1500 */
[----:B0-----:R-:W-:-:S05]  /*1040*/  @P5 IMAD.WIDE R22, R19, R16, c[0x0][0x160] ;  /* 0x0000580013165625 */ /* 0x001fca00078e0210 */
[----:B------:R0:W5:Y:S01]  /*1050*/  @P5 LDG.E.U16 R16, [R22.64] ;  /* 0x0000000a16105981 */ /* 0x000162000c1e1500 */
[----:B------:R-:W-:-:S04]  /*1060*/  IADD3 R20, R20, 0x1, RZ ;  /* 0x0000000114147810 */ /* 0x000fc80007ffe0ff */
[----:B------:R-:W-:Y:S01]  /*1070*/  ISETP.GE.AND P6, PT, R20, c[0x0][0x1e0], PT ;  /* 0x0000780014007a0c */ /* 0x000fe20003fc6270 */
[----:B0-----:R-:W-:-:S04]  /*1080*/  IMAD.MOV.U32 R22, RZ, RZ, c[0x0][0x1f0] ;  /* 0x00007c00ff167624 */ /* 0x001fc800078e00ff */
[C---:B------:R-:W-:Y:S02]  /*1090*/  IMAD R19, R22.reuse, c[0x0][0x1f4], R19 ;  /* 0x00007d0016137a24 */ /* 0x040fe400078e0213 */
[C---:B------:R-:W-:Y:S02]  /*10a0*/  IMAD R5, R22.reuse, c[0x0][0x1f4], R5 ;  /* 0x00007d0016057a24 */ /* 0x040fe400078e0205 */
[C---:B------:R-:W-:Y:S02]  /*10b0*/  IMAD R8, R22.reuse, c[0x0][0x1f4], R8 ;  /* 0x00007d0016087a24 */ /* 0x040fe400078e0208 */
[C---:B------:R-:W-:Y:S02]  /*10c0*/  IMAD R9, R22.reuse, c[0x0][0x1f4], R9 ;  /* 0x00007d0016097a24 */ /* 0x040fe400078e0209 */
[C---:B------:R-:W-:Y:S02]  /*10d0*/  IMAD R6, R22.reuse, c[0x0][0x1f4], R6 ;  /* 0x00007d0016067a24 */ /* 0x040fe400078e0206 */
[----:B------:R-:W-:-:S02]  /*10e0*/  IMAD R10, R22, c[0x0][0x1f4], R10 ;  /* 0x00007d00160a7a24 */ /* 0x000fc400078e020a */
[C---:B------:R-:W-:Y:S02]  /*10f0*/  IMAD R18, R22.reuse, c[0x0][0x1f4], R18 ;  /* 0x00007d0016127a24 */ /* 0x040fe400078e0212 */
[C---:B------:R-:W-:Y:S02]  /*1100*/  IMAD R7, R22.reuse, c[0x0][0x1f4], R7 ;  /* 0x00007d0016077a24 */ /* 0x040fe400078e0207 */
[----:B------:R-:W-:Y:S01]  /*1110*/  IMAD R11, R22, c[0x0][0x1f4], R11 ;  /* 0x00007d00160b7a24 */ /* 0x000fe200078e020b */
[----:B--2---:R-:W-:Y:S02]  /*1120*/  @P1 HADD2.F32 R17, -RZ, R17.H0_H0 ;  /* 0x20000011ff111230 */ /* 0x004fe40000004100 */
[----:B---3--:R-:W-:Y:S02]  /*1130*/  @P1 HADD2.F32 R21, -RZ, R21.H0_H0 ;  /* 0x20000015ff151230 */ /* 0x008fe40000004100 */
[----:B----4-:R-:W-:-:S03]  /*1140*/  @P4 HADD2.F32 R28, -RZ, R28.H0_H0 ;  /* 0x2000001cff1c4230 */ /* 0x010fc60000004100 */
[----:B------:R-:W-:Y:S01]  /*1150*/  @P1 FFMA.FTZ R13, R17, R21, R13 ;  /* 0x00000015110d1223 */ /* 0x000fe2000001000d */
[----:B-----5:R-:W-:-:S05]  /*1160*/  @P4 HADD2.F32 R29, -RZ, R29.H0_H0 ;  /* 0x2000001dff1d4230 */ /* 0x020fca0000004100 */
[----:B------:R-:W-:Y:S01]  /*1170*/  @P4 FFMA.FTZ R13, R28, R29, R13 ;  /* 0x0000001d1c0d4223 */ /* 0x000fe2000001000d */
[----:B------:R-:W-:Y:S02]  /*1180*/  @P2 HADD2.F32 R14, -RZ, R14.H0_H0 ;  /* 0x2000000eff0e2230 */ /* 0x000fe40000004100 */
[----:B------:R-:W-:Y:S02]  /*1190*/  @P2 HADD2.F32 R15, -RZ, R15.H0_H0 ;  /* 0x2000000fff0f2230 */ /* 0x000fe40000004100 */
[----:B------:R-:W-:-:S03]  /*11a0*/  @P0 HADD2.F32 R26, -RZ, R26.H0_H0 ;  /* 0x2000001aff1a0230 */ /* 0x000fc60000004100 */
[----:B------:R-:W-:Y:S02]  /*11b0*/  @P2 FFMA.FTZ R13, R14, R15, R13 ;  /* 0x0000000f0e0d2223 */ /* 0x000fe4000001000d */
[----:B------:R-:W-:Y:S01]  /*11c0*/  IMAD.MOV.U32 R15, RZ, RZ, c[0x0][0x1fc] ;  /* 0x00007f00ff0f7624 */ /* 0x000fe200078e00ff */
[----:B------:R-:W-:-:S03]  /*11d0*/  @P0 HADD2.F32 R24, -RZ, R24.H0_H0 ;  /* 0x20000018ff180230 */ /* 0x000fc60000004100 */
[----:B------:R-:W-:Y:S02]  /*11e0*/  IMAD R12, R15, c[0x0][0x1f8], R12 ;  /* 0x00007e000f0c7a24 */ /* 0x000fe400078e020c */
[----:B------:R-:W-:Y:S01]  /*11f0*/  @P0 FFMA.FTZ R13, R26, R24, R13 ;  /* 0x000000181a0d0223 */ /* 0x000fe2000001000d */
[----:B------:R-:W-:Y:S02]  /*1200*/  @P5 HADD2.F32 R14, -RZ, R27.H0_H0 ;  /* 0x2000001bff0e5230 */ /* 0x000fe40000004100 */
[----:B------:R-:W-:-:S05]  /*1210*/  @P5 HADD2.F32 R16, -RZ, R16.H0_H0 ;  /* 0x20000010ff105230 */ /* 0x000fca0000004100 */
[----:B------:R-:W-:Y:S01]  /*1220*/  @P5 FFMA.FTZ R13, R14, R16, R13 ;  /* 0x000000100e0d5223 */ /* 0x000fe2000001000d */
[----:B------:R-:W-:Y:S05]  /*1230*/  @!P6 BRA `(.L_x_387) ;  /* 0xfffffa200000e947 */ /* 0x000fea000383ffff */
[----:B------:R-:W-:Y:S02]  /*1240*/  MOV R5, c[0x0][0x0] ;  /* 0x0000000000057a02 */ /* 0x000fe40000000f00 */
[----:B------:R-:W-:Y:S02]  /*1250*/  SHF.R.S64 R6, RZ, 0x1f, R0 ;  /* 0x0000001fff067819 */ /* 0x000fe40000001000 */
[----:B------:R-:W-:Y:S01]  /*1260*/  F2FP.PACK_AB R13, RZ, R13 ;  /* 0x0000000dff0d723e */ /* 0x000fe200000000ff */
        /* <DEDUP_REMOVED lines=10> */
.L_x_388:
[----:B------:R-:W-:Y:S05]  /*1310*/  EXIT ;  /* 0x000000000000794d */ /* 0x000fea0003800000 */
.L_x_390:
        /* <DEDUP_REMOVED lines=14> */
.L_x_1156:


//--------------------- .text._ZN2at6native51_GLOBAL__N__2c613397_18_DepthwiseConv2d_cu_9959487032conv_depthwise2d_backward_kernelILi5ELi0EN3c104HalfEiEEvNS_27GenericPackedTensorAccessorIKT1_Lm4ENS_16DefaultPtrTraitsEiEENS5_IS6_Lm4ES8_iEES9_T2_iiiiiiiiiiiiiii --------------------------
	.section	.text._ZN2at6native51_GLOBAL__N__2c613397_18_DepthwiseConv2d_cu_9959487032conv_depthwise2d_backward_kernelILi5ELi0EN3c104HalfEiEEvNS_27GenericPackedTensorAccessorIKT1_Lm4ENS_16DefaultPtrTraitsEiEENS5_IS6_Lm4ES8_iEES9_T2_iiiiiiiiiiiiiii,"ax",@progbits
	.sectioninfo	@"SHI_REGISTERS=32"
	.align	128
.text._ZN2at6native51_GLOBAL__N__2c613397_18_DepthwiseConv2d_cu_9959487032conv_depthwise2d_backward_kernelILi5ELi0EN3c104HalfEiEEvNS_27GenericPackedTensorAccessorIKT1_Lm4ENS_16DefaultPtrTraitsEiEENS5_IS6_Lm4ES8_iEES9_T2_iiiiiiiiiiiiiii:
        .type           _ZN2at6native51_GLOBAL__N__2c613397_18_DepthwiseConv2d_cu_9959487032conv_depthwise2d_backward_kernelILi5ELi0EN3c104HalfEiEEvNS_27GenericPackedTensorAccessorIKT1_Lm4ENS_16DefaultPtrTraitsEiEENS5_IS6_Lm4ES8_iEES9_T2_iiiiiiiiiiiiiii,@function
        .size           _ZN2at6native51_GLOBAL__N__2c613397_18_DepthwiseConv2d_cu_9959487032conv_depthwise2d_backward_kernelILi5ELi0EN3c104HalfEiEEvNS_27GenericPackedTensorAccessorIKT1_Lm4ENS_16DefaultPtrTraitsEiEENS5_IS6_Lm4ES8_iEES9_T2_iiiiiiiiiiiiiii,(.L_x_1157 - _ZN2at6native51_GLOBAL__N__2c613397_18_DepthwiseConv2d_cu_9959487032conv_depthwise2d_backward_kernelILi5ELi0EN3c104HalfEiEEvNS_27GenericPackedTensorAccessorIKT1_Lm4ENS_16DefaultPtrTraitsEiEENS5_IS6_Lm4ES8_iEES9_T2_iiiiiiiiiiiiiii)
        .other          _ZN2at6native51_GLOBAL__N__2c613397_18_DepthwiseConv2d_cu_9959487032conv_depthwise2d_backward_kernelILi5ELi0EN3c104HalfEiEEvNS_27GenericPackedTensorAccessorIKT1_Lm4ENS_16DefaultPtrTraitsEiEENS5_IS6_Lm4ES8_iEES9_T2_iiiiiiiiiiiiiii,@"STO_CUDA_ENTRY STV_DEFAULT"
_ZN2at6native51_GLOBAL__N__2c613397_18_DepthwiseConv2d_cu_9959487032conv_depthwise2d_backward_kernelILi5ELi0EN3c104HalfEiEEvNS_27GenericPackedTensorAccessorIKT1_Lm4ENS_16DefaultPtrTraitsEiEENS5_IS6_Lm4ES8_iEES9_T2_iiiiiiiiiiiiiii:
        /* <DEDUP_REMOVED lines=15> */
.L_x_392:
        /* <DEDUP_REMOVED lines=11> */
.L_x_391:
[----:B------:R-:W-:Y:S02]  /*01a0*/  ULDC.64 UR6, c[0x0][0x1f8] ;  /* 0x00007e0000067ab9 */ /* 0x000fe40000000a00 */
[----:B------:R-:W-:Y:S02]  /*01b0*/  UIMAD UR4, UR7, UR6, URZ ;  /* 0x00000006070472a4 */ /* 0x000fe4000f8e023f */
.L_x_408:
        /* <DEDUP_REMOVED lines=89> */
.L_x_406:
        /* <DEDUP_REMOVED lines=16> */
.L_x_404:
[----:B------:R-:W-:Y:S01]  /*0850*/  IABS R12, R9 ;  /* 0x00000009000c7213 */ /* 0x000fe20000000000 */
[----:B------:R-:W-:Y:S01]  /*0860*/  IMAD.MOV.U32 R15, RZ, RZ, 0x2 ;  /* 0x00000002ff0f7424 */ /* 0x000fe200078e00ff */
[----:B------:R-:W-:Y:S01]  /*0870*/  IABS R19, c[0x0][0x204] ;  /* 0x0000810000137a13 */ /* 0x000fe20000000000 */
[----:B------:R-:W-:Y:S01]  /*0880*/  BSSY B0, `(.L_x_393) ;  /* 0x0000051000007945 */ /* 0x000fe20003800000 */
[----:B------:R-:W-:Y:S01]  /*0890*/  ISETP.GE.AND P4, PT, R9, RZ, PT ;  /* 0x000000ff0900720c */ /* 0x000fe20003f86270 */
[----:B------:R-:W-:Y:S01]  /*08a0*/  IMAD.HI.U32 R11, R21, R12, RZ ;  /* 0x0000000c150b7227 */ /* 0x000fe200078e00ff */
[----:B------:R-:W-:Y:S02]  /*08b0*/  ISETP.NE.AND P3, PT, RZ, c[0x0][0x204], PT ;  /* 0x00008100ff007a0c */ /* 0x000fe40003f65270 */
        /* <DEDUP_REMOVED lines=10> */
[----:B------:R-:W-:-:S03]  /*0960*/  IMAD.IADD R14, R18, 0x1, R8 ;  /* 0x00000001120e7824 */ /* 0x000fc600078e0208 */
[----:B------:R-:W-:Y:S01]  /*0970*/  ISETP.NE.AND P4, PT, R13, RZ, PT ;  /* 0x000000ff0d00720c */ /* 0x000fe20003f85270 */
[----:B------:R-:W-:Y:S01]  /*0980*/  IMAD.WIDE R14, R14, R15, c[0x0][0x1b0] ;  /* 0x00006c000e0e7625 */ /* 0x000fe200078e020f */
[----:B------:R-:W-:-:S11]  /*0990*/  IABS R13, c[0x0][0x200] ;  /* 0x00008000000d7a13 */ /* 0x000fd60000000000 */
[----:B------:R-:W-:Y:S05]  /*09a0*/  @P4 BRA `(.L_x_394) ;  /* 0x000003e000004947 */ /* 0x000fea0003800000 */
[----:B------:R-:W0:Y:S01]  /*09b0*/  I2F.RP R29, R13 ;  /* 0x0000000d001d7306 */ /* 0x000e220000209400 */
[----:B------:R-:W-:-:S07]  /*09c0*/  ISETP.GE.AND P5, PT, R0, RZ, PT ;  /* 0x000000ff0000720c */ /* 0x000fce0003fa6270 */
        /* <DEDUP_REMOVED lines=38> */
[----:B------:R-:W-:Y:S01]  /*0c30*/  SEL R16, R29, R16, !P3 ;  /* 0x000000101d107207 */ /* 0x000fe20005800000 */
[----:B------:R-:W-:-:S03]  /*0c40*/  IMAD.MOV.U32 R29, RZ, RZ, 0x2 ;  /* 0x00000002ff1d7424 */ /* 0x000fc600078e00ff */
[----:B------:R-:W-:-:S04]  /*0c50*/  LOP3.LUT R21, R17, R16, RZ, 0xfc, !PT ;  /* 0x0000001011157212 */ /* 0x000fc800078efcff */
[----:B------:R-:W-:-:S04]  /*0c60*/  ISETP.GE.AND P0, PT, R21, RZ, PT ;  /* 0x000000ff1500720c */ /* 0x000fc80003f06270 */
[----:B------:R-:W-:-:S04]  /*0c70*/  ISETP.GE.OR P0, PT, R16, c[0x0][0x1f4], !P0 ;  /* 0x00007d0010007a0c */ /* 0x000fc80004706670 */
[----:B------:R-:W-:-:S13]  /*0c80*/  ISETP.GE.OR P0, PT, R17, c[0x0][0x1f0], P0 ;  /* 0x00007c0011007a0c */ /* 0x000fda0000706670 */
[----:B------:R-:W-:Y:S01]  /*0c90*/  @!P0 IMAD R16, R10, c[0x0][0x1f4], R16 ;  /* 0x00007d000a108a24 */ /* 0x000fe200078e0210 */
[----:B------:R-:W2:Y:S03]  /*0ca0*/  @!P0 LDG.E.U16 R21, [R14.64] ;  /* 0x000000080e158981 */ /* 0x000ea6000c1e1500 */
[----:B------:R-:W-:-:S04]  /*0cb0*/  @!P0 IMAD R16, R16, c[0x0][0x1f0], R17 ;  /* 0x00007c0010108a24 */ /* 0x000fc800078e0211 */
[----:B------:R-:W-:-:S06]  /*0cc0*/  @!P0 IMAD.WIDE R16, R16, R29, c[0x0][0x160] ;  /* 0x0000580010108625 */ /* 0x000fcc00078e021d */
[----:B------:R0:W3:Y:S01]  /*0cd0*/  @!P0 LDG.E.U16 R16, [R16.64] ;  /* 0x0000000810108981 */ /* 0x0000e2000c1e1500 */
[----:B------:R-:W1:Y:S08]  /*0ce0*/  I2F.RP R28, R19 ;  /* 0x00000013001c7306 */ /* 0x000e700000209400 */
[----:B-1----:R-:W0:Y:S02]  /*0cf0*/  MUFU.RCP R28, R28 ;  /* 0x0000001c001c7308 */ /* 0x002e240000001000 */
[----:B0-----:R-:W-:-:S06]  /*0d00*/  IADD3 R17, R28, 0xffffffe, RZ ;  /* 0x0ffffffe1c117810 */ /* 0x001fcc0007ffe0ff */
[----:B------:R-:W0:Y:S02]  /*0d10*/  F2I.FTZ.U32.TRUNC.NTZ R17, R17 ;  /* 0x0000001100117305 */ /* 0x000e24000021f000 */
[----:B0-----:R-:W-:-:S04]  /*0d20*/  IMAD.MOV R27, RZ, RZ, -R17 ;  /* 0x000000ffff1b7224 */ /* 0x001fc800078e0a11 */
[----:B------:R-:W-:Y:S01]  /*0d30*/  IMAD R28, R27, R19, RZ ;  /* 0x000000131b1c7224 */ /* 0x000fe200078e02ff */
[----:B--2---:R-:W-:Y:S02]  /*0d40*/  @!P0 HADD2.F32 R27, -RZ, R21.H0_H0 ;  /* 0x20000015ff1b8230 */ /* 0x004fe40000004100 */
[----:B---3--:R-:W-:Y:S01]  /*0d50*/  @!P0 HADD2.F32 R29, -RZ, R16.H0_H0 ;  /* 0x20000010ff1d8230 */ /* 0x008fe20000004100 */
[----:B------:R-:W-:-:S04]  /*0d60*/  IMAD.MOV.U32 R16, RZ, RZ, RZ ;  /* 0x000000ffff107224 */ /* 0x000fc800078e00ff */
[----:B------:R-:W-:-:S04]  /*0d70*/  IMAD.HI.U32 R21, R17, R28, R16 ;  /* 0x0000001c11157227 */ /* 0x000fc800078e0010 */
[----:B------:R-:W-:Y:S02]  /*0d80*/  @!P0 FFMA.FTZ R6, R27, R29, R6 ;  /* 0x0000001d1b068223 */ /* 0x000fe40000010006 */
.L_x_394:
[----:B------:R-:W-:Y:S05]  /*0d90*/  BSYNC B0 ;  /* 0x0000000000007941 */ /* 0x000fea0003800000 */
.L_x_393:
[----:B------:R-:W-:Y:S01]  /*0da0*/  BSSY B0, `(.L_x_395) ;  /* 0x0000040000007945 */ /* 0x000fe20003800000 */
        /* <DEDUP_REMOVED lines=48> */
[----:B------:R-:W2:Y:S03]  /*10b0*/  @!P0 LDG.E.U16 R21, [R14.64+0x2] ;  /* 0x000002080e158981 */ /* 0x000ea6000c1e1500 */
        /* <DEDUP_REMOVED lines=14> */
.L_x_396:
[----:B------:R-:W-:Y:S05]  /*11a0*/  BSYNC B0 ;  /* 0x0000000000007941 */ /* 0x000fea0003800000 */
.L_x_395:
        /* <DEDUP_REMOVED lines=64> */
.L_x_398:
[----:B------:R-:W-:Y:S05]  /*15b0*/  BSYNC B0 ;  /* 0x0000000000007941 */ /* 0x000fea0003800000 */
.L_x_397:
        /* <DEDUP_REMOVED lines=64> */
.L_x_400:
[----:B------:R-:W-:Y:S05]  /*19c0*/  BSYNC B0 ;  /* 0x0000000000007941 */ /* 0x000fea0003800000 */
.L_x_399:
        /* <DEDUP_REMOVED lines=53> */
[----:B-1----:R-:W1:Y:S02]  /*1d20*/  MUFU.RCP R17, R17 ;  /* 0x0000001100117308 */ /* 0x002e640000001000 */
[----:B-1----:R-:W-:-:S06]  /*1d30*/  IADD3 R27, R17, 0xffffffe, RZ ;  /* 0x0ffffffe111b7810 */ /* 0x002fcc0007ffe0ff */
[----:B0-----:R-:W0:Y:S02]  /*1d40*/  F2I.FTZ.U32.TRUNC.NTZ R13, R27 ;  /* 0x0000001b000d7305 */ /* 0x001e24000021f000 */
[----:B0-----:R-:W-:-:S04]  /*1d50*/  IMAD.MOV R16, RZ, RZ, -R13 ;  /* 0x000000ffff107224 */ /* 0x001fc800078e0a0d */
[----:B------:R-:W-:Y:S01]  /*1d60*/  IMAD R21, R16, R19, RZ ;  /* 0x0000001310157224 */ /* 0x000fe200078e02ff */
[----:B--2---:R-:W-:Y:S02]  /*1d70*/  @!P0 HADD2.F32 R11, -RZ, R14.H0_H0 ;  /* 0x2000000eff0b8230 */ /* 0x004fe40000004100 */
[----:B---3--:R-:W-:Y:S01]  /*1d80*/  @!P0 HADD2.F32 R16, -RZ, R12.H0_H0 ;  /* 0x2000000cff108230 */ /* 0x008fe20000004100 */
[----:B------:R-:W-:-:S04]  /*1d90*/  IMAD.MOV.U32 R12, RZ, RZ, RZ ;  /* 0x000000ffff0c7224 */ /* 0x000fc800078e00ff */
[----:B------:R-:W-:-:S04]  /*1da0*/  IMAD.HI.U32 R21, R13, R21, R12 ;  /* 0x000000150d157227 */ /* 0x000fc800078e000c */
[----:B------:R-:W-:Y:S02]  /*1db0*/  @!P0 FFMA.FTZ R6, R11, R16, R6 ;  /* 0x000000100b068223 */ /* 0x000fe40000010006 */
.L_x_402:
[----:B------:R-:W-:Y:S05]  /*1dc0*/  BSYNC B0 ;  /* 0x0000000000007941 */ /* 0x000fea0003800000 */
.L_x_401:
[----:B------:R-:W-:Y:S02]  /*1dd0*/  IADD3 R8, R8, 0x5, RZ ;  /* 0x0000000508087810 */ /* 0x000fe40007ffe0ff */
[----:B------:R-:W-:Y:S02]  /*1de0*/  IADD3 R9, R9, -c[0x0][0x214], RZ ;  /* 0x8000850009097a10 */ /* 0x000fe40007ffe0ff */
[----:B------:R-:W-:-:S13]  /*1df0*/  ISETP.NE.AND P0, PT, R8, 0x19, PT ;  /* 0x000000190800780c */ /* 0x000fda0003f05270 */
[----:B------:R-:W-:Y:S01]  /*1e00*/  @!P0 CALL.REL.NOINC `(.L_x_403) ;  /* 0x0000001000008944 */ /* 0x000fe20003c00000 */
[----:B------:R-:W-:Y:S05]  /*1e10*/  BRA `(.L_x_404) ;  /* 0xffffea3000007947 */ /* 0x000fea000383ffff */
.L_x_403:
[----:B------:R-:W-:Y:S01]  /*1e20*/  @P1 CALL.REL.NOINC `(.L_x_405) ;  /* 0x0000001000001944 */ /* 0x000fe20003c00000 */
[----:B------:R-:W-:Y:S05]  /*1e30*/  BRA `(.L_x_406) ;  /* 0xffffe91000007947 */ /* 0x000fea000383ffff */
.L_x_405:
        /* <DEDUP_REMOVED lines=13> */
.L_x_407:
[----:B------:R-:W-:Y:S05]  /*1f10*/  EXIT ;  /* 0x000000000000794d */ /* 0x000fea0003800000 */
.L_x_409:
        /* <DEDUP_REMOVED lines=14> */
.L_x_1157:


//--------------------- .text._ZN2at6native51_GLOBAL__N__2c613397_18_DepthwiseConv2d_cu_9959487032conv_depthwise2d_backward_kernelILi5ELi2EN3c104HalfEiEEvNS_27GenericPackedTensorAccessorIKT1_Lm4ENS_16DefaultPtrTraitsEiEENS5_IS6_Lm4ES8_iEES9_T2_iiiiiiiiiiiiiii --------------------------
	.section	.text._ZN2at6native51_GLOBAL__N__2c613397_18_DepthwiseConv2d_cu_9959487032conv_depthwise2d_backward_kernelILi5ELi2EN3c104HalfEiEEvNS_27GenericPackedTensorAccessorIKT1_Lm4ENS_16DefaultPtrTraitsEiEENS5_IS6_Lm4ES8_iEES9_T2_iiiiiiiiiiiiiii,"ax",@progbits
	.sectioninfo	@"SHI_REGISTERS=32"
	.align	128
.text._ZN2at6native51_GLOBAL__N__2c613397_18_DepthwiseConv2d_cu_9959487032conv_depthwise2d_backward_kernelILi5ELi2EN3c104HalfEiEEvNS_27GenericPackedTensorAccessorIKT1_Lm4ENS_16DefaultPtrTraitsEiEENS5_IS6_Lm4ES8_iEES9_T2_iiiiiiiiiiiiiii:
        .type           _ZN2at6native51_GLOBAL__N__2c613397_18_DepthwiseConv2d_cu_9959487032conv_depthwise2d_backward_kernelILi5ELi2EN3c104HalfEiEEvNS_27GenericPackedTensorAccessorIKT1_Lm4ENS_16DefaultPtrTraitsEiEENS5_IS6_Lm4ES8_iEES9_T2_iiiiiiiiiiiiiii,@function
        .size           _ZN2at6native51_GLOBAL__N__2c613397_18_DepthwiseConv2d_cu_9959487032conv_depthwise2d_backward_kernelILi5ELi2EN3c104HalfEiEEvNS_27GenericPackedTensorAccessorIKT1_Lm4ENS_16DefaultPtrTraitsEiEENS5_IS6_Lm4ES8_iEES9_T2_iiiiiiiiiiiiiii,(.L_x_1158 - _ZN2at6native51_GLOBAL__N__2c613397_18_DepthwiseConv2d_cu_9959487032conv_depthwise2d_backward_kernelILi5ELi2EN3c104HalfEiEEvNS_27GenericPackedTensorAccessorIKT1_Lm4ENS_16DefaultPtrTraitsEiEENS5_IS6_Lm4ES8_iEES9_T2_iiiiiiiiiiiiiii)
        .other          _ZN2at6native51_GLOBAL__N__2c613397_18_DepthwiseConv2d_cu_9959487032conv_depthwise2d_backward_kernelILi5ELi2EN3c104HalfEiEEvNS_27GenericPackedTensorAccessorIKT1_Lm4ENS_16DefaultPtrTraitsEiEENS5_IS6_Lm4ES8_iEES9_T2_iiiiiiiiiiiiiii,@"STO_CUDA_ENTRY STV_DEFAULT"
_ZN2at6native51_GLOBAL__N__2c613397_18_DepthwiseConv2d_cu_9959487032conv_depthwise2d_backward_kernelILi5ELi2EN3c104HalfEiEEvNS_27GenericPackedTensorAccessorIKT1_Lm4ENS_16DefaultPtrTraitsEiEENS5_IS6_Lm4ES8_iEES9_T2_iiiiiiiiiiiiiii:
        /* <DEDUP_REMOVED lines=15> */
.L_x_411:
        /* <DEDUP_REMOVED lines=11> */
.L_x_410:
[----:B------:R-:W-:Y:S02]  /*01a0*/  ULDC.64 UR6, c[0x0][0x1f8] ;  /* 0x00007e0000067ab9 */ /* 0x000fe40000000a00 */
[----:B------:R-:W-:Y:S02]  /*01b0*/  UIMAD UR4, UR7, UR6, URZ ;  /* 0x00000006070472a4 */ /* 0x000fe4000f8e023f */
.L_x_414:
        /* <DEDUP_REMOVED lines=99> */
.L_x_413:
        /* <DEDUP_REMOVED lines=8> */
.L_x_412:
        /* <DEDUP_REMOVED lines=32> */
[----:B--2---:R-:W-:Y:S02]  /*0a70*/  @!P1 HADD2.F32 R16, -RZ, R16.H0_H0 ;  /* 0x20000010ff109230 */ /* 0x004fe40000004100 */
[----:B---3--:R-:W-:Y:S01]  /*0a80*/  @!P1 HADD2.F32 R28, -RZ, R17.H0_H0 ;  /* 0x20000011ff1c9230 */ /* 0x008fe20000004100 */
[----:B------:R-:W-:-:S04]  /*0a90*/  @!P4 IMAD R17, R27, c[0x0][0x1f0], R18 ;  /* 0x00007c001b11ca24 */ /* 0x000fc800078e0212 */
[----:B------:R-:W-:Y:S02]  /*0aa0*/  @!P1 FFMA.FTZ R11, R28, R16, R11 ;  /* 0x000000101c0b9223 */ /* 0x000fe4000001000b */
[----:B------:R-:W-:Y:S01]  /*0ab0*/  @!P4 IMAD.WIDE R16, R17, R26, c[0x0][0x160] ;  /* 0x000058001110c625 */ /* 0x000fe200078e021a */
[----:B------:R-:W2:Y:S05]  /*0ac0*/  @!P4 LDG.E.U16 R28, [R14.64+0x2] ;  /* 0x000002080e1cc981 */ /* 0x000eaa000c1e1500 */
[----:B------:R-:W3:Y:S01]  /*0ad0*/  @!P4 LDG.E.U16 R16, [R16.64] ;  /* 0x000000081010c981 */ /* 0x000ee2000c1e1500 */
[----:B--2---:R-:W-:Y:S02]  /*0ae0*/  @!P4 HADD2.F32 R28, -RZ, R28.H0_H0 ;  /* 0x2000001cff1cc230 */ /* 0x004fe40000004100 */
[----:B---3--:R-:W-:-:S05]  /*0af0*/  @!P4 HADD2.F32 R16, -RZ, R16.H0_H0 ;  /* 0x20000010ff10c230 */ /* 0x008fca0000004100 */
        /* <DEDUP_REMOVED lines=13> */
[----:B--2---:R-:W-:Y:S02]  /*0bd0*/  @!P5 HADD2.F32 R28, -RZ, R28.H0_H0 ;  /* 0x2000001cff1cd230 */ /* 0x004fe40000004100 */
[----:B---3--:R-:W-:-:S05]  /*0be0*/  @!P5 HADD2.F32 R16, -RZ, R16.H0_H0 ;  /* 0x20000010ff10d230 */ /* 0x008fca0000004100 */
        /* <DEDUP_REMOVED lines=8> */
[----:B------:R-:W-:Y:S01]  /*0c70*/  IADD3 R22, R22, -c[0x0][0x214], RZ ;  /* 0x8000850016167a10 */ /* 0x000fe20007ffe0ff */
[----:B--2---:R-:W-:Y:S02]  /*0c80*/  @!P1 HADD2.F32 R28, -RZ, R28.H0_H0 ;  /* 0x2000001cff1c9230 */ /* 0x004fe40000004100 */
[----:B---3--:R-:W-:-:S05]  /*0c90*/  @!P1 HADD2.F32 R16, -RZ, R16.H0_H0 ;  /* 0x20000010ff109230 */ /* 0x008fca0000004100 */
[----:B------:R-:W-:Y:S01]  /*0ca0*/  @!P1 FFMA.FTZ R11, R28, R16, R11 ;  /* 0x000000101c0b9223 */ /* 0x000fe2000001000b */
[----:B------:R-:W-:Y:S01]  /*0cb0*/  ISETP.NE.AND P1, PT, R29, 0x19, PT ;  /* 0x000000191d00780c */ /* 0x000fe20003f25270 */
[----:B----4-:R-:W-:Y:S02]  /*0cc0*/  @!P0 HADD2.F32 R16, -RZ, R14.H0_H0 ;  /* 0x2000000eff108230 */ /* 0x010fe40000004100 */
[----:B-----5:R-:W-:-:S05]  /*0cd0*/  @!P0 HADD2.F32 R17, -RZ, R26.H0_H0 ;  /* 0x2000001aff118230 */ /* 0x020fca0000004100 */
[----:B------:R-:W-:-:S05]  /*0ce0*/  @!P0 FFMA.FTZ R11, R16, R17, R11 ;  /* 0x00000011100b8223 */ /* 0x000fca000001000b */
[----:B------:R-:W-:Y:S05]  /*0cf0*/  @P1 BRA `(.L_x_412) ;  /* 0xfffffb7000001947 */ /* 0x000fea000383ffff */
[----:B------:R-:W-:Y:S05]  /*0d00*/  @!P6 BRA `(.L_x_413) ;  /* 0xfffffae00000e947 */ /* 0x000fea000383ffff */
        /* <DEDUP_REMOVED lines=13> */
.L_x_415:
        /* <DEDUP_REMOVED lines=10> */
.L_x_1158:


//--------------------- .text._ZN2at6native51_GLOBAL__N__2c613397_18_DepthwiseConv2d_cu_9959487032conv_depthwise2d_backward_kernelILi5ELi1EN3c104HalfEiEEvNS_27GenericPackedTensorAccessorIKT1_Lm4ENS_16DefaultPtrTraitsEiEENS5_IS6_Lm4ES8_iEES9_T2_iiiiiiiiiiiiiii --------------------------
	.section	.text._ZN2at6native51_GLOBAL__N__2c613397_18_DepthwiseConv2d_cu_9959487032conv_depthwise2d_backward_kernelILi5ELi1EN3c104HalfEiEEvNS_27GenericPackedTensorAccessorIKT1_Lm4ENS_16DefaultPtrTraitsEiEENS5_IS6_Lm4ES8_iEES9_T2_iiiiiiiiiiiiiii,"ax",@progbits
	.sectioninfo	@"SHI_REGISTERS=32"
	.align	128
.text._ZN2at6native51_GLOBAL__N__2c613397_18_DepthwiseConv2d_cu_9959487032conv_depthwise2d_backward_kernelILi5ELi1EN3c104HalfEiEEvNS_27GenericPackedTensorAccessorIKT1_Lm4ENS_16DefaultPtrTraitsEiEENS5_IS6_Lm4ES8_iEES9_T2_iiiiiiiiiiiiiii:
        .type           _ZN2at6native51_GLOBAL__N__2c613397_18_DepthwiseConv2d_cu_9959487032conv_depthwise2d_backward_kernelILi5ELi1EN3c104HalfEiEEvNS_27GenericPackedTensorAccessorIKT1_Lm4ENS_16DefaultPtrTraitsEiEENS5_IS6_Lm4ES8_iEES9_T2_iiiiiiiiiiiiiii,@function
        .size           _ZN2at6native51_GLOBAL__N__2c613397_18_DepthwiseConv2d_cu_9959487032conv_depthwise2d_backward_kernelILi5ELi1EN3c104HalfEiEEvNS_27GenericPackedTensorAccessorIKT1_Lm4ENS_16DefaultPtrTraitsEiEENS5_IS6_Lm4ES8_iEES9_T2_iiiiiiiiiiiiiii,(.L_x_1159 - _ZN2at6native51_GLOBAL__N__2c613397_18_DepthwiseConv2d_cu_9959487032conv_depthwise2d_backward_kernelILi5ELi1EN3c104HalfEiEEvNS_27GenericPackedTensorAccessorIKT1_Lm4ENS_16DefaultPtrTraitsEiEENS5_IS6_Lm4ES8_iEES9_T2_iiiiiiiiiiiiiii)
        .other          _ZN2at6native51_GLOBAL__N__2c613397_18_DepthwiseConv2d_cu_9959487032conv_depthwise2d_backward_kernelILi5ELi1EN3c104HalfEiEEvNS_27GenericPackedTensorAccessorIKT1_Lm4ENS_16DefaultPtrTraitsEiEENS5_IS6_Lm4ES8_iEES9_T2_iiiiiiiiiiiiiii,@"STO_CUDA_ENTRY STV_DEFAULT"
_ZN2at6native51_GLOBAL__N__2c613397_18_DepthwiseConv2d_cu_9959487032conv_depthwise2d_backward_kernelILi5ELi1EN3c104HalfEiEEvNS_27GenericPackedTensorAccessorIKT1_Lm4ENS_16DefaultPtrTraitsEiEENS5_IS6_Lm4ES8_iEES9_T2_iiiiiiiiiiiiiii:
        /* <DEDUP_REMOVED lines=15> */
.L_x_417:
        /* <DEDUP_REMOVED lines=11> */
.L_x_416:
[----:B------:R-:W-:Y:S02]  /*01a0*/  ULDC.64 UR6, c[0x0][0x1f8] ;  /* 0x00007e0000067ab9 */ /* 0x000fe40000000a00 */
[----:B------:R-:W-:Y:S02]  /*01b0*/  UIMAD UR4, UR7, UR6, URZ ;  /* 0x00000006070472a4 */ /* 0x000fe4000f8e023f */
.L_x_420:
[----:B------:R-:W-:Y:S02]  /*01c0*/  IABS R10, c[0x0][0x1e8] ;  /* 0x00007a00000a7a13 */ /* 0x000fe40000000000 */
[----:B------:R-:W-:Y:S02]  /*01d0*/  IABS R8, R0 ;  /* 0x0000000000087213 */ /* 0x000fe40000000000 */
[----:B------:R-:W0:Y:S01]  /*01e0*/  I2F.RP R2, R10 ;  /* 0x0000000a00027306 */ /* 0x000e220000209400 */
[----:B------:R-:W-:-:S07]  /*01f0*/  IABS R4, c[0x0][0x1ec] ;  /* 0x00007b0000047a13 */ /* 0x000fce0000000000 */
[----:B0-----:R-:W0:Y:S02]  /*0200*/  MUFU.RCP R2, R2 ;  /* 0x0000000200027308 */ /* 0x001e240000001000 */
[----:B0-----:R-:W-:-:S06]  /*0210*/  IADD3 R6, R2, 0xffffffe, RZ ;  /* 0x0ffffffe02067810 */ /* 0x001fcc0007ffe0ff */
[----:B------:R0:W1:Y:S02]  /*0220*/  F2I.FTZ.U32.TRUNC.NTZ R7, R6 ;  /* 0x0000000600077305 */ /* 0x000064000021f000 */
[----:B0-----:R-:W-:Y:S01]  /*0230*/  HFMA2.MMA R6, -RZ, RZ, 0, 0 ;  /* 0x00000000ff067435 */ /* 0x001fe200000001ff */
[----:B-1----:R-:W-:-:S04]  /*0240*/  IMAD.MOV R5, RZ, RZ, -R7 ;  /* 0x000000ffff057224 */ /* 0x002fc800078e0a07 */
[----:B------:R-:W-:-:S05]  /*0250*/  IMAD R5, R5, R10, RZ ;  /* 0x0000000a05057224 */ /* 0x000fca00078e02ff */
        /* <DEDUP_REMOVED lines=16> */
[----:B------:R-:W-:Y:S02]  /*0360*/  IABS R5, c[0x0][0x1dc] ;  /* 0x0000770000057a13 */ /* 0x000fe40000000000 */
[----:B0-----:R-:W-:-:S03]  /*0370*/  MOV R6, RZ ;  /* 0x000000ff00067202 */ /* 0x001fc60000000f00 */
        /* <DEDUP_REMOVED lines=20> */
[----:B------:R-:W0:Y:S01]  /*04c0*/  F2I.FTZ.U32.TRUNC.NTZ R7, R9 ;  /* 0x0000000900077305 */ /* 0x000e22000021f000 */
[----:B------:R-:W-:-:S04]  /*04d0*/  LOP3.LUT R4, R2, c[0x0][0x1ec], RZ, 0x3c, !PT ;  /* 0x00007b0002047a12 */ /* 0x000fc800078e3cff */
[----:B------:R-:W-:-:S06]  /*04e0*/  ISETP.GE.AND P2, PT, R4, RZ, PT ;  /* 0x000000ff0400720c */ /* 0x000fcc0003f46270 */
[----:B------:R-:W-:-:S05]  /*04f0*/  @P0 IADD3 R6, R6, 0x1, RZ ;  /* 0x0000000106060810 */ /* 0x000fca0007ffe0ff */
[----:B------:R-:W-:Y:S02]  /*0500*/  IMAD.MOV.U32 R11, RZ, RZ, R6 ;  /* 0x000000ffff0b7224 */ /* 0x000fe400078e0006 */
[----:B0-----:R-:W-:Y:S02]  /*0510*/  IMAD.MOV R4, RZ, RZ, -R7 ;  /* 0x000000ffff047224 */ /* 0x001fe400078e0a07 */
[----:B------:R-:W-:Y:S01]  /*0520*/  IMAD.MOV.U32 R6, RZ, RZ, RZ ;  /* 0x000000ffff067224 */ /* 0x000fe200078e00ff */
[----:B------:R-:W-:Y:S01]  /*0530*/  @!P2 IADD3 R11, -R11, RZ, RZ ;  /* 0x000000ff0b0ba210 */ /* 0x000fe20007ffe1ff */
[----:B------:R-:W-:Y:S01]  /*0540*/  IMAD R9, R4, R5, RZ ;  /* 0x0000000504097224 */ /* 0x000fe200078e02ff */
[----:B------:R-:W-:-:S03]  /*0550*/  @!P1 LOP3.LUT R11, RZ, c[0x0][0x1ec], RZ, 0x33, !PT ;  /* 0x00007b00ff0b9a12 */ /* 0x000fc600078e33ff */
[----:B------:R-:W-:Y:S01]  /*0560*/  IMAD.HI.U32 R6, R7, R9, R6 ;  /* 0x0000000907067227 */ /* 0x000fe200078e0006 */
[----:B------:R-:W-:Y:S02]  /*0570*/  IABS R4, R11 ;  /* 0x0000000b00047213 */ /* 0x000fe40000000000 */
[----:B------:R-:W-:Y:S01]  /*0580*/  IADD3 R9, R2, c[0x0][0x20c], RZ ;  /* 0x0000830002097a10 */ /* 0x000fe20007ffe0ff */
[----:B------:R-:W-:Y:S02]  /*0590*/  IMAD.MOV R12, RZ, RZ, -R11 ;  /* 0x000000ffff0c7224 */ /* 0x000fe400078e0a0b */
        /* <DEDUP_REMOVED lines=18> */
[----:B------:R-:W-:-:S03]  /*06c0*/  IMAD.IADD R4, R7, 0x1, -R4 ;  /* 0x0000000107047824 */ /* 0x000fc600078e0a04 */
[----:B------:R-:W-:Y:S01]  /*06d0*/  @!P2 IADD3 R13, -R13, RZ, RZ ;  /* 0x000000ff0d0da210 */ /* 0x000fe20007ffe1ff */
[----:B------:R-:W-:Y:S01]  /*06e0*/  IMAD.IADD R5, R7, 0x1, -R6 ;  /* 0x0000000107057824 */ /* 0x000fe200078e0a06 */
[----:B------:R-:W-:Y:S02]  /*06f0*/  @!P1 LOP3.LUT R13, RZ, c[0x0][0x1dc], RZ, 0x33, !PT ;  /* 0x00007700ff0d9a12 */ /* 0x000fe400078e33ff */
[----:B------:R-:W-:-:S03]  /*0700*/  IADD3 R10, R6, c[0x0][0x210], RZ ;  /* 0x00008400060a7a10 */ /* 0x000fc60007ffe0ff */
[----:B------:R-:W-:Y:S01]  /*0710*/  IMAD.MOV R8, RZ, RZ, -R13 ;  /* 0x000000ffff087224 */ /* 0x000fe200078e0a0d */
[C---:B------:R-:W-:Y:S02]  /*0720*/  IADD3 R6, R7.reuse, -R10, RZ ;  /* 0x8000000a07067210 */ /* 0x040fe40007ffe0ff */
[----:B------:R-:W-:Y:S01]  /*0730*/  IADD3 R7, R7, -c[0x0][0x210], -R10 ;  /* 0x8000840007077a10 */ /* 0x000fe20007ffe80a */
[----:B------:R-:W-:Y:S02]  /*0740*/  IMAD R8, R8, c[0x0][0x1dc], R11 ;  /* 0x0000770008087a24 */ /* 0x000fe400078e020b */
[----:B------:R-:W-:Y:S02]  /*0750*/  CS2R R10, SRZ ;  /* 0x00000000000a7805 */ /* 0x000fe4000001ff00 */
[----:B------:R-:W-:-:S04]  /*0760*/  IMAD R8, R8, c[0x0][0x1e0], RZ ;  /* 0x0000780008087a24 */ /* 0x000fc800078e02ff */
[----:B------:R-:W-:-:S04]  /*0770*/  IMAD R12, R13, c[0x0][0x1e4], R8 ;  /* 0x000079000d0c7a24 */ /* 0x000fc800078e0208 */
.L_x_419:
        /* <DEDUP_REMOVED lines=13> */
.L_x_418:
[----:B------:R-:W-:Y:S01]  /*0850*/  ISETP.GE.AND P0, PT, R25, c[0x0][0x1f4], PT ;  /* 0x00007d0019007a0c */ /* 0x000fe20003f06270 */
[----:B------:R-:W-:Y:S01]  /*0860*/  IMAD.MOV.U32 R27, RZ, RZ, 0x2 ;  /* 0x00000002ff1b7424 */ /* 0x000fe200078e00ff */
[----:B------:R-:W-:-:S04]  /*0870*/  LOP3.LUT R14, R2, R25, RZ, 0xfc, !PT ;  /* 0x00000019020e7212 */ /* 0x000fc800078efcff */
[----:B------:R-:W-:Y:S02]  /*0880*/  ISETP.LT.OR P2, PT, R14, RZ, P0 ;  /* 0x000000ff0e00720c */ /* 0x000fe40000741670 */
[----:B------:R-:W-:Y:S02]  /*0890*/  IADD3 R14, R21, R26, RZ ;  /* 0x0000001a150e7210 */ /* 0x000fe40007ffe0ff */
[----:B------:R-:W-:-:S03]  /*08a0*/  ISETP.GE.OR P2, PT, R2, c[0x0][0x1f0], P2 ;  /* 0x00007c0002007a0c */ /* 0x000fc60001746670 */
[----:B------:R-:W-:-:S10]  /*08b0*/  IMAD.WIDE R14, R14, R27, c[0x0][0x1b0] ;  /* 0x00006c000e0e7625 */ /* 0x000fd400078e021b */
[----:B------:R-:W-:Y:S01]  /*08c0*/  @!P2 IMAD.WIDE R18, R24, R27, c[0x0][0x160] ;  /* 0x000058001812a625 */ /* 0x000fe200078e021b */
[----:B------:R-:W2:Y:S05]  /*08d0*/  @!P2 LDG.E.U16 R16, [R14.64] ;  /* 0x000000080e10a981 */ /* 0x000eaa000c1e1500 */
[----:B------:R-:W3:Y:S01]  /*08e0*/  @!P2 LDG.E.U16 R18, [R18.64] ;  /* 0x000000081212a981 */ /* 0x000ee2000c1e1500 */
[----:B------:R-:W-:-:S04]  /*08f0*/  LOP3.LUT R17, R4, R25, RZ, 0xfc, !PT ;  /* 0x0000001904117212 */ /* 0x000fc800078efcff */
[----:B------:R-:W-:-:S04]  /*0900*/  ISETP.LT.OR P1, PT, R17, RZ, P0 ;  /* 0x000000ff1100720c */ /* 0x000fc80000721670 */
[----:B------:R-:W-:-:S13]  /*0910*/  ISETP.GE.OR P1, PT, R4, c[0x0][0x1f0], P1 ;  /* 0x00007c0004007a0c */ /* 0x000fda0000f26670 */
[----:B------:R-:W4:Y:S01]  /*0920*/  @!P1 LDG.E.U16 R29, [R14.64+0x2] ;  /* 0x000002080e1d9981 */ /* 0x000f22000c1e1500 */
[----:B--2---:R-:W-:Y:S02]  /*0930*/  @!P2 HADD2.F32 R17, -RZ, R16.H0_H0 ;  /* 0x20000010ff11a230 */ /* 0x004fe40000004100 */
[----:B---3--:R-:W-:-:S05]  /*0940*/  @!P2 HADD2.F32 R16, -RZ, R18.H0_H0 ;  /* 0x20000012ff10a230 */ /* 0x008fca0000004100 */
[----:B------:R-:W-:Y:S01]  /*0950*/  @!P2 FFMA.FTZ R10, R17, R16, R10 ;  /* 0x00000010110aa223 */ /* 0x000fe2000001000a */
[----:B------:R-:W-:-:S04]  /*0960*/  LOP3.LUT R16, R5, R25, RZ, 0xfc, !PT ;  /* 0x0000001905107212 */ /* 0x000fc800078efcff */
[----:B------:R-:W-:Y:S01]  /*0970*/  ISETP.LT.OR P2, PT, R16, RZ, P0 ;  /* 0x000000ff1000720c */ /* 0x000fe20000741670 */
[----:B------:R-:W-:-:S03]  /*0980*/  @!P1 IMAD.WIDE R16, R23, R27, c[0x0][0x160] ;  /* 0x0000580017109625 */ /* 0x000fc600078e021b */
[----:B------:R-:W-:-:S03]  /*0990*/  ISETP.GE.OR P2, PT, R5, c[0x0][0x1f0], P2 ;  /* 0x00007c0005007a0c */ /* 0x000fc60001746670 */
[----:B------:R-:W2:Y:S10]  /*09a0*/  @!P1 LDG.E.U16 R16, [R16.64] ;  /* 0x0000000810109981 */ /* 0x000eb4000c1e1500 */
[----:B------:R-:W-:Y:S01]  /*09b0*/  @!P2 IMAD.WIDE R18, R22, R27, c[0x0][0x160] ;  /* 0x000058001612a625 */ /* 0x000fe200078e021b */
[----:B------:R-:W3:Y:S05]  /*09c0*/  @!P2 LDG.E.U16 R28, [R14.64+0x4] ;  /* 0x000004080e1ca981 */ /* 0x000eea000c1e1500 */
[----:B------:R-:W5:Y:S01]  /*09d0*/  @!P2 LDG.E.U16 R18, [R18.64] ;  /* 0x000000081212a981 */ /* 0x000f62000c1e1500 */
[----:B----4-:R-:W-:-:S02]  /*09e0*/  @!P1 HADD2.F32 R29, -RZ, R29.H0_H0 ;  /* 0x2000001dff1d9230 */ /* 0x010fc40000004100 */
[----:B--2---:R-:W-:-:S05]  /*09f0*/  @!P1 HADD2.F32 R16, -RZ, R16.H0_H0 ;  /* 0x20000010ff109230 */ /* 0x004fca0000004100 */
[----:B------:R-:W-:Y:S01]  /*0a00*/  @!P1 FFMA.FTZ R10, R29, R16, R10 ;  /* 0x000000101d0a9223 */ /* 0x000fe2000001000a */
[----:B------:R-:W-:-:S04]  /*0a10*/  LOP3.LUT R29, R6, R25, RZ, 0xfc, !PT ;  /* 0x00000019061d7212 */ /* 0x000fc800078efcff */
[----:B------:R-:W-:-:S04]  /*0a20*/  ISETP.LT.OR P1, PT, R29, RZ, P0 ;  /* 0x000000ff1d00720c */ /* 0x000fc80000721670 */
[----:B------:R-:W-:Y:S01]  /*0a30*/  ISETP.GE.OR P1, PT, R6, c[0x0][0x1f0], P1 ;  /* 0x00007c0006007a0c */ /* 0x000fe20000f26670 */
[----:B---3--:R-:W-:Y:S01]  /*0a40*/  @!P2 HADD2.F32 R17, -RZ, R28.H0_H0 ;  /* 0x2000001cff11a230 */ /* 0x008fe20000004100 */
[----:B------:R-:W-:Y:S01]  /*0a50*/  LOP3.LUT R28, R7, R25, RZ, 0xfc, !PT ;  /* 0x00000019071c7212 */ /* 0x000fe200078efcff */
[----:B-----5:R-:W-:-:S03]  /*0a60*/  @!P2 HADD2.F32 R16, -RZ, R18.H0_H0 ;  /* 0x20000012ff10a230 */ /* 0x020fc60000004100 */
[----:B------:R-:W-:Y:S02]  /*0a70*/  ISETP.LT.OR P0, PT, R28, RZ, P0 ;  /* 0x000000ff1c00720c */ /* 0x000fe40000701670 */
[----:B------:R-:W-:Y:S02]  /*0a80*/  @!P2 FFMA.FTZ R10, R17, R16, R10 ;  /* 0x00000010110aa223 */ /* 0x000fe4000001000a */
[----:B------:R-:W-:-:S03]  /*0a90*/  ISETP.GE.OR P0, PT, R7, c[0x0][0x1f0], P0 ;  /* 0x00007c0007007a0c */ /* 0x000fc60000706670 */
[-C--:B------:R-:W-:Y:S01]  /*0aa0*/  @!P1 IMAD.WIDE R16, R20, R27.reuse, c[0x0][0x160] ;  /* 0x0000580014109625 */ /* 0x080fe200078e021b */
[----:B------:R-:W2:Y:S05]  /*0ab0*/  @!P1 LDG.E.U16 R28, [R14.64+0x6] ;  /* 0x000006080e1c9981 */ /* 0x000eaa000c1e1500 */
[----:B------:R0:W3:Y:S04]  /*0ac0*/  @!P1 LDG.E.U16 R16, [R16.64] ;  /* 0x0000000810109981 */ /* 0x0000e8000c1e1500 */
[----:B------:R-:W-:Y:S01]  /*0ad0*/  @!P0 IMAD.WIDE R18, R13, R27, c[0x0][0x160] ;  /* 0x000058000d128625 */ /* 0x000fe200078e021b */
[----:B------:R-:W4:Y:S05]  /*0ae0*/  @!P0 LDG.E.U16 R29, [R14.64+0x8] ;  /* 0x000008080e1d8981 */ /* 0x000f2a000c1e1500 */
[----:B------:R-:W5:Y:S01]  /*0af0*/  @!P0 LDG.E.U16 R18, [R18.64] ;  /* 0x0000000812128981 */ /* 0x000f62000c1e1500 */
[----:B------:R-:W-:Y:S01]  /*0b00*/  IADD3 R26, R26, 0x5, RZ ;  /* 0x000000051a1a7810 */ /* 0x000fe20007ffe0ff */
[----:B0-----:R-:W-:Y:S01]  /*0b10*/  IMAD.MOV R17, RZ, RZ, -c[0x0][0x214] ;  /* 0x80008500ff117624 */ /* 0x001fe200078e02ff */
[----:B------:R-:W-:-:S03]  /*0b20*/  IADD3 R25, R25, -c[0x0][0x214], RZ ;  /* 0x8000850019197a10 */ /* 0x000fc60007ffe0ff */
[C---:B------:R-:W-:Y:S02]  /*0b30*/  IMAD R13, R17.reuse, c[0x0][0x1f0], R13 ;  /* 0x00007c00110d7a24 */ /* 0x040fe400078e020d */
[C---:B------:R-:W-:Y:S02]  /*0b40*/  IMAD R20, R17.reuse, c[0x0][0x1f0], R20 ;  /* 0x00007c0011147a24 */ /* 0x040fe400078e0214 */
[C---:B------:R-:W-:Y:S02]  /*0b50*/  IMAD R22, R17.reuse, c[0x0][0x1f0], R22 ;  /* 0x00007c0011167a24 */ /* 0x040fe400078e0216 */
[C---:B------:R-:W-:Y:S02]  /*0b60*/  IMAD R23, R17.reuse, c[0x0][0x1f0], R23 ;  /* 0x00007c0011177a24 */ /* 0x040fe400078e0217 */
[----:B------:R-:W-:Y:S01]  /*0b70*/  IMAD R24, R17, c[0x0][0x1f0], R24 ;  /* 0x00007c0011187a24 */ /* 0x000fe200078e0218 */
        /* <DEDUP_REMOVED lines=22> */
.L_x_421:
        /* <DEDUP_REMOVED lines=10> */
.L_x_1159:


//--------------------- .text._ZN2at6native51_GLOBAL__N__2c613397_18_DepthwiseConv2d_cu_9959487032conv_depthwise2d_backward_kernelILi0ELi0EfiEEvNS_27GenericPackedTensorAccessorIKT1_Lm4ENS_16DefaultPtrTraitsEiEENS3_IS4_Lm4ES6_iEES7_T2_iiiiiiiiiiiiiii --------------------------
	.section	.text._ZN2at6native51_GLOBAL__N__2c613397_18_DepthwiseConv2d_cu_9959487032conv_depthwise2d_backward_kernelILi0ELi0EfiEEvNS_27GenericPackedTensorAccessorIKT1_Lm4ENS_16DefaultPtrTraitsEiEENS3_IS4_Lm4ES6_iEES7_T2_iiiiiiiiiiiiiii,"ax",@progbits
	.sectioninfo	@"SHI_REGISTERS=32"
	.align	128
.text._ZN2at6native51_GLOBAL__N__2c613397_18_DepthwiseConv2d_cu_9959487032conv_depthwise2d_backward_kernelILi0ELi0EfiEEvNS_27GenericPackedTensorAccessorIKT1_Lm4ENS_16DefaultPtrTraitsEiEENS3_IS4_Lm4ES6_iEES7_T2_iiiiiiiiiiiiiii:
        .type           _ZN2at6native51_GLOBAL__N__2c613397_18_DepthwiseConv2d_cu_9959487032conv_depthwise2d_backward_kernelILi0ELi0EfiEEvNS_27GenericPackedTensorAccessorIKT1_Lm4ENS_16DefaultPtrTraitsEiEENS3_IS4_Lm4ES6_iEES7_T2_iiiiiiiiiiiiiii,@function
        .size           _ZN2at6native51_GLOBAL__N__2c613397_18_DepthwiseConv2d_cu_9959487032conv_depthwise2d_backward_kernelILi0ELi0EfiEEvNS_27GenericPackedTensorAccessorIKT1_Lm4ENS_16DefaultPtrTraitsEiEENS3_IS4_Lm4ES6_iEES7_T2_iiiiiiiiiiiiiii,(.L_x_1160 - _ZN2at6native51_GLOBAL__N__2c613397_18_DepthwiseConv2d_cu_9959487032conv_depthwise2d_backward_kernelILi0ELi0EfiEEvNS_27GenericPackedTensorAccessorIKT1_Lm4ENS_16DefaultPtrTraitsEiEENS3_IS4_Lm4ES6_iEES7_T2_iiiiiiiiiiiiiii)
        .other          _ZN2at6native51_GLOBAL__N__2c613397_18_DepthwiseConv2d_cu_9959487032conv_depthwise2d_backward_kernelILi0ELi0EfiEEvNS_27GenericPackedTensorAccessorIKT1_Lm4ENS_16DefaultPtrTraitsEiEENS3_IS4_Lm4ES6_iEES7_T2_iiiiiiiiiiiiiii,@"STO_CUDA_ENTRY STV_DEFAULT"
_ZN2at6native51_GLOBAL__N__2c613397_18_DepthwiseConv2d_cu_9959487032conv_depthwise2d_backward_kernelILi0ELi0EfiEEvNS_27GenericPackedTensorAccessorIKT1_Lm4ENS_16DefaultPtrTraitsEiEENS3_IS4_Lm4ES6_iEES7_T2_iiiiiiiiiiiiiii:
        /* <DEDUP_REMOVED lines=15> */
.L_x_444:
        /* <DEDUP_REMOVED lines=83> */
.L_x_442:
        /* <DEDUP_REMOVED lines=11> */
.L_x_441:
        /* <DEDUP_REMOVED lines=46> */
.L_x_434:
        /* <DEDUP_REMOVED lines=64> */
[----:B------:R-:W2:Y:S01]  /*0db0*/  LDG.E R25, [R14.64] ;  /* 0x0000000a0e197981 */ /* 0x000ea2000c1e1900 */
[----:B------:R-:W-:Y:S02]  /*0dc0*/  IMAD.MOV.U32 R16, RZ, RZ, 0x4 ;  /* 0x00000004ff107424 */ /* 0x000fe400078e00ff */
[----:B------:R-:W-:-:S04]  /*0dd0*/  IMAD R17, R17, c[0x0][0x1f0], R26 ;  /* 0x00007c0011117a24 */ /* 0x000fc800078e021a */
[----:B------:R-:W-:-:S06]  /*0de0*/  IMAD.WIDE R16, R17, R16, c[0x0][0x160] ;  /* 0x0000580011107625 */ /* 0x000fcc00078e0210 */
[----:B------:R-:W2:Y:S02]  /*0df0*/  LDG.E R17, [R16.64] ;  /* 0x0000000a10117981 */ /* 0x000ea4000c1e1900 */
[----:B--2---:R-:W-:Y:S02]  /*0e00*/  FFMA.FTZ R2, R17, R25, R2 ;  /* 0x0000001911027223 */ /* 0x004fe40000010002 */
.L_x_426:
[----:B------:R-:W-:Y:S05]  /*0e10*/  BSYNC B0 ;  /* 0x0000000000007941 */ /* 0x000fea0003800000 */
.L_x_425:
        /* <DEDUP_REMOVED lines=66> */
[----:B------:R-:W2:Y:S02]  /*1240*/  LDG.E R25, [R14.64+0x4] ;  /* 0x0000040a0e197981 */ /* 0x000ea4000c1e1900 */
[----:B------:R-:W-:-:S06]  /*1250*/  IMAD.WIDE R16, R16, R17, c[0x0][0x160] ;  /* 0x0000580010107625 */ /* 0x000fcc00078e0211 */
[----:B------:R-:W2:Y:S02]  /*1260*/  LDG.E R17, [R16.64] ;  /* 0x0000000a10117981 */ /* 0x000ea4000c1e1900 */
[----:B--2---:R-:W-:Y:S02]  /*1270*/  FFMA.FTZ R2, R17, R25, R2 ;  /* 0x0000001911027223 */ /* 0x004fe40000010002 */
.L_x_428:
[----:B------:R-:W-:Y:S05]  /*1280*/  BSYNC B0 ;  /* 0x0000000000007941 */ /* 0x000fea0003800000 */
.L_x_427:
        /* <DEDUP_REMOVED lines=70> */
.L_x_430:
[----:B------:R-:W-:Y:S05]  /*16f0*/  BSYNC B0 ;  /* 0x0000000000007941 */ /* 0x000fea0003800000 */
.L_x_429:
        /* <DEDUP_REMOVED lines=70> */
.L_x_432:
[----:B------:R-:W-:Y:S05]  /*1b60*/  BSYNC B0 ;  /* 0x0000000000007941 */ /* 0x000fea0003800000 */
.L_x_431:
[----:B------:R-:W-:Y:S01]  /*1b70*/  IADD3 R20, R20, 0x4, RZ ;  /* 0x0000000414147810 */ /* 0x000fe20007ffe0ff */
[----:B------:R-:W-:Y:S01]  /*1b80*/  IMAD.MOV R16, RZ, RZ, -c[0x0][0x210] ;  /* 0x80008400ff107624 */ /* 0x000fe200078e02ff */
[----:B------:R-:W-:Y:S02]  /*1b90*/  IADD3 R14, P4, R14, 0x10, RZ ;  /* 0x000000100e0e7810 */ /* 0x000fe40007f9e0ff */
[----:B------:R-:W-:Y:S01]  /*1ba0*/  IADD3 R17, R20, UR4, RZ ;  /* 0x0000000414117c10 */ /* 0x000fe2000fffe0ff */
[C---:B------:R-:W-:Y:S02]  /*1bb0*/  IMAD R21, R16.reuse, 0x4, R21 ;  /* 0x0000000410157824 */ /* 0x040fe400078e0215 */
[----:B------:R-:W-:Y:S01]  /*1bc0*/  IMAD.X R15, RZ, RZ, R15, P4 ;  /* 0x000000ffff0f7224 */ /* 0x000fe200020e060f */
[----:B------:R-:W-:Y:S01]  /*1bd0*/  ISETP.NE.AND P0, PT, R17, RZ, PT ;  /* 0x000000ff1100720c */ /* 0x000fe20003f05270 */
[----:B------:R-:W-:-:S02]  /*1be0*/  IMAD R24, R16, 0x4, R24 ;  /* 0x0000000410187824 */ /* 0x000fc400078e0218 */
[C---:B------:R-:W-:Y:S02]  /*1bf0*/  IMAD R23, R16.reuse, 0x4, R23 ;  /* 0x0000000410177824 */ /* 0x040fe400078e0217 */
[----:B------:R-:W-:-:S08]  /*1c00*/  IMAD R19, R16, 0x4, R19 ;  /* 0x0000000410137824 */ /* 0x000fd000078e0213 */
[----:B------:R-:W-:Y:S01]  /*1c10*/  @!P0 CALL.REL.NOINC `(.L_x_433) ;  /* 0x0000001000008944 */ /* 0x000fe20003c00000 */
[----:B------:R-:W-:Y:S05]  /*1c20*/  BRA `(.L_x_434) ;  /* 0xffffed8000007947 */ /* 0x000fea000383ffff */
.L_x_433:
[----:B------:R-:W-:Y:S02]  /*1c30*/  IMAD.IADD R15, R20, 0x1, R11 ;  /* 0x00000001140f7824 */ /* 0x000fe400078e020b */
.L_x_424:
        /* <DEDUP_REMOVED lines=74> */
[----:B------:R-:W2:Y:S03]  /*20e0*/  LDG.E R21, [R16.64] ;  /* 0x0000000a10157981 */ /* 0x000ea6000c1e1900 */
[----:B------:R-:W-:-:S04]  /*20f0*/  IMAD R15, R14, c[0x0][0x1f0], R23 ;  /* 0x00007c000e0f7a24 */ /* 0x000fc800078e0217 */
[----:B------:R-:W-:-:S06]  /*2100*/  IMAD.WIDE R14, R15, R18, c[0x0][0x160] ;  /* 0x000058000f0e7625 */ /* 0x000fcc00078e0212 */
[----:B------:R-:W2:Y:S02]  /*2110*/  LDG.E R15, [R14.64] ;  /* 0x0000000a0e0f7981 */ /* 0x000ea4000c1e1900 */
[----:B--2---:R-:W-:Y:S02]  /*2120*/  FFMA.FTZ R2, R15, R21, R2 ;  /* 0x000000150f027223 */ /* 0x004fe40000010002 */
.L_x_437:
[----:B------:R-:W-:Y:S05]  /*2130*/  BSYNC B0 ;  /* 0x0000000000007941 */ /* 0x000fea0003800000 */
.L_x_436:
        /* <DEDUP_REMOVED lines=70> */
[----:B------:R-:W2:Y:S03]  /*25a0*/  LDG.E R21, [R16.64+0x4] ;  /* 0x0000040a10157981 */ /* 0x000ea6000c1e1900 */
[----:B------:R-:W-:-:S04]  /*25b0*/  IMAD R15, R14, c[0x0][0x1f0], R23 ;  /* 0x00007c000e0f7a24 */ /* 0x000fc800078e0217 */
[----:B------:R-:W-:-:S06]  /*25c0*/  IMAD.WIDE R14, R15, R18, c[0x0][0x160] ;  /* 0x000058000f0e7625 */ /* 0x000fcc00078e0212 */
[----:B------:R-:W2:Y:S02]  /*25d0*/  LDG.E R15, [R14.64] ;  /* 0x0000000a0e0f7981 */ /* 0x000ea4000c1e1900 */
[----:B--2---:R-:W-:Y:S02]  /*25e0*/  FFMA.FTZ R2, R15, R21, R2 ;  /* 0x000000150f027223 */ /* 0x004fe40000010002 */
.L_x_440:
[----:B------:R-:W-:Y:S05]  /*25f0*/  BSYNC B1 ;  /* 0x0000000000017941 */ /* 0x000fea0003800000 */
.L_x_439:
        /* <DEDUP_REMOVED lines=71> */
.L_x_438:
[----:B------:R-:W-:Y:S05]  /*2a70*/  BSYNC B0 ;  /* 0x0000000000007941 */ /* 0x000fea0003800000 */
.L_x_435:
[----:B------:R-:W-:Y:S01]  /*2a80*/  IADD3 R11, R11, c[0x0][0x1f8], RZ ;  /* 0x00007e000b0b7a10 */ /* 0x000fe20007ffe0ff */
[----:B------:R-:W-:Y:S01]  /*2a90*/  @P2 CALL.REL.NOINC `(.L_x_423) ;  /* 0x0000001000002944 */ /* 0x000fe20003c00000 */
[----:B------:R-:W-:Y:S05]  /*2aa0*/  BRA `(.L_x_441) ;  /* 0xffffdc2000007947 */ /* 0x000fea000383ffff */
.L_x_423:
[----:B------:R-:W-:Y:S01]  /*2ab0*/  @P1 CALL.REL.NOINC `(.L_x_422) ;  /* 0x0000001000001944 */ /* 0x000fe20003c00000 */
[----:B------:R-:W-:Y:S05]  /*2ac0*/  BRA `(.L_x_442) ;  /* 0xffffdb5000007947 */ /* 0x000fea000383ffff */
.L_x_422:
[----:B------:R-:W-:Y:S01]  /*2ad0*/  SHF.R.S64 R4, RZ, 0x1e, R0 ;  /* 0x0000001eff047819 */ /* 0x000fe20000001000 */
[----:B------:R-:W-:-:S03]  /*2ae0*/  IMAD.MOV.U32 R6, RZ, RZ, c[0x0][0x0] ;  /* 0x00000000ff067624 */ /* 0x000fc600078e00ff */
[----:B------:R-:W-:Y:S01]  /*2af0*/  IADD3 R4, P0, R4, c[0x0][0x188], RZ ;  /* 0x0000620004047a10 */ /* 0x000fe20007f1e0ff */
[----:B------:R-:W-:-:S03]  /*2b00*/  IMAD R7, R6, c[0x0][0xc], RZ ;  /* 0x0000030006077a24 */ /* 0x000fc600078e02ff */
[----:B------:R-:W-:Y:S02]  /*2b10*/  LEA.HI.X.SX32 R5, R0, c[0x0][0x18c], 0x2, P0 ;  /* 0x0000630000057a11 */ /* 0x000fe400000f16ff */
[----:B------:R-:W-:-:S03]  /*2b20*/  IADD3 R0, P0, R7, R0, RZ ;  /* 0x0000000007007210 */ /* 0x000fc60007f1e0ff */
[----:B------:R0:W-:Y:S02]  /*2b30*/  STG.E [R4.64], R2 ;  /* 0x0000000204007986 */ /* 0x0001e4000c10190a */
[----:B------:R-:W-:Y:S01]  /*2b40*/  IMAD.X R3, RZ, RZ, R3, P0 ;  /* 0x000000ffff037224 */ /* 0x000fe200000e0603 */
[----:B------:R-:W-:-:S04]  /*2b50*/  ISETP.GE.U32.AND P0, PT, R0, c[0x0][0x1d8], PT ;  /* 0x0000760000007a0c */ /* 0x000fc80003f06070 */
[----:B------:R-:W-:-:S13]  /*2b60*/  ISETP.GE.AND.EX P0, PT, R3, UR6, PT, P0 ;  /* 0x0000000603007c0c */ /* 0x000fda000bf06300 */
[----:B0-----:R-:W-:Y:S01]  /*2b70*/  @P0 CALL.REL.NOINC `(.L_x_443) ;  /* 0x0000001000000944 */ /* 0x001fe20003c00000 */
[----:B------:R-:W-:Y:S05]  /*2b80*/  BRA `(.L_x_444) ;  /* 0xffffd56000007947 */ /* 0x000fea000383ffff */
.L_x_443:
[----:B------:R-:W-:Y:S05]  /*2b90*/  EXIT ;  /* 0x000000000000794d */ /* 0x000fea0003800000 */
.L_x_445:
        /* <DEDUP_REMOVED lines=14> */
.L_x_1160:


//--------------------- .text._ZN2at6native51_GLOBAL__N__2c613397_18_DepthwiseConv2d_cu_9959487032conv_depthwise2d_backward_kernelILi0ELi2EfiEEvNS_27GenericPackedTensorAccessorIKT1_Lm4ENS_16DefaultPtrTraitsEiEENS3_IS4_Lm4ES6_iEES7_T2_iiiiiiiiiiiiiii --------------------------
	.section	.text._ZN2at6native51_GLOBAL__N__2c613397_18_DepthwiseConv2d_cu_9959487032conv_depthwise2d_backward_kernelILi0ELi2EfiEEvNS_27GenericPackedTensorAccessorIKT1_Lm4ENS_16DefaultPtrTraitsEiEENS3_IS4_Lm4ES6_iEES7_T2_iiiiiiiiiiiiiii,"ax",@progbits
	.sectioninfo	@"SHI_REGISTERS=30"
	.align	128
.text._ZN2at6native51_GLOBAL__N__2c613397_18_DepthwiseConv2d_cu_9959487032conv_depthwise2d_backward_kernelILi0ELi2EfiEEvNS_27GenericPackedTensorAccessorIKT1_Lm4ENS_16DefaultPtrTraitsEiEENS3_IS4_Lm4ES6_iEES7_T2_iiiiiiiiiiiiiii:
        .type           _ZN2at6native51_GLOBAL__N__2c613397_18_DepthwiseConv2d_cu_9959487032conv_depthwise2d_backward_kernelILi0ELi2EfiEEvNS_27GenericPackedTensorAccessorIKT1_Lm4ENS_16DefaultPtrTraitsEiEENS3_IS4_Lm4ES6_iEES7_T2_iiiiiiiiiiiiiii,@function
        .size           _ZN2at6native51_GLOBAL__N__2c613397_18_DepthwiseConv2d_cu_9959487032conv_depthwise2d_backward_kernelILi0ELi2EfiEEvNS_27GenericPackedTensorAccessorIKT1_Lm4ENS_16DefaultPtrTraitsEiEENS3_IS4_Lm4ES6_iEES7_T2_iiiiiiiiiiiiiii,(.L_x_1161 - _ZN2at6native51_GLOBAL__N__2c613397_18_DepthwiseConv2d_cu_9959487032conv_depthwise2d_backward_kernelILi0ELi2EfiEEvNS_27GenericPackedTensorAccessorIKT1_Lm4ENS_16DefaultPtrTraitsEiEENS3_IS4_Lm4ES6_iEES7_T2_iiiiiiiiiiiiiii)
        .other          _ZN2at6native51_GLOBAL__N__2c613397_18_DepthwiseConv2d_cu_9959487032conv_depthwise2d_backward_kernelILi0ELi2EfiEEvNS_27GenericPackedTensorAccessorIKT1_Lm4ENS_16DefaultPtrTraitsEiEENS3_IS4_Lm4ES6_iEES7_T2_iiiiiiiiiiiiiii,@"STO_CUDA_ENTRY STV_DEFAULT"
_ZN2at6native51_GLOBAL__N__2c613397_18_DepthwiseConv2d_cu_9959487032conv_depthwise2d_backward_kernelILi0ELi2EfiEEvNS_27GenericPackedTensorAccessorIKT1_Lm4ENS_16DefaultPtrTraitsEiEENS3_IS4_Lm4ES6_iEES7_T2_iiiiiiiiiiiiiii:
        /* <DEDUP_REMOVED lines=14> */
.L_x_467:
        /* <DEDUP_REMOVED lines=84> */
.L_x_465:
        /* <DEDUP_REMOVED lines=8> */
.L_x_464:
        /* <DEDUP_REMOVED lines=30> */
.L_x_457:
        /* <DEDUP_REMOVED lines=16> */
[----:B------:R-:W2:Y:S01]  /*0980*/  LDG.E R26, [R14.64] ;  /* 0x000000080e1a7981 */ /* 0x000ea2000c1e1900 */
[----:B------:R-:W-:-:S04]  /*0990*/  IMAD R16, R20, c[0x0][0x1f0], R17 ;  /* 0x00007c0014107a24 */ /* 0x000fc800078e0211 */
[----:B------:R-:W-:-:S06]  /*09a0*/  IMAD.WIDE R16, R16, R27, c[0x0][0x160] ;  /* 0x0000580010107625 */ /* 0x000fcc00078e021b */
[----:B------:R-:W2:Y:S02]  /*09b0*/  LDG.E R16, [R16.64] ;  /* 0x0000000810107981 */ /* 0x000ea4000c1e1900 */
[----:B--2---:R-:W-:Y:S02]  /*09c0*/  FFMA.FTZ R25, R16, R26, R25 ;  /* 0x0000001a10197223 */ /* 0x004fe40000010019 */
.L_x_450:
[----:B------:R-:W-:Y:S05]  /*09d0*/  BSYNC B0 ;  /* 0x0000000000007941 */ /* 0x000fea0003800000 */
.L_x_449:
        /* <DEDUP_REMOVED lines=8> */
[----:B------:R-:W2:Y:S01]  /*0a60*/  LDG.E R26, [R14.64+0x4] ;  /* 0x000004080e1a7981 */ /* 0x000ea2000c1e1900 */
[----:B------:R-:W-:-:S04]  /*0a70*/  IMAD R16, R20, c[0x0][0x1f0], R17 ;  /* 0x00007c0014107a24 */ /* 0x000fc800078e0211 */
[----:B------:R-:W-:-:S06]  /*0a80*/  IMAD.WIDE R16, R16, R27, c[0x0][0x160] ;  /* 0x0000580010107625 */ /* 0x000fcc00078e021b */
[----:B------:R-:W2:Y:S02]  /*0a90*/  LDG.E R16, [R16.64] ;  /* 0x0000000810107981 */ /* 0x000ea4000c1e1900 */
[----:B--2---:R-:W-:Y:S02]  /*0aa0*/  FFMA.FTZ R25, R16, R26, R25 ;  /* 0x0000001a10197223 */ /* 0x004fe40000010019 */
.L_x_452:
[----:B------:R-:W-:Y:S05]  /*0ab0*/  BSYNC B0 ;  /* 0x0000000000007941 */ /* 0x000fea0003800000 */
.L_x_451:
        /* <DEDUP_REMOVED lines=13> */
.L_x_454:
[----:B------:R-:W-:Y:S05]  /*0b90*/  BSYNC B0 ;  /* 0x0000000000007941 */ /* 0x000fea0003800000 */
.L_x_453:
        /* <DEDUP_REMOVED lines=13> */
.L_x_456:
[----:B------:R-:W-:Y:S05]  /*0c70*/  BSYNC B0 ;  /* 0x0000000000007941 */ /* 0x000fea0003800000 */
.L_x_455:
        /* <DEDUP_REMOVED lines=12> */
.L_x_448:
        /* <DEDUP_REMOVED lines=20> */
[----:B------:R-:W2:Y:S03]  /*0e80*/  LDG.E R21, [R14.64] ;  /* 0x000000080e157981 */ /* 0x000ea6000c1e1900 */
[----:B------:R-:W-:-:S06]  /*0e90*/  IMAD.WIDE R16, R17, R18, c[0x0][0x160] ;  /* 0x0000580011107625 */ /* 0x000fcc00078e0212 */
[----:B------:R-:W2:Y:S02]  /*0ea0*/  LDG.E R16, [R16.64] ;  /* 0x0000000810107981 */ /* 0x000ea4000c1e1900 */
[----:B--2---:R-:W-:Y:S02]  /*0eb0*/  FFMA.FTZ R25, R16, R21, R25 ;  /* 0x0000001510197223 */ /* 0x004fe40000010019 */
.L_x_460:
[----:B------:R-:W-:Y:S05]  /*0ec0*/  BSYNC B0 ;  /* 0x0000000000007941 */ /* 0x000fea0003800000 */
.L_x_459:
        /* <DEDUP_REMOVED lines=15> */
[----:B------:R-:W2:Y:S03]  /*0fc0*/  LDG.E R21, [R14.64+0x4] ;  /* 0x000004080e157981 */ /* 0x000ea6000c1e1900 */
[----:B------:R-:W-:-:S06]  /*0fd0*/  IMAD.WIDE R16, R17, R18, c[0x0][0x160] ;  /* 0x0000580011107625 */ /* 0x000fcc00078e0212 */
[----:B------:R-:W2:Y:S02]  /*0fe0*/  LDG.E R16, [R16.64] ;  /* 0x0000000810107981 */ /* 0x000ea4000c1e1900 */
[----:B--2---:R-:W-:Y:S02]  /*0ff0*/  FFMA.FTZ R25, R16, R21, R25 ;  /* 0x0000001510197223 */ /* 0x004fe40000010019 */
.L_x_463:
[----:B------:R-:W-:Y:S05]  /*1000*/  BSYNC B1 ;  /* 0x0000000000017941 */ /* 0x000fea0003800000 */
.L_x_462:
        /* <DEDUP_REMOVED lines=15> */
.L_x_461:
[----:B------:R-:W-:Y:S05]  /*1100*/  BSYNC B0 ;  /* 0x0000000000007941 */ /* 0x000fea0003800000 */
.L_x_458:
[----:B------:R-:W-:Y:S01]  /*1110*/  IADD3 R12, R12, c[0x0][0x1f8], RZ ;  /* 0x00007e000c0c7a10 */ /* 0x000fe20007ffe0ff */
[----:B------:R-:W-:Y:S05]  /*1120*/  @!P2 BRA `(.L_x_464) ;  /* 0xfffff5700000a947 */ /* 0x000fea000383ffff */
.L_x_447:
[----:B------:R-:W-:-:S04]  /*1130*/  IADD3 R8, R8, 0x1, RZ ;  /* 0x0000000108087810 */ /* 0x000fc80007ffe0ff */
[----:B------:R-:W-:-:S13]  /*1140*/  ISETP.GE.AND P0, PT, R8, c[0x0][0x1e0], PT ;  /* 0x0000780008007a0c */ /* 0x000fda0003f06270 */
[----:B------:R-:W-:Y:S01]  /*1150*/  @P0 CALL.REL.NOINC `(.L_x_446) ;  /* 0x0000001000000944 */ /* 0x000fe20003c00000 */
[----:B------:R-:W-:Y:S05]  /*1160*/  BRA `(.L_x_465) ;  /* 0xfffff4b000007947 */ /* 0x000fea000383ffff */
.L_x_446:
        /* <DEDUP_REMOVED lines=12> */
.L_x_466:
[----:B------:R-:W-:Y:S05]  /*1230*/  EXIT ;  /* 0x000000000000794d */ /* 0x000fea0003800000 */
.L_x_468:
        /* <DEDUP_REMOVED lines=12> */
.L_x_1161:


//--------------------- .text._ZN2at6native51_GLOBAL__N__2c613397_18_DepthwiseConv2d_cu_9959487032conv_depthwise2d_backward_kernelILi0ELi1EfiEEvNS_27GenericPackedTensorAccessorIKT1_Lm4ENS_16DefaultPtrTraitsEiEENS3_IS4_Lm4ES6_iEES7_T2_iiiiiiiiiiiiiii --------------------------
	.section	.text._ZN2at6native51_GLOBAL__N__2c613397_18_DepthwiseConv2d_cu_9959487032conv_depthwise2d_backward_kernelILi0ELi1EfiEEvNS_27GenericPackedTensorAccessorIKT1_Lm4ENS_16DefaultPtrTraitsEiEENS3_IS4_Lm4ES6_iEES7_T2_iiiiiiiiiiiiiii,"ax",@progbits
	.sectioninfo	@"SHI_REGISTERS=41"
	.align	128
.text._ZN2at6native51_GLOBAL__N__2c613397_18_DepthwiseConv2d_cu_9959487032conv_depthwise2d_backward_kernelILi0ELi1EfiEEvNS_27GenericPackedTensorAccessorIKT1_Lm4ENS_16DefaultPtrTraitsEiEENS3_IS4_Lm4ES6_iEES7_T2_iiiiiiiiiiiiiii:
        .type           _ZN2at6native51_GLOBAL__N__2c613397_18_DepthwiseConv2d_cu_9959487032conv_depthwise2d_backward_kernelILi0ELi1EfiEEvNS_27GenericPackedTensorAccessorIKT1_Lm4ENS_16DefaultPtrTraitsEiEENS3_IS4_Lm4ES6_iEES7_T2_iiiiiiiiiiiiiii,@function
        .size           _ZN2at6native51_GLOBAL__N__2c613397_18_DepthwiseConv2d_cu_9959487032conv_depthwise2d_backward_kernelILi0ELi1EfiEEvNS_27GenericPackedTensorAccessorIKT1_Lm4ENS_16DefaultPtrTraitsEiEENS3_IS4_Lm4ES6_iEES7_T2_iiiiiiiiiiiiiii,(.L_x_1162 - _ZN2at6native51_GLOBAL__N__2c613397_18_DepthwiseConv2d_cu_9959487032conv_depthwise2d_backward_kernelILi0ELi1EfiEEvNS_27GenericPackedTensorAccessorIKT1_Lm4ENS_16DefaultPtrTraitsEiEENS3_IS4_Lm4ES6_iEES7_T2_iiiiiiiiiiiiiii)
        .other          _ZN2at6native51_GLOBAL__N__2c613397_18_DepthwiseConv2d_cu_9959487032conv_depthwise2d_backward_kernelILi0ELi1EfiEEvNS_27GenericPackedTensorAccessorIKT1_Lm4ENS_16DefaultPtrTraitsEiEENS3_IS4_Lm4ES6_iEES7_T2_iiiiiiiiiiiiiii,@"STO_CUDA_ENTRY STV_DEFAULT"
_ZN2at6native51_GLOBAL__N__2c613397_18_DepthwiseConv2d_cu_9959487032conv_depthwise2d_backward_kernelILi0ELi1EfiEEvNS_27GenericPackedTensorAccessorIKT1_Lm4ENS_16DefaultPtrTraitsEiEENS3_IS4_Lm4ES6_iEES7_T2_iiiiiiiiiiiiiii:
        /* <DEDUP_REMOVED lines=15> */
.L_x_482:
        /* <DEDUP_REMOVED lines=88> */
.L_x_480:
        /* <DEDUP_REMOVED lines=11> */
.L_x_479:
        /* <DEDUP_REMOVED lines=11> */
[----:B------:R-:W-:Y:S01]  /*07d0*/  ULDC UR5, c[0x0][0x210] ;  /* 0x0000840000057ab9 */ /* 0x000fe20000000800 */
[----:B------:R-:W-:Y:S01]  /*07e0*/  MOV R5, 0x4 ;  /* 0x0000000400057802 */ /* 0x000fe20000000f00 */
[----:B------:R-:W-:Y:S01]  /*07f0*/  UIADD3 UR5, -UR5, URZ, URZ ;  /* 0x0000003f05057290 */ /* 0x000fe2000fffe13f */
[----:B------:R-:W-:Y:S01]  /*0800*/  IADD3 R6, R0, c[0x0][0x208], RZ ;  /* 0x0000820000067a10 */ /* 0x000fe20007ffe0ff */
[----:B------:R-:W-:Y:S01]  /*0810*/  ULDC UR8, c[0x0][0x208] ;  /* 0x0000820000087ab9 */ /* 0x000fe20000000800 */
[----:B------:R-:W-:Y:S01]  /*0820*/  HFMA2.MMA R23, -RZ, RZ, 0, 0 ;  /* 0x00000000ff177435 */ /* 0x000fe200000001ff */
[----:B------:R-:W-:Y:S01]  /*0830*/  UMOV UR7, 0x3 ;  /* 0x0000000300077882 */ /* 0x000fe20000000000 */
[----:B------:R-:W-:Y:S01]  /*0840*/  IMAD.WIDE R4, R20, R5, c[0x0][0x1b0] ;  /* 0x00006c0014047625 */ /* 0x000fe200078e0205 */
[----:B------:R-:W-:Y:S01]  /*0850*/  ULEA UR9, UR5, UR8, 0x1 ;  /* 0x0000000805097291 */ /* 0x000fe2000f8e083f */
[----:B------:R-:W-:Y:S01]  /*0860*/  IADD3 R27, R6, -c[0x0][0x210], -R11 ;  /* 0x80008400061b7a10 */ /* 0x000fe20007ffe80b */
[----:B------:R-:W-:Y:S01]  /*0870*/  UIMAD UR5, UR5, UR7, UR8 ;  /* 0x00000007050572a4 */ /* 0x000fe2000f8e0208 */
[----:B------:R-:W-:Y:S01]  /*0880*/  IMAD.MOV.U32 R35, RZ, RZ, R4 ;  /* 0x000000ffff237224 */ /* 0x000fe200078e0004 */
[----:B------:R-:W-:Y:S01]  /*0890*/  ISETP.GE.AND P5, PT, R22, c[0x0][0x1f4], PT ;  /* 0x00007d0016007a0c */ /* 0x000fe20003fa6270 */
[----:B------:R-:W-:Y:S01]  /*08a0*/  IMAD.IADD R4, R18, 0x1, -R7 ;  /* 0x0000000112047824 */ /* 0x000fe200078e0a07 */
[C-C-:B------:R-:W-:Y:S01]  /*08b0*/  IADD3 R29, -R11.reuse, UR9, R0.reuse ;  /* 0x000000090b1d7c10 */ /* 0x140fe2000fffe100 */
[----:B------:R-:W-:Y:S01]  /*08c0*/  IMAD.IADD R33, R6, 0x1, -R11 ;  /* 0x0000000106217824 */ /* 0x000fe200078e0a0b */
[----:B------:R-:W-:Y:S01]  /*08d0*/  IADD3 R31, -R11, UR5, R0 ;  /* 0x000000050b1f7c10 */ /* 0x000fe2000fffe100 */
[----:B------:R-:W-:-:S02]  /*08e0*/  IMAD.MOV.U32 R36, RZ, RZ, R5 ;  /* 0x000000ffff247224 */ /* 0x000fc400078e0005 */
[C---:B------:R-:W-:Y:S02]  /*08f0*/  IMAD R26, R4.reuse, c[0x0][0x1f0], R27 ;  /* 0x00007c00041a7a24 */ /* 0x040fe400078e021b */
[C---:B------:R-:W-:Y:S02]  /*0900*/  IMAD R32, R4.reuse, c[0x0][0x1f0], R33 ;  /* 0x00007c0004207a24 */ /* 0x040fe400078e0221 */
[C---:B------:R-:W-:Y:S02]  /*0910*/  IMAD R28, R4.reuse, c[0x0][0x1f0], R29 ;  /* 0x00007c00041c7a24 */ /* 0x040fe400078e021d */
[----:B------:R-:W-:Y:S02]  /*0920*/  IMAD R30, R4, c[0x0][0x1f0], R31 ;  /* 0x00007c00041e7a24 */ /* 0x000fe400078e021f */
.L_x_472:
[-C--:B------:R-:W-:Y:S02]  /*0930*/  LOP3.LUT R4, R33, R22.reuse, RZ, 0xfc, !PT ;  /* 0x0000001621047212 */ /* 0x080fe400078efcff */
[----:B------:R-:W-:Y:S02]  /*0940*/  LOP3.LUT R5, R29, R22, RZ, 0xfc, !PT ;  /* 0x000000161d057212 */ /* 0x000fe400078efcff */
[----:B------:R-:W-:-:S02]  /*0950*/  ISETP.LT.OR P0, PT, R4, RZ, P5 ;  /* 0x000000ff0400720c */ /* 0x000fc40002f01670 */
[-C--:B------:R-:W-:Y:S02]  /*0960*/  LOP3.LUT R4, R27, R22.reuse, RZ, 0xfc, !PT ;  /* 0x000000161b047212 */ /* 0x080fe400078efcff */
[----:B------:R-:W-:Y:S02]  /*0970*/  ISETP.GE.OR P0, PT, R33, c[0x0][0x1f0], P0 ;  /* 0x00007c0021007a0c */ /* 0x000fe40000706670 */
[----:B------:R-:W-:Y:S02]  /*0980*/  ISETP.LT.OR P1, PT, R4, RZ, P5 ;  /* 0x000000ff0400720c */ /* 0x000fe40002f21670 */
[----:B------:R-:W-:Y:S02]  /*0990*/  ISETP.LT.OR P2, PT, R5, RZ, P5 ;  /* 0x000000ff0500720c */ /* 0x000fe40002f41670 */
[----:B------:R-:W-:Y:S02]  /*09a0*/  ISETP.GE.OR P1, PT, R27, c[0x0][0x1f0], P1 ;  /* 0x00007c001b007a0c */ /* 0x000fe40000f26670 */
[----:B------:R-:W-:-:S02]  /*09b0*/  LOP3.LUT R4, R31, R22, RZ, 0xfc, !PT ;  /* 0x000000161f047212 */ /* 0x000fc400078efcff */
[----:B------:R-:W-:Y:S02]  /*09c0*/  ISETP.GE.OR P2, PT, R29, c[0x0][0x1f0], P2 ;  /* 0x00007c001d007a0c */ /* 0x000fe40001746670 */
[----:B------:R-:W-:Y:S01]  /*09d0*/  ISETP.LT.OR P3, PT, R4, RZ, P5 ;  /* 0x000000ff0400720c */ /* 0x000fe20002f61670 */
[----:B------:R-:W-:-:S03]  /*09e0*/  @!P0 IMAD.MOV.U32 R5, RZ, RZ, 0x4 ;  /* 0x00000004ff058424 */ /* 0x000fc600078e00ff */
[----:B------:R-:W-:Y:S01]  /*09f0*/  ISETP.GE.OR P3, PT, R31, c[0x0][0x1f0], P3 ;  /* 0x00007c001f007a0c */ /* 0x000fe20001f66670 */
[----:B------:R-:W-:-:S04]  /*0a00*/  @!P0 IMAD.WIDE R4, R32, R5, c[0x0][0x160] ;  /* 0x0000580020048625 */ /* 0x000fc800078e0205 */
[----:B------:R-:W-:Y:S01]  /*0a10*/  @!P1 IMAD.MOV.U32 R25, RZ, RZ, 0x4 ;  /* 0x00000004ff199424 */ /* 0x000fe200078e00ff */
[----:B------:R0:W2:Y:S01]  /*0a20*/  @!P0 LDG.E R34, [R4.64] ;  /* 0x0000000c04228981 */ /* 0x0000a2000c1e1900 */
[----:B------:R-:W-:Y:S02]  /*0a30*/  @!P2 IMAD.MOV.U32 R7, RZ, RZ, 0x4 ;  /* 0x00000004ff07a424 */ /* 0x000fe400078e00ff */
[----:B------:R-:W-:-:S06]  /*0a40*/  @!P1 IMAD.WIDE R24, R26, R25, c[0x0][0x160] ;  /* 0x000058001a189625 */ /* 0x000fcc00078e0219 */
[----:B------:R1:W3:Y:S01]  /*0a50*/  @!P1 LDG.E R25, [R24.64] ;  /* 0x0000000c18199981 */ /* 0x0002e2000c1e1900 */
[----:B0-----:R-:W-:Y:S01]  /*0a60*/  IMAD.MOV.U32 R4, RZ, RZ, R35 ;  /* 0x000000ffff047224 */ /* 0x001fe200078e0023 */
[----:B------:R-:W-:-:S05]  /*0a70*/  MOV R5, R36 ;  /* 0x0000002400057202 */ /* 0x000fca0000000f00 */
[----:B------:R-:W2:Y:S01]  /*0a80*/  @!P0 LDG.E R35, [R4.64] ;  /* 0x0000000c04238981 */ /* 0x000ea2000c1e1900 */
[----:B------:R-:W-:-:S03]  /*0a90*/  @!P2 IMAD.WIDE R6, R28, R7, c[0x0][0x160] ;  /* 0x000058001c06a625 */ /* 0x000fc600078e0207 */
[----:B------:R-:W3:Y:S01]  /*0aa0*/  @!P1 LDG.E R36, [R4.64+0x4] ;  /* 0x0000040c04249981 */ /* 0x000ee2000c1e1900 */
[----:B------:R-:W-:-:S03]  /*0ab0*/  @!P3 IMAD.MOV.U32 R9, RZ, RZ, 0x4 ;  /* 0x00000004ff09b424 */ /* 0x000fc600078e00ff */
[----:B------:R-:W4:Y:S01]  /*0ac0*/  @!P2 LDG.E R7, [R6.64] ;  /* 0x0000000c0607a981 */ /* 0x000f22000c1e1900 */
[----:B------:R-:W-:-:S03]  /*0ad0*/  @!P3 IMAD.WIDE R8, R30, R9, c[0x0][0x160] ;  /* 0x000058001e08b625 */ /* 0x000fc600078e0209 */
[----:B------:R-:W4:Y:S04]  /*0ae0*/  @!P2 LDG.E R37, [R4.64+0x8] ;  /* 0x0000080c0425a981 */ /* 0x000f28000c1e1900 */
[----:B------:R-:W5:Y:S04]  /*0af0*/  @!P3 LDG.E R9, [R8.64] ;  /* 0x0000000c0809b981 */ /* 0x000f68000c1e1900 */
[----:B------:R-:W5:Y:S01]  /*0b00*/  @!P3 LDG.E R38, [R4.64+0xc] ;  /* 0x00000c0c0426b981 */ /* 0x000f62000c1e1900 */
[----:B------:R-:W-:-:S04]  /*0b10*/  IADD3 R23, R23, 0x4, RZ ;  /* 0x0000000417177810 */ /* 0x000fc80007ffe0ff */
[----:B-1----:R-:W-:Y:S01]  /*0b20*/  IADD3 R24, R23, UR4, RZ ;  /* 0x0000000417187c10 */ /* 0x002fe2000fffe0ff */
[----:B--2---:R-:W-:Y:S01]  /*0b30*/  @!P0 FFMA.FTZ R2, R35, R34, R2 ;  /* 0x0000002223028223 */ /* 0x004fe20000010002 */
[----:B------:R-:W-:-:S03]  /*0b40*/  IADD3 R35, P0, R4, 0x10, RZ ;  /* 0x0000001004237810 */ /* 0x000fc60007f1e0ff */
[----:B---3--:R-:W-:Y:S02]  /*0b50*/  @!P1 FFMA.FTZ R2, R25, R36, R2 ;  /* 0x0000002419029223 */ /* 0x008fe40000010002 */
[----:B------:R-:W-:Y:S01]  /*0b60*/  IMAD.X R36, RZ, RZ, R5, P0 ;  /* 0x000000ffff247224 */ /* 0x000fe200000e0605 */
[----:B------:R-:W-:Y:S01]  /*0b70*/  ISETP.NE.AND P0, PT, R24, RZ, PT ;  /* 0x000000ff1800720c */ /* 0x000fe20003f05270 */
[----:B------:R-:W-:Y:S02]  /*0b80*/  IMAD.MOV R25, RZ, RZ, -c[0x0][0x210] ;  /* 0x80008400ff197624 */ /* 0x000fe400078e02ff */
[----:B----4-:R-:W-:-:S03]  /*0b90*/  @!P2 FFMA.FTZ R2, R7, R37, R2 ;  /* 0x000000250702a223 */ /* 0x010fc60000010002 */
[C---:B------:R-:W-:Y:S01]  /*0ba0*/  LEA R29, R25.reuse, R29, 0x2 ;  /* 0x0000001d191d7211 */ /* 0x040fe200078e10ff */
[C---:B------:R-:W-:Y:S01]  /*0bb0*/  IMAD R27, R25.reuse, 0x4, R27 ;  /* 0x00000004191b7824 */ /* 0x040fe200078e021b */
[C---:B------:R-:W-:Y:S01]  /*0bc0*/  LEA R30, R25.reuse, R30, 0x2 ;  /* 0x0000001e191e7211 */ /* 0x040fe200078e10ff */
[C---:B------:R-:W-:Y:S02]  /*0bd0*/  IMAD R31, R25.reuse, 0x4, R31 ;  /* 0x00000004191f7824 */ /* 0x040fe400078e021f */
[C---:B------:R-:W-:Y:S02]  /*0be0*/  IMAD R33, R25.reuse, 0x4, R33 ;  /* 0x0000000419217824 */ /* 0x040fe400078e0221 */
[C---:B------:R-:W-:Y:S02]  /*0bf0*/  IMAD R26, R25.reuse, 0x4, R26 ;  /* 0x00000004191a7824 */ /* 0x040fe400078e021a */
[C---:B------:R-:W-:Y:S02]  /*0c00*/  IMAD R28, R25.reuse, 0x4, R28 ;  /* 0x00000004191c7824 */ /* 0x040fe400078e021c */
[----:B------:R-:W-:-:S02]  /*0c10*/  IMAD R32, R25, 0x4, R32 ;  /* 0x0000000419207824 */ /* 0x000fc400078e0220 */
[----:B-----5:R-:W-:Y:S01]  /*0c20*/  @!P3 FFMA.FTZ R2, R9, R38, R2 ;  /* 0x000000260902b223 */ /* 0x020fe20000010002 */
[----:B------:R-:W-:Y:S05]  /*0c30*/  @P0 BRA `(.L_x_472) ;  /* 0xfffffcf000000947 */ /* 0x000fea000383ffff */
[----:B------:R-:W-:Y:S02]  /*0c40*/  IMAD.IADD R4, R23, 0x1, R20 ;  /* 0x0000000117047824 */ /* 0x000fe400078e0214 */
.L_x_471:
        /* <DEDUP_REMOVED lines=14> */
[----:B------:R-:W2:Y:S03]  /*0d30*/  LDG.E R8, [R4.64] ;  /* 0x0000000c04087981 */ /* 0x000ea6000c1e1900 */
[----:B------:R-:W-:-:S06]  /*0d40*/  IMAD.WIDE R6, R6, R9, c[0x0][0x160] ;  /* 0x0000580006067625 */ /* 0x000fcc00078e0209 */
[----:B------:R-:W2:Y:S02]  /*0d50*/  LDG.E R7, [R6.64] ;  /* 0x0000000c06077981 */ /* 0x000ea4000c1e1900 */
[----:B--2---:R-:W-:Y:S02]  /*0d60*/  FFMA.FTZ R2, R7, R8, R2 ;  /* 0x0000000807027223 */ /* 0x004fe40000010002 */
.L_x_475:
[----:B------:R-:W-:Y:S05]  /*0d70*/  BSYNC B0 ;  /* 0x0000000000007941 */ /* 0x000fea0003800000 */
.L_x_474:
        /* <DEDUP_REMOVED lines=12> */
[----:B------:R-:W2:Y:S03]  /*0e40*/  LDG.E R8, [R4.64+0x4] ;  /* 0x0000040c04087981 */ /* 0x000ea6000c1e1900 */
[----:B------:R-:W-:-:S06]  /*0e50*/  IMAD.WIDE R6, R6, R9, c[0x0][0x160] ;  /* 0x0000580006067625 */ /* 0x000fcc00078e0209 */
[----:B------:R-:W2:Y:S02]  /*0e60*/  LDG.E R7, [R6.64] ;  /* 0x0000000c06077981 */ /* 0x000ea4000c1e1900 */
[----:B--2---:R-:W-:Y:S02]  /*0e70*/  FFMA.FTZ R2, R7, R8, R2 ;  /* 0x0000000807027223 */ /* 0x004fe40000010002 */
.L_x_478:
[----:B------:R-:W-:Y:S05]  /*0e80*/  BSYNC B1 ;  /* 0x0000000000017941 */ /* 0x000fea0003800000 */
.L_x_477:
        /* <DEDUP_REMOVED lines=13> */
.L_x_476:
[----:B------:R-:W-:Y:S05]  /*0f60*/  BSYNC B0 ;  /* 0x0000000000007941 */ /* 0x000fea0003800000 */
.L_x_473:
[----:B------:R-:W-:Y:S01]  /*0f70*/  IADD3 R20, R20, c[0x0][0x1f8], RZ ;  /* 0x00007e0014147a10 */ /* 0x000fe20007ffe0ff */
[----:B------:R-:W-:Y:S05]  /*0f80*/  @!P4 BRA `(.L_x_479) ;  /* 0xfffff7900000c947 */ /* 0x000fea000383ffff */
.L_x_470:
[----:B------:R-:W-:-:S04]  /*0f90*/  IADD3 R16, R16, 0x1, RZ ;  /* 0x0000000110107810 */ /* 0x000fc80007ffe0ff */
[----:B------:R-:W-:-:S13]  /*0fa0*/  ISETP.GE.AND P0, PT, R16, c[0x0][0x1e0], PT ;  /* 0x0000780010007a0c */ /* 0x000fda0003f06270 */
[----:B------:R-:W-:Y:S05]  /*0fb0*/  @!P0 BRA `(.L_x_480) ;  /* 0xfffff6b000008947 */ /* 0x000fea000383ffff */
.L_x_469:
        /* <DEDUP_REMOVED lines=12> */
.L_x_481:
[----:B------:R-:W-:Y:S05]  /*1080*/  EXIT ;  /* 0x000000000000794d */ /* 0x000fea0003800000 */
.L_x_483:
        /* <DEDUP_REMOVED lines=15> */
.L_x_1162:


//--------------------- .text._ZN2at6native51_GLOBAL__N__2c613397_18_DepthwiseConv2d_cu_9959487032conv_depthwise2d_backward_kernelILi1ELi0EfiEEvNS_27GenericPackedTensorAccessorIKT1_Lm4ENS_16DefaultPtrTraitsEiEENS3_IS4_Lm4ES6_iEES7_T2_iiiiiiiiiiiiiii --------------------------
	.section	.text._ZN2at6native51_GLOBAL__N__2c613397_18_DepthwiseConv2d_cu_9959487032conv_depthwise2d_backward_kernelILi1ELi0EfiEEvNS_27GenericPackedTensorAccessorIKT1_Lm4ENS_16DefaultPtrTraitsEiEENS3_IS4_Lm4ES6_iEES7_T2_iiiiiiiiiiiiiii,"ax",@progbits
	.sectioninfo	@"SHI_REGISTERS=27"
	.align	128
.text._ZN2at6native51_GLOBAL__N__2c613397_18_DepthwiseConv2d_cu_9959487032conv_depthwise2d_backward_kernelILi1ELi0EfiEEvNS_27GenericPackedTensorAccessorIKT1_Lm4ENS_16DefaultPtrTraitsEiEENS3_IS4_Lm4ES6_iEES7_T2_iiiiiiiiiiiiiii:
        .type           _ZN2at6native51_GLOBAL__N__2c613397_18_DepthwiseConv2d_cu_9959487032conv_depthwise2d_backward_kernelILi1ELi0EfiEEvNS_27GenericPackedTensorAccessorIKT1_Lm4ENS_16DefaultPtrTraitsEiEENS3_IS4_Lm4ES6_iEES7_T2_iiiiiiiiiiiiiii,@function
        .size           _ZN2at6native51_GLOBAL__N__2c613397_18_DepthwiseConv2d_cu_9959487032conv_depthwise2d_backward_kernelILi1ELi0EfiEEvNS_27GenericPackedTensorAccessorIKT1_Lm4ENS_16DefaultPtrTraitsEiEENS3_IS4_Lm4ES6_iEES7_T2_iiiiiiiiiiiiiii,(.L_x_1163 - _ZN2at6native51_GLOBAL__N__2c613397_18_DepthwiseConv2d_cu_9959487032conv_depthwise2d_backward_kernelILi1ELi0EfiEEvNS_27GenericPackedTensorAccessorIKT1_Lm4ENS_16DefaultPtrTraitsEiEENS3_IS4_Lm4ES6_iEES7_T2_iiiiiiiiiiiiiii)
        .other          _ZN2at6native51_GLOBAL__N__2c613397_18_DepthwiseConv2d_cu_9959487032conv_depthwise2d_backward_kernelILi1ELi0EfiEEvNS_27GenericPackedTensorAccessorIKT1_Lm4ENS_16DefaultPtrTraitsEiEENS3_IS4_Lm4ES6_iEES7_T2_iiiiiiiiiiiiiii,@"STO_CUDA_ENTRY STV_DEFAULT"
_ZN2at6native51_GLOBAL__N__2c613397_18_DepthwiseConv2d_cu_9959487032conv_depthwise2d_backward_kernelILi1ELi0EfiEEvNS_27GenericPackedTensorAccessorIKT1_Lm4ENS_16DefaultPtrTraitsEiEENS3_IS4_Lm4ES6_iEES7_T2_iiiiiiiiiiiiiii:
        /* <DEDUP_REMOVED lines=11> */
[----:B------:R-:W-:Y:S01]  /*00b0*/  IMAD.MOV.U32 R5, RZ, RZ, c[0x0][0x0] ;  /* 0x00000000ff057624 */ /* 0x000fe200078e00ff */
[----:B------:R-:W-:Y:S01]  /*00c0*/  ULDC.64 UR8, c[0x0][0x118] ;  /* 0x0000460000087ab9 */ /* 0x000fe20000000a00 */
[----:B------:R-:W-:Y:S02]  /*00d0*/  IMAD.MOV.U32 R0, RZ, RZ, R2 ;  /* 0x000000ffff007224 */ /* 0x000fe400078e0002 */
[----:B------:R-:W-:-:S08]  /*00e0*/  IMAD R5, R5, c[0x0][0xc], RZ ;  /* 0x0000030005057a24 */ /* 0x000fd000078e02ff */
[----:B------:R-:W-:Y:S05]  /*00f0*/  @P0 BRA `(.L_x_484) ;  /* 0x000004c000000947 */ /* 0x000fea0003800000 */
[----:B------:R-:W-:Y:S01]  /*0100*/  LOP3.LUT R2, RZ, R0, RZ, 0x33, !PT ;  /* 0x00000000ff027212 */ /* 0x000fe200078e33ff */
[----:B------:R-:W-:Y:S01]  /*0110*/  BSSY B0, `(.L_x_485) ;  /* 0x000001e000007945 */ /* 0x000fe20003800000 */
[----:B------:R-:W-:Y:S02]  /*0120*/  LOP3.LUT R6, RZ, R3, RZ, 0x33, !PT ;  /* 0x00000003ff067212 */ /* 0x000fe400078e33ff */
[----:B------:R-:W-:-:S04]  /*0130*/  IADD3 R2, P0, R2, c[0x0][0x1d8], RZ ;  /* 0x0000760002027a10 */ /* 0x000fc80007f1e0ff */
[----:B------:R-:W-:-:S04]  /*0140*/  IADD3.X R6, R6, UR5, RZ, P0, !PT ;  /* 0x0000000506067c10 */ /* 0x000fc800087fe4ff */
[----:B------:R-:W-:-:S13]  /*0150*/  ISETP.NE.U32.AND P0, PT, R6, RZ, PT ;  /* 0x000000ff0600720c */ /* 0x000fda0003f05070 */
[----:B------:R-:W-:Y:S05]  /*0160*/  @!P0 BRA `(.L_x_486) ;  /* 0x0000005000008947 */ /* 0x000fea0003800000 */
[----:B------:R-:W-:Y:S02]  /*0170*/  MOV R4, 0x190 ;  /* 0x0000019000047802 */ /* 0x000fe40000000f00 */
[----:B------:R-:W-:Y:S05]  /*0180*/  CALL.REL.NOINC `($__internal_4_$__cuda_sm20_div_u64) ;  /* 0x00002e5000007944 */ /* 0x000fea0003c00000 */
[----:B------:R-:W-:Y:S02]  /*0190*/  IMAD.MOV.U32 R6, RZ, RZ, R2 ;  /* 0x000000ffff067224 */ /* 0x000fe400078e0002 */
[----:B------:R-:W-:Y:S01]  /*01a0*/  IMAD.MOV.U32 R7, RZ, RZ, R9 ;  /* 0x000000ffff077224 */ /* 0x000fe200078e0009 */
[----:B------:R-:W-:Y:S05]  /*01b0*/  BRA `(.L_x_487) ;  /* 0x0000013000007947 */ /* 0x000fea0003800000 */
.L_x_486:
[----:B------:R-:W0:Y:S01]  /*01c0*/  I2F.U32.RP R4, R5 ;  /* 0x0000000500047306 */ /* 0x000e220000209000 */
[----:B------:R-:W-:Y:S01]  /*01d0*/  IMAD.MOV R9, RZ, RZ, -R5 ;  /* 0x000000ffff097224 */ /* 0x000fe200078e0a05 */
[----:B------:R-:W-:-:S06]  /*01e0*/  ISETP.NE.U32.AND P2, PT, R5, RZ, PT ;  /* 0x000000ff0500720c */ /* 0x000fcc0003f45070 */
[----:B0-----:R-:W0:Y:S02]  /*01f0*/  MUFU.RCP R4, R4 ;  /* 0x0000000400047308 */ /* 0x001e240000001000 */
[----:B0-----:R-:W-:-:S06]  /*0200*/  IADD3 R6, R4, 0xffffffe, RZ ;  /* 0x0ffffffe04067810 */ /* 0x001fcc0007ffe0ff */
[----:B------:R0:W1:Y:S02]  /*0210*/  F2I.FTZ.U32.TRUNC.NTZ R7, R6 ;  /* 0x0000000600077305 */ /* 0x000064000021f000 */
[----:B0-----:R-:W-:Y:S02]  /*0220*/  IMAD.MOV.U32 R6, RZ, RZ, RZ ;  /* 0x000000ffff067224 */ /* 0x001fe400078e00ff */
[----:B-1----:R-:W-:-:S04]  /*0230*/  IMAD R9, R9, R7, RZ ;  /* 0x0000000709097224 */ /* 0x002fc800078e02ff */
[----:B------:R-:W-:-:S06]  /*0240*/  IMAD.HI.U32 R7, R7, R9, R6 ;  /* 0x0000000907077227 */ /* 0x000fcc00078e0006 */
[----:B------:R-:W-:-:S04]  /*0250*/  IMAD.HI.U32 R6, R7, R2, RZ ;  /* 0x0000000207067227 */ /* 0x000fc800078e00ff */
[----:B------:R-:W-:-:S04]  /*0260*/  IMAD.MOV R7, RZ, RZ, -R6 ;  /* 0x000000ffff077224 */ /* 0x000fc800078e0a06 */
[----:B------:R-:W-:Y:S02]  /*0270*/  IMAD R2, R5, R7, R2 ;  /* 0x0000000705027224 */ /* 0x000fe400078e0202 */
[----:B------:R-:W-:-:S03]  /*0280*/  IMAD.MOV.U32 R7, RZ, RZ, RZ ;  /* 0x000000ffff077224 */ /* 0x000fc600078e00ff */
[----:B------:R-:W-:-:S13]  /*0290*/  ISETP.GE.U32.AND P0, PT, R2, R5, PT ;  /* 0x000000050200720c */ /* 0x000fda0003f06070 */
[----:B------:R-:W-:Y:S01]  /*02a0*/  @P0 IMAD.IADD R2, R2, 0x1, -R5 ;  /* 0x0000000102020824 */ /* 0x000fe200078e0a05 */
[----:B------:R-:W-:-:S04]  /*02b0*/  @P0 IADD3 R6, R6, 0x1, RZ ;  /* 0x0000000106060810 */ /* 0x000fc80007ffe0ff */
[----:B------:R-:W-:-:S13]  /*02c0*/  ISETP.GE.U32.AND P1, PT, R2, R5, PT ;  /* 0x000000050200720c */ /* 0x000fda0003f26070 */
[----:B------:R-:W-:Y:S02]  /*02d0*/  @P1 IADD3 R6, R6, 0x1, RZ ;  /* 0x0000000106061810 */ /* 0x000fe40007ffe0ff */
[----:B------:R-:W-:Y:S02]  /*02e0*/  @!P2 LOP3.LUT R6, RZ, R5, RZ, 0x33, !PT ;  /* 0x00000005ff06a212 */ /* 0x000fe400078e33ff */
.L_x_487:
[----:B------:R-:W-:Y:S05]  /*02f0*/  BSYNC B0 ;  /* 0x0000000000007941 */ /* 0x000fea0003800000 */
.L_x_485:
[C---:B------:R-:W-:Y:S01]  /*0300*/  IADD3 R8, R6.reuse, 0x1, RZ ;  /* 0x0000000106087810 */ /* 0x040fe20007ffe0ff */
[----:B------:R-:W-:Y:S01]  /*0310*/  BSSY B0, `(.L_x_488) ;  /* 0x0000017000007945 */ /* 0x000fe20003800000 */
[----:B------:R-:W-:Y:S02]  /*0320*/  ISETP.GE.U32.AND P0, PT, R6, 0x3, PT ;  /* 0x000000030600780c */ /* 0x000fe40003f06070 */
[----:B------:R-:W-:Y:S02]  /*0330*/  LOP3.LUT R8, R8, 0x3, RZ, 0xc0, !PT ;  /* 0x0000000308087812 */ /* 0x000fe400078ec0ff */
[----:B------:R-:W-:Y:S02]  /*0340*/  ISETP.GE.U32.AND.EX P0, PT, R7, RZ, PT, P0 ;  /* 0x000000ff0700720c */ /* 0x000fe40003f06100 */
[----:B------:R-:W-:-:S04]  /*0350*/  ISETP.NE.U32.AND P1, PT, R8, RZ, PT ;  /* 0x000000ff0800720c */ /* 0x000fc80003f25070 */
[----:B------:R-:W-:-:S13]  /*0360*/  ISETP.NE.AND.EX P1, PT, RZ, RZ, PT, P1 ;  /* 0x000000ffff00720c */ /* 0x000fda0003f25310 */
[----:B------:R-:W-:Y:S05]  /*0370*/  @!P1 BRA `(.L_x_489) ;  /* 0x0000010000009947 */ /* 0x000fea0003800000 */
[----:B------:R-:W-:Y:S02]  /*0380*/  IMAD.MOV.U32 R9, RZ, RZ, RZ ;  /* 0x000000ffff097224 */ /* 0x000fe400078e00ff */
[----:B------:R-:W-:Y:S02]  /*0390*/  IMAD.MOV.U32 R2, RZ, RZ, RZ ;  /* 0x000000ffff027224 */ /* 0x000fe400078e00ff */
[----:B------:R-:W-:-:S05]  /*03a0*/  IMAD.MOV.U32 R4, RZ, RZ, R0 ;  /* 0x000000ffff047224 */ /* 0x000fca00078e0000 */
.L_x_490:
[----:B------:R-:W-:Y:S02]  /*03b0*/  SHF.R.S64 R6, R2, 0x1e, R4 ;  /* 0x0000001e02067819 */ /* 0x000fe40000001004 */
[----:B------:R-:W-:Y:S02]  /*03c0*/  IADD3 R0, P2, R5, R0, RZ ;  /* 0x0000000005007210 */ /* 0x000fe40007f5e0ff */
[----:B------:R-:W-:Y:S02]  /*03d0*/  IADD3 R6, P1, R6, c[0x0][0x188], RZ ;  /* 0x0000620006067a10 */ /* 0x000fe40007f3e0ff */
[----:B------:R-:W-:Y:S01]  /*03e0*/  IADD3 R2, P3, RZ, R2, RZ ;  /* 0x00000002ff027210 */ /* 0x000fe20007f7e0ff */
[----:B------:R-:W-:Y:S01]  /*03f0*/  IMAD.X R3, RZ, RZ, R3, P2 ;  /* 0x000000ffff037224 */ /* 0x000fe200010e0603 */
[----:B------:R-:W-:-:S02]  /*0400*/  LEA.HI.X.SX32 R7, R4, c[0x0][0x18c], 0x2, P1 ;  /* 0x0000630004077a11 */ /* 0x000fc400008f16ff */
[----:B------:R-:W-:Y:S01]  /*0410*/  IADD3 R8, P1, R8, -0x1, RZ ;  /* 0xffffffff08087810 */ /* 0x000fe20007f3e0ff */
[----:B------:R-:W-:Y:S02]  /*0420*/  IMAD.X R4, R5, 0x1, R4, P3 ;  /* 0x0000000105047824 */ /* 0x000fe400018e0604 */
[----:B------:R0:W-:Y:S01]  /*0430*/  STG.E [R6.64], RZ ;  /* 0x000000ff06007986 */ /* 0x0001e2000c101908 */
[----:B------:R-:W-:Y:S02]  /*0440*/  IADD3.X R9, R9, -0x1, RZ, P1, !PT ;  /* 0xffffffff09097810 */ /* 0x000fe40000ffe4ff */
[----:B------:R-:W-:-:S04]  /*0450*/  ISETP.NE.U32.AND P1, PT, R8, RZ, PT ;  /* 0x000000ff0800720c */ /* 0x000fc80003f25070 */
[----:B------:R-:W-:-:S13]  /*0460*/  ISETP.NE.AND.EX P1, PT, R9, RZ, PT, P1 ;  /* 0x000000ff0900720c */ /* 0x000fda0003f25310 */
[----:B0-----:R-:W-:Y:S05]  /*0470*/  @P1 BRA `(.L_x_490) ;  /* 0xffffff3000001947 */ /* 0x001fea000383ffff */
.L_x_489:
[----:B------:R-:W-:Y:S05]  /*0480*/  BSYNC B0 ;  /* 0x0000000000007941 */ /* 0x000fea0003800000 */
.L_x_488:
[----:B------:R-:W-:Y:S05]  /*0490*/  @!P0 EXIT ;  /* 0x000000000000894d */ /* 0x000fea0003800000 */
.L_x_491:
[----:B------:R-:W-:-:S04]  /*04a0*/  SHF.R.S64 R6, RZ, 0x1e, R0 ;  /* 0x0000001eff067819 */ /* 0x000fc80000001000 */
[----:B------:R-:W-:-:S04]  /*04b0*/  IADD3 R6, P0, R6, c[0x0][0x188], RZ ;  /* 0x0000620006067a10 */ /* 0x000fc80007f1e0ff */
[----:B------:R-:W-:Y:S02]  /*04c0*/  LEA.HI.X.SX32 R7, R0, c[0x0][0x18c], 0x2, P0 ;  /* 0x0000630000077a11 */ /* 0x000fe400000f16ff */
[----:B------:R-:W-:-:S03]  /*04d0*/  IADD3 R0, P0, P1, R5, R0, R5 ;  /* 0x0000000005007210 */ /* 0x000fc6000791e005 */
[C---:B------:R-:W-:Y:S01]  /*04e0*/  IMAD.WIDE R8, R5.reuse, 0x4, R6 ;  /* 0x0000000405087825 */ /* 0x040fe200078e0206 */
[----:B------:R-:W-:Y:S01]  /*04f0*/  IADD3.X R3, RZ, R3, RZ, P0, P1 ;  /* 0x00000003ff037210 */ /* 0x000fe200007e24ff */
[----:B------:R0:W-:Y:S01]  /*0500*/  STG.E [R6.64], RZ ;  /* 0x000000ff06007986 */ /* 0x0001e2000c101908 */
[----:B------:R-:W-:-:S03]  /*0510*/  IADD3 R0, P0, P1, R5, R0, R5 ;  /* 0x0000000005007210 */ /* 0x000fc6000791e005 */
[C---:B------:R-:W-:Y:S01]  /*0520*/  IMAD.WIDE R10, R5.reuse, 0x4, R8 ;  /* 0x00000004050a7825 */ /* 0x040fe200078e0208 */
[----:B------:R0:W-:Y:S01]  /*0530*/  STG.E [R8.64], RZ ;  /* 0x000000ff08007986 */ /* 0x0001e2000c101908 */
[----:B------:R-:W-:Y:S02]  /*0540*/  IADD3.X R3, RZ, R3, RZ, P0, P1 ;  /* 0x00000003ff037210 */ /* 0x000fe400007e24ff */
[----:B------:R-:W-:Y:S01]  /*0550*/  ISETP.GE.U32.AND P0, PT, R0, c[0x0][0x1d8], PT ;  /* 0x0000760000007a0c */ /* 0x000fe20003f06070 */
[----:B------:R0:W-:Y:S01]  /*0560*/  STG.E [R10.64], RZ ;  /* 0x000000ff0a007986 */ /* 0x0001e2000c101908 */
[----:B------:R-:W-:Y:S02]  /*0570*/  IMAD.WIDE R12, R5, 0x4, R10 ;  /* 0x00000004050c7825 */ /* 0x000fe400078e020a */
[----:B------:R-:W-:-:S03]  /*0580*/  ISETP.GE.AND.EX P0, PT, R3, UR5, PT, P0 ;  /* 0x0000000503007c0c */ /* 0x000fc6000bf06300 */
[----:B------:R0:W-:Y:S10]  /*0590*/  STG.E [R12.64], RZ ;  /* 0x000000ff0c007986 */ /* 0x0001f4000c101908 */
[----:B0-----:R-:W-:Y:S05]  /*05a0*/  @!P0 BRA `(.L_x_491) ;  /* 0xfffffef000008947 */ /* 0x001fea000383ffff */
[----:B------:R-:W-:Y:S05]  /*05b0*/  EXIT ;  /* 0x000000000000794d */ /* 0x000fea0003800000 */
.L_x_484:
[----:B------:R-:W-:-:S05]  /*05c0*/  IMAD.MOV.U32 R2, RZ, RZ, c[0x0][0x1e0] ;  /* 0x00007800ff027624 */ /* 0x000fca00078e00ff */
[----:B------:R-:W-:-:S04]  /*05d0*/  IADD3 R2, R2, -0x1, RZ ;  /* 0xffffffff02027810 */ /* 0x000fc80007ffe0ff */
[----:B------:R-:W-:Y:S02]  /*05e0*/  ISETP.GE.U32.AND P1, PT, R2, 0x3, PT ;  /* 0x000000030200780c */ /* 0x000fe40003f26070 */
.L_x_509:
        /* <DEDUP_REMOVED lines=34> */
[----:B------:R-:W-:Y:S01]  /*0810*/  IMAD.HI.U32 R8, R9, R7, R8 ;  /* 0x0000000709087227 */ /* 0x000fe200078e0008 */
[----:B------:R-:W-:-:S03]  /*0820*/  IABS R7, c[0x0][0x204] ;  /* 0x0000810000077a13 */ /* 0x000fc60000000000 */
[----:B------:R-:W-:Y:S01]  /*0830*/  IMAD.MOV.U32 R9, RZ, RZ, R10 ;  /* 0x000000ffff097224 */ /* 0x000fe200078e000a */
[----:B------:R-:W0:Y:S03]  /*0840*/  I2F.RP R11, R7 ;  /* 0x00000007000b7306 */ /* 0x000e260000209400 */
[----:B------:R-:W-:-:S04]  /*0850*/  IMAD.HI.U32 R12, R8, R9, RZ ;  /* 0x00000009080c7227 */ /* 0x000fc800078e00ff */
[----:B------:R-:W-:Y:S01]  /*0860*/  IMAD.MOV R8, RZ, RZ, -R12 ;  /* 0x000000ffff087224 */ /* 0x000fe200078e0a0c */
[----:B------:R-:W1:Y:S03]  /*0870*/  I2F.RP R10, R4 ;  /* 0x00000004000a7306 */ /* 0x000e660000209400 */
[----:B------:R-:W-:-:S05]  /*0880*/  IMAD R9, R2, R8, R9 ;  /* 0x0000000802097224 */ /* 0x000fca00078e0209 */
[----:B------:R-:W-:Y:S01]  /*0890*/  ISETP.GT.U32.AND P2, PT, R2, R9, PT ;  /* 0x000000090200720c */ /* 0x000fe20003f44070 */
[----:B0-----:R-:W-:Y:S08]  /*08a0*/  MUFU.RCP R11, R11 ;  /* 0x0000000b000b7308 */ /* 0x001ff00000001000 */
[----:B-1----:R-:W0:Y:S04]  /*08b0*/  MUFU.RCP R10, R10 ;  /* 0x0000000a000a7308 */ /* 0x002e280000001000 */
[----:B------:R-:W-:Y:S01]  /*08c0*/  @!P2 IMAD.IADD R9, R9, 0x1, -R2 ;  /* 0x000000010909a824 */ /* 0x000fe200078e0a02 */
[----:B------:R-:W-:-:S02]  /*08d0*/  @!P2 IADD3 R12, R12, 0x1, RZ ;  /* 0x000000010c0ca810 */ /* 0x000fc40007ffe0ff */
[----:B------:R-:W-:Y:S02]  /*08e0*/  ISETP.NE.AND P2, PT, RZ, c[0x0][0x1ec], PT ;  /* 0x00007b00ff007a0c */ /* 0x000fe40003f45270 */
[----:B------:R-:W-:Y:S02]  /*08f0*/  ISETP.GE.U32.AND P0, PT, R9, R2, PT ;  /* 0x000000020900720c */ /* 0x000fe40003f06070 */
[----:B------:R-:W-:-:S04]  /*0900*/  LOP3.LUT R2, R6, c[0x0][0x1ec], RZ, 0x3c, !PT ;  /* 0x00007b0006027a12 */ /* 0x000fc800078e3cff */
[----:B------:R-:W-:Y:S02]  /*0910*/  ISETP.GE.AND P3, PT, R2, RZ, PT ;  /* 0x000000ff0200720c */ /* 0x000fe40003f66270 */
[----:B0-----:R-:W-:Y:S02]  /*0920*/  IADD3 R8, R10, 0xffffffe, RZ ;  /* 0x0ffffffe0a087810 */ /* 0x001fe40007ffe0ff */
[----:B------:R-:W-:Y:S02]  /*0930*/  IADD3 R10, R11, 0xffffffe, RZ ;  /* 0x0ffffffe0b0a7810 */ /* 0x000fe40007ffe0ff */
[----:B------:R0:W1:Y:S01]  /*0940*/  F2I.FTZ.U32.TRUNC.NTZ R9, R8 ;  /* 0x0000000800097305 */ /* 0x000062000021f000 */
[----:B------:R-:W-:-:S06]  /*0950*/  @P0 IADD3 R12, R12, 0x1, RZ ;  /* 0x000000010c0c0810 */ /* 0x000fcc0007ffe0ff */
[----:B------:R-:W-:Y:S01]  /*0960*/  @!P3 IMAD.MOV R12, RZ, RZ, -R12 ;  /* 0x000000ffff0cb224 */ /* 0x000fe200078e0a0c */
[----:B------:R-:W2:Y:S01]  /*0970*/  F2I.FTZ.U32.TRUNC.NTZ R11, R10 ;  /* 0x0000000a000b7305 */ /* 0x000ea2000021f000 */
[----:B------:R-:W-:Y:S01]  /*0980*/  @!P2 LOP3.LUT R12, RZ, c[0x0][0x1ec], RZ, 0x33, !PT ;  /* 0x00007b00ff0caa12 */ /* 0x000fe200078e33ff */
[----:B0-----:R-:W-:-:S03]  /*0990*/  IMAD.MOV.U32 R8, RZ, RZ, RZ ;  /* 0x000000ffff087224 */ /* 0x001fc600078e00ff */
[----:B------:R-:W-:Y:S01]  /*09a0*/  IABS R2, R12 ;  /* 0x0000000c00027213 */ /* 0x000fe20000000000 */
[----:B------:R-:W-:Y:S02]  /*09b0*/  IMAD.MOV R13, RZ, RZ, -R12 ;  /* 0x000000ffff0d7224 */ /* 0x000fe400078e0a0c */
[----:B-1----:R-:W-:-:S04]  /*09c0*/  IMAD.MOV R15, RZ, RZ, -R9 ;  /* 0x000000ffff0f7224 */ /* 0x002fc800078e0a09 */
[----:B------:R-:W-:-:S04]  /*09d0*/  IMAD R15, R15, R4, RZ ;  /* 0x000000040f0f7224 */ /* 0x000fc800078e02ff */
[----:B------:R-:W-:-:S04]  /*09e0*/  IMAD.HI.U32 R8, R9, R15, R8 ;  /* 0x0000000f09087227 */ /* 0x000fc800078e0008 */
[----:B------:R-:W-:Y:S02]  /*09f0*/  IMAD.MOV.U32 R9, RZ, RZ, R2 ;  /* 0x000000ffff097224 */ /* 0x000fe400078e0002 */
[----:B------:R-:W-:Y:S02]  /*0a00*/  IMAD R2, R13, c[0x0][0x1ec], R6 ;  /* 0x00007b000d027a24 */ /* 0x000fe400078e0206 */
[----:B--2---:R-:W-:Y:S02]  /*0a10*/  IMAD.MOV R10, RZ, RZ, -R11 ;  /* 0x000000ffff0a7224 */ /* 0x004fe400078e0a0b */
[----:B------:R-:W-:Y:S01]  /*0a20*/  IMAD.HI.U32 R8, R8, R9, RZ ;  /* 0x0000000908087227 */ /* 0x000fe200078e00ff */
[----:B------:R-:W-:-:S03]  /*0a30*/  IADD3 R2, R2, c[0x0][0x20c], RZ ;  /* 0x0000830002027a10 */ /* 0x000fc60007ffe0ff */
[----:B------:R-:W-:Y:S01]  /*0a40*/  IMAD R15, R10, R7, RZ ;  /* 0x000000070a0f7224 */ /* 0x000fe200078e02ff */
[----:B------:R-:W-:Y:S01]  /*0a50*/  IABS R14, R2 ;  /* 0x00000002000e7213 */ /* 0x000fe20000000000 */
[----:B------:R-:W-:Y:S02]  /*0a60*/  IMAD.MOV R13, RZ, RZ, -R8 ;  /* 0x000000ffff0d7224 */ /* 0x000fe400078e0a08 */
[----:B------:R-:W-:Y:S02]  /*0a70*/  IMAD.MOV.U32 R10, RZ, RZ, RZ ;  /* 0x000000ffff0a7224 */ /* 0x000fe400078e00ff */
[----:B------:R-:W-:Y:S02]  /*0a80*/  IMAD R9, R4, R13, R9 ;  /* 0x0000000d04097224 */ /* 0x000fe400078e0209 */
[----:B------:R-:W-:-:S03]  /*0a90*/  IMAD.HI.U32 R10, R11, R15, R10 ;  /* 0x0000000f0b0a7227 */ /* 0x000fc600078e000a */
[----:B------:R-:W-:Y:S01]  /*0aa0*/  ISETP.GT.U32.AND P2, PT, R4, R9, PT ;  /* 0x000000090400720c */ /* 0x000fe20003f44070 */
[----:B------:R-:W-:-:S04]  /*0ab0*/  IMAD.MOV.U32 R11, RZ, RZ, R14 ;  /* 0x000000ffff0b7224 */ /* 0x000fc800078e000e */
[----:B------:R-:W-:-:S04]  /*0ac0*/  IMAD.HI.U32 R10, R10, R11, RZ ;  /* 0x0000000b0a0a7227 */ /* 0x000fc800078e00ff */
[----:B------:R-:W-:-:S04]  /*0ad0*/  IMAD.MOV R10, RZ, RZ, -R10 ;  /* 0x000000ffff0a7224 */ /* 0x000fc800078e0a0a */
[----:B------:R-:W-:Y:S01]  /*0ae0*/  IMAD R10, R7, R10, R11 ;  /* 0x0000000a070a7224 */ /* 0x000fe200078e020b */
[----:B------:R-:W-:Y:S01]  /*0af0*/  @!P2 IADD3 R8, R8, 0x1, RZ ;  /* 0x000000010808a810 */ /* 0x000fe20007ffe0ff */
[----:B------:R-:W-:Y:S01]  /*0b00*/  @!P2 IMAD.IADD R9, R9, 0x1, -R4 ;  /* 0x000000010909a824 */ /* 0x000fe200078e0a04 */
[----:B------:R-:W-:Y:S02]  /*0b10*/  ISETP.NE.AND P2, PT, RZ, c[0x0][0x1dc], PT ;  /* 0x00007700ff007a0c */ /* 0x000fe40003f45270 */
[----:B------:R-:W-:Y:S02]  /*0b20*/  ISETP.GT.U32.AND P4, PT, R7, R10, PT ;  /* 0x0000000a0700720c */ /* 0x000fe40003f84070 */
[----:B------:R-:W-:Y:S02]  /*0b30*/  ISETP.GE.U32.AND P0, PT, R9, R4, PT ;  /* 0x000000040900720c */ /* 0x000fe40003f06070 */
[----:B------:R-:W-:-:S04]  /*0b40*/  LOP3.LUT R4, R12, c[0x0][0x1dc], RZ, 0x3c, !PT ;  /* 0x000077000c047a12 */ /* 0x000fc800078e3cff */
[----:B------:R-:W-:-:S05]  /*0b50*/  ISETP.GE.AND P3, PT, R4, RZ, PT ;  /* 0x000000ff0400720c */ /* 0x000fca0003f66270 */
[----:B------:R-:W-:Y:S02]  /*0b60*/  @!P4 IMAD.IADD R10, R10, 0x1, -R7 ;  /* 0x000000010a0ac824 */ /* 0x000fe400078e0a07 */
[----:B------:R-:W-:Y:S02]  /*0b70*/  @P0 IADD3 R8, R8, 0x1, RZ ;  /* 0x0000000108080810 */ /* 0x000fe40007ffe0ff */
[----:B------:R-:W-:Y:S02]  /*0b80*/  ISETP.NE.AND P0, PT, RZ, c[0x0][0x204], PT ;  /* 0x00008100ff007a0c */ /* 0x000fe40003f05270 */
[----:B------:R-:W-:Y:S01]  /*0b90*/  ISETP.GT.U32.AND P4, PT, R7, R10, PT ;  /* 0x0000000a0700720c */ /* 0x000fe20003f84070 */
[----:B------:R-:W-:Y:S02]  /*0ba0*/  IMAD.MOV.U32 R4, RZ, RZ, R8 ;  /* 0x000000ffff047224 */ /* 0x000fe400078e0008 */
[----:B------:R-:W-:Y:S02]  /*0bb0*/  IMAD.MOV.U32 R8, RZ, RZ, RZ ;  /* 0x000000ffff087224 */ /* 0x000fe400078e00ff */
[----:B------:R-:W-:Y:S01]  /*0bc0*/  @!P3 IMAD.MOV R4, RZ, RZ, -R4 ;  /* 0x000000ffff04b224 */ /* 0x000fe200078e0a04 */
[----:B------:R-:W-:-:S02]  /*0bd0*/  ISETP.GE.AND P3, PT, R2, RZ, PT ;  /* 0x000000ff0200720c */ /* 0x000fc40003f66270 */
[----:B------:R-:W-:-:S05]  /*0be0*/  @!P2 LOP3.LUT R4, RZ, c[0x0][0x1dc], RZ, 0x33, !PT ;  /* 0x00007700ff04aa12 */ /* 0x000fca00078e33ff */
[----:B------:R-:W-:Y:S02]  /*0bf0*/  @!P4 IMAD.IADD R10, R10, 0x1, -R7 ;  /* 0x000000010a0ac824 */ /* 0x000fe400078e0a07 */
[----:B------:R-:W-:Y:S02]  /*0c00*/  IMAD.MOV R7, RZ, RZ, -R6 ;  /* 0x000000ffff077224 */ /* 0x000fe400078e0a06 */
[----:B------:R-:W-:Y:S02]  /*0c10*/  IMAD.MOV R9, RZ, RZ, -R4 ;  /* 0x000000ffff097224 */ /* 0x000fe400078e0a04 */
[----:B------:R-:W-:Y:S02]  /*0c20*/  IMAD.MOV.U32 R6, RZ, RZ, R10 ;  /* 0x000000ffff067224 */ /* 0x000fe400078e000a */
[----:B------:R-:W-:Y:S02]  /*0c30*/  IMAD R11, R7, c[0x0][0x1e8], R0 ;  /* 0x00007a00070b7a24 */ /* 0x000fe400078e0200 */
[----:B------:R-:W-:-:S02]  /*0c40*/  IMAD R7, R9, c[0x0][0x1dc], R12 ;  /* 0x0000770009077a24 */ /* 0x000fc400078e020c */
[----:B------:R-:W-:Y:S01]  /*0c50*/  @!P3 IMAD.MOV R6, RZ, RZ, -R6 ;  /* 0x000000ffff06b224 */ /* 0x000fe200078e0a06 */
[----:B------:R-:W-:Y:S01]  /*0c60*/  IADD3 R9, R11, c[0x0][0x208], RZ ;  /* 0x000082000b097a10 */ /* 0x000fe20007ffe0ff */
[----:B------:R-:W-:Y:S01]  /*0c70*/  IMAD.MOV.U32 R10, RZ, RZ, RZ ;  /* 0x000000ffff0a7224 */ /* 0x000fe200078e00ff */
[----:B------:R-:W-:Y:S01]  /*0c80*/  @!P0 LOP3.LUT R6, RZ, c[0x0][0x204], RZ, 0x33, !PT ;  /* 0x00008100ff068a12 */ /* 0x000fe200078e33ff */
        /* <DEDUP_REMOVED lines=11> */
.L_x_501:
        /* <DEDUP_REMOVED lines=32> */
[----:B------:R-:W-:Y:S02]  /*0f40*/  IABS R24, R2 ;  /* 0x0000000200187213 */ /* 0x000fe40000000000 */
[----:B------:R-:W0:Y:S01]  /*0f50*/  I2F.RP R12, R22 ;  /* 0x00000016000c7306 */ /* 0x000e220000209400 */
[----:B------:R-:W-:-:S07]  /*0f60*/  @!P4 IADD3 R17, R17, 0x1, RZ ;  /* 0x000000011111c810 */ /* 0x000fce0007ffe0ff */
        /* <DEDUP_REMOVED lines=8> */
[----:B------:R-:W-:-:S04]  /*0ff0*/  IMAD.MOV.U32 R15, RZ, RZ, R24 ;  /* 0x000000ffff0f7224 */ /* 0x000fc800078e0018 */
[----:B------:R-:W-:-:S04]  /*1000*/  IMAD.HI.U32 R23, R23, R15, RZ ;  /* 0x0000000f17177227 */ /* 0x000fc800078e00ff */
[----:B------:R-:W-:-:S04]  /*1010*/  IMAD.MOV R12, RZ, RZ, -R23 ;  /* 0x000000ffff0c7224 */ /* 0x000fc800078e0a17 */
[----:B------:R-:W-:Y:S02]  /*1020*/  IMAD R15, R22, R12, R15 ;  /* 0x0000000c160f7224 */ /* 0x000fe400078e020f */
[----:B------:R-:W-:-:S03]  /*1030*/  IMAD.MOV.U32 R12, RZ, RZ, R16 ;  /* 0x000000ffff0c7224 */ /* 0x000fc600078e0010 */
[----:B------:R-:W-:Y:S02]  /*1040*/  ISETP.GT.U32.AND P5, PT, R22, R15, PT ;  /* 0x0000000f1600720c */ /* 0x000fe40003fa4070 */
[----:B------:R-:W-:-:S11]  /*1050*/  ISETP.GE.U32.AND P6, PT, R21, R12, PT ;  /* 0x0000000c1500720c */ /* 0x000fd60003fc6070 */
[----:B------:R-:W-:Y:S01]  /*1060*/  @!P5 IMAD.IADD R15, R15, 0x1, -R22 ;  /* 0x000000010f0fd824 */ /* 0x000fe200078e0a16 */
[----:B------:R-:W-:Y:S02]  /*1070*/  @!P5 IADD3 R23, R23, 0x1, RZ ;  /* 0x000000011717d810 */ /* 0x000fe40007ffe0ff */
[----:B------:R-:W-:Y:S02]  /*1080*/  @P6 IADD3 R17, R17, 0x1, RZ ;  /* 0x0000000111116810 */ /* 0x000fe40007ffe0ff */
[----:B------:R-:W-:Y:S02]  /*1090*/  ISETP.GE.U32.AND P4, PT, R15, R22, PT ;  /* 0x000000160f00720c */ /* 0x000fe40003f86070 */
[----:B------:R-:W-:Y:S02]  /*10a0*/  LOP3.LUT R15, R9, c[0x0][0x200], RZ, 0x3c, !PT ;  /* 0x00008000090f7a12 */ /* 0x000fe400078e3cff */
[----:B------:R-:W-:Y:S02]  /*10b0*/  ISETP.GE.AND P5, PT, R14, RZ, PT ;  /* 0x000000ff0e00720c */ /* 0x000fe40003fa6270 */
[----:B------:R-:W-:-:S07]  /*10c0*/  ISETP.GE.AND P6, PT, R15, RZ, PT ;  /* 0x000000ff0f00720c */ /* 0x000fce0003fc6270 */
[----:B------:R-:W-:Y:S02]  /*10d0*/  @P4 IADD3 R23, R23, 0x1, RZ ;  /* 0x0000000117174810 */ /* 0x000fe40007ffe0ff */
[----:B------:R-:W-:-:S03]  /*10e0*/  ISETP.NE.AND P4, PT, RZ, c[0x0][0x204], PT ;  /* 0x00008100ff007a0c */ /* 0x000fc60003f85270 */
[----:B------:R-:W-:Y:S02]  /*10f0*/  IMAD.MOV.U32 R15, RZ, RZ, R23 ;  /* 0x000000ffff0f7224 */ /* 0x000fe400078e0017 */
[----:B------:R-:W-:Y:S02]  /*1100*/  @!P6 IMAD.MOV R17, RZ, RZ, -R17 ;  /* 0x000000ffff11e224 */ /* 0x000fe400078e0a11 */
[----:B------:R-:W-:-:S03]  /*1110*/  @!P5 IMAD.MOV R15, RZ, RZ, -R15 ;  /* 0x000000ffff0fd224 */ /* 0x000fc600078e0a0f */
        /* <DEDUP_REMOVED lines=13> */
[----:B------:R-:W2:Y:S04]  /*11f0*/  LDG.E R14, [R14.64] ;  /* 0x000000080e0e7981 */ /* 0x000ea8000c1e1900 */
[----:B------:R-:W2:Y:S02]  /*1200*/  LDG.E R17, [R16.64] ;  /* 0x0000000810117981 */ /* 0x000ea4000c1e1900 */
[----:B--2---:R-:W-:Y:S02]  /*1210*/  FFMA.FTZ R8, R17, R14, R8 ;  /* 0x0000000e11087223 */ /* 0x004fe40000010008 */
.L_x_494:
[----:B------:R-:W-:Y:S05]  /*1220*/  BSYNC B0 ;  /* 0x0000000000007941 */ /* 0x000fea0003800000 */
.L_x_493:
[----:B------:R-:W-:Y:S01]  /*1230*/  BSSY B0, `(.L_x_495) ;  /* 0x000004d000007945 */ /* 0x000fe20003800000 */
[----:B------:R-:W-:Y:S05]  /*1240*/  @P2 BRA `(.L_x_496) ;  /* 0x000004b000002947 */ /* 0x000fea0003800000 */
[----:B------:R-:W-:Y:S02]  /*1250*/  IABS R12, c[0x0][0x200] ;  /* 0x00008000000c7a13 */ /* 0x000fe40000000000 */
[----:B------:R-:W-:-:S02]  /*1260*/  IABS R16, R9 ;  /* 0x0000000900107213 */ /* 0x000fc40000000000 */
        /* <DEDUP_REMOVED lines=27> */
[----:B------:R-:W-:Y:S02]  /*1420*/  ISETP.GE.U32.AND P6, PT, R21, R12, PT ;  /* 0x0000000c1500720c */ /* 0x000fe40003fc6070 */
[----:B------:R-:W-:-:S11]  /*1430*/  @!P4 IADD3 R16, R16, 0x1, RZ ;  /* 0x000000011010c810 */ /* 0x000fd60007ffe0ff */
[----:B------:R-:W-:Y:S01]  /*1440*/  @P6 IADD3 R16, R16, 0x1, RZ ;  /* 0x0000000110106810 */ /* 0x000fe20007ffe0ff */
        /* <DEDUP_REMOVED lines=40> */
[----:B------:R-:W2:Y:S04]  /*16d0*/  LDG.E R14, [R14.64] ;  /* 0x000000080e0e7981 */ /* 0x000ea8000c1e1900 */
[----:B------:R-:W2:Y:S02]  /*16e0*/  LDG.E R17, [R16.64] ;  /* 0x0000000810117981 */ /* 0x000ea4000c1e1900 */
[----:B--2---:R-:W-:Y:S02]  /*16f0*/  FFMA.FTZ R8, R17, R14, R8 ;  /* 0x0000000e11087223 */ /* 0x004fe40000010008 */
.L_x_496:
[----:B------:R-:W-:Y:S05]  /*1700*/  BSYNC B0 ;  /* 0x0000000000007941 */ /* 0x000fea0003800000 */
.L_x_495:
        /* <DEDUP_REMOVED lines=73> */
[----:B------:R-:W2:Y:S04]  /*1ba0*/  LDG.E R14, [R14.64] ;  /* 0x000000080e0e7981 */ /* 0x000ea8000c1e1900 */
[----:B------:R-:W2:Y:S02]  /*1bb0*/  LDG.E R17, [R16.64] ;  /* 0x0000000810117981 */ /* 0x000ea4000c1e1900 */
[----:B--2---:R-:W-:Y:S02]  /*1bc0*/  FFMA.FTZ R8, R17, R14, R8 ;  /* 0x0000000e11087223 */ /* 0x004fe40000010008 */
.L_x_498:
[----:B------:R-:W-:Y:S05]  /*1bd0*/  BSYNC B0 ;  /* 0x0000000000007941 */ /* 0x000fea0003800000 */
.L_x_497:
        /* <DEDUP_REMOVED lines=65> */
[----:B------:R-:W-:-:S05]  /*1ff0*/  IADD3 R19, R19, 0x3, RZ ;  /* 0x0000000313137810 */ /* 0x000fca0007ffe0ff */
[----:B------:R-:W-:Y:S02]  /*2000*/  IMAD R14, R4, c[0x0][0x1e4], R19 ;  /* 0x00007900040e7a24 */ /* 0x000fe400078e0213 */
[----:B------:R-:W-:Y:S02]  /*2010*/  IMAD R16, R11, R19, RZ ;  /* 0x000000130b107224 */ /* 0x000fe400078e02ff */
        /* <DEDUP_REMOVED lines=8> */
.L_x_500:
[----:B------:R-:W-:Y:S05]  /*20a0*/  BSYNC B0 ;  /* 0x0000000000007941 */ /* 0x000fea0003800000 */
.L_x_499:
[----:B------:R-:W-:Y:S01]  /*20b0*/  IADD3 R10, R10, 0x4, RZ ;  /* 0x000000040a0a7810 */ /* 0x000fe20007ffe0ff */
[----:B------:R-:W-:Y:S01]  /*20c0*/  @!P3 CALL.REL.NOINC `(.L_x_492) ;  /* 0x000000100000b944 */ /* 0x000fe20003c00000 */
[----:B------:R-:W-:Y:S05]  /*20d0*/  BRA `(.L_x_501) ;  /* 0xffffec6000007947 */ /* 0x000fea000383ffff */
.L_x_492:
        /* <DEDUP_REMOVED lines=79> */
.L_x_504:
[----:B------:R-:W-:Y:S05]  /*25d0*/  BSYNC B0 ;  /* 0x0000000000007941 */ /* 0x000fea0003800000 */
.L_x_503:
        /* <DEDUP_REMOVED lines=75> */
.L_x_507:
[----:B------:R-:W-:Y:S05]  /*2a90*/  BSYNC B1 ;  /* 0x0000000000017941 */ /* 0x000fea0003800000 */
.L_x_506:
        /* <DEDUP_REMOVED lines=68> */
[----:B------:R-:W2:Y:S02]  /*2ee0*/  LDG.E R6, [R6.64] ;  /* 0x0000000806067981 */ /* 0x000ea4000c1e1900 */
[----:B------:R-:W-:-:S06]  /*2ef0*/  IMAD.WIDE R10, R4, R11, c[0x0][0x160] ;  /* 0x00005800040a7625 */ /* 0x000fcc00078e020b */
[----:B------:R-:W2:Y:S02]  /*2f00*/  LDG.E R11, [R10.64] ;  /* 0x000000080a0b7981 */ /* 0x000ea4000c1e1900 */
[----:B--2---:R-:W-:Y:S02]  /*2f10*/  FFMA.FTZ R8, R11, R6, R8 ;  /* 0x000000060b087223 */ /* 0x004fe40000010008 */
.L_x_505:
[----:B------:R-:W-:Y:S05]  /*2f20*/  BSYNC B0 ;  /* 0x0000000000007941 */ /* 0x000fea0003800000 */
.L_x_502:
[----:B------:R-:W-:-:S04]  /*2f30*/  SHF.R.S64 R6, RZ, 0x1e, R0 ;  /* 0x0000001eff067819 */ /* 0x000fc80000001000 */
[----:B------:R-:W-:-:S04]  /*2f40*/  IADD3 R6, P0, R6, c[0x0][0x188], RZ ;  /* 0x0000620006067a10 */ /* 0x000fc80007f1e0ff */
        /* <DEDUP_REMOVED lines=8> */
.L_x_508:
[----:B------:R-:W-:Y:S05]  /*2fd0*/  EXIT ;  /* 0x000000000000794d */ /* 0x000fea0003800000 */
        .weak           $__internal_4_$__cuda_sm20_div_u64
        .type           $__internal_4_$__cuda_sm20_div_u64,@function
        .size           $__internal_4_$__cuda_sm20_div_u64,(.L_x_1163 - $__internal_4_$__cuda_sm20_div_u64)
$__internal_4_$__cuda_sm20_div_u64:
[----:B------:R-:W-:Y:S02]  /*2fe0*/  IMAD.MOV.U32 R12, RZ, RZ, R5 ;  /* 0x000000ffff0c7224 */ /* 0x000fe400078e0005 */
[----:B------:R-:W-:-:S04]  /*2ff0*/  IMAD.MOV.U32 R13, RZ, RZ, RZ ;  /* 0x000000ffff0d7224 */ /* 0x000fc800078e00ff */
[----:B------:R-:W0:Y:S08]  /*3000*/  I2F.U64.RP R7, R12 ;  /* 0x0000000c00077312 */ /* 0x000e300000309000 */
[----:B0-----:R-:W0:Y:S02]  /*3010*/  MUFU.RCP R7, R7 ;  /* 0x0000000700077308 */ /* 0x001e240000001000 */
[----:B0-----:R-:W-:-:S06]  /*3020*/  IADD3 R8, R7, 0x1ffffffe, RZ ;  /* 0x1ffffffe07087810 */ /* 0x001fcc0007ffe0ff */
[----:B------:R-:W0:Y:S02]  /*3030*/  F2I.U64.TRUNC R8, R8 ;  /* 0x0000000800087311 */ /* 0x000e24000020d800 */
[----:B0-----:R-:W-:-:S04]  /*3040*/  IMAD.WIDE.U32 R10, R8, R5, RZ ;  /* 0x00000005080a7225 */ /* 0x001fc800078e00ff */
[----:B------:R-:W-:Y:S01]  /*3050*/  IMAD R11, R9, R5, R11 ;  /* 0x00000005090b7224 */ /* 0x000fe200078e020b */
[----:B------:R-:W-:-:S05]  /*3060*/  IADD3 R15, P0, RZ, -R10, RZ ;  /* 0x8000000aff0f7210 */ /* 0x000fca0007f1e0ff */
[----:B------:R-:W-:-:S04]  /*3070*/  IMAD.HI.U32 R10, R8, R15, RZ ;  /* 0x0000000f080a7227 */ /* 0x000fc800078e00ff */
[----:B------:R-:W-:Y:S02]  /*3080*/  IMAD.X R17, RZ, RZ, ~R11, P0 ;  /* 0x000000ffff117224 */ /* 0x000fe400000e0e0b */
[----:B------:R-:W-:Y:S02]  /*3090*/  IMAD.MOV.U32 R11, RZ, RZ, R8 ;  /* 0x000000ffff0b7224 */ /* 0x000fe400078e0008 */
[-C--:B------:R-:W-:Y:S02]  /*30a0*/  IMAD R13, R9, R17.reuse, RZ ;  /* 0x00000011090d7224 */ /* 0x080fe400078e02ff */
[----:B------:R-:W-:-:S04]  /*30b0*/  IMAD.WIDE.U32 R10, P0, R8, R17, R10 ;  /* 0x00000011080a7225 */ /* 0x000fc8000780000a */
[----:B------:R-:W-:-:S04]  /*30c0*/  IMAD.HI.U32 R7, R9, R17, RZ ;  /* 0x0000001109077227 */ /* 0x000fc800078e00ff */
[----:B------:R-:W-:-:S04]  /*30d0*/  IMAD.HI.U32 R10, P1, R9, R15, R10 ;  /* 0x0000000f090a7227 */ /* 0x000fc8000782000a */
[----:B------:R-:W-:Y:S01]  /*30e0*/  IMAD.X R7, R7, 0x1, R9, P0 ;  /* 0x0000000107077824 */ /* 0x000fe200000e0609 */
[----:B------:R-:W-:-:S04]  /*30f0*/  IADD3 R11, P2, R13, R10, RZ ;  /* 0x0000000a0d0b7210 */ /* 0x000fc80007f5e0ff */
[----:B------:R-:W-:Y:S01]  /*3100*/  IADD3.X R7, RZ, RZ, R7, P2, P1 ;  /* 0x000000ffff077210 */ /* 0x000fe200017e2407 */
[----:B------:R-:W-:-:S05]  /*3110*/  IMAD.WIDE.U32 R8, R11, R5, RZ ;  /* 0x000000050b087225 */ /* 0x000fca00078e00ff */
[----:B------:R-:W-:Y:S01]  /*3120*/  IADD3 R13, P0, RZ, -R8, RZ ;  /* 0x80000008ff0d7210 */ /* 0x000fe20007f1e0ff */
[----:B------:R-:W-:Y:S02]  /*3130*/  IMAD R8, R7, R5, R9 ;  /* 0x0000000507087224 */ /* 0x000fe400078e0209 */
[----:B------:R-:W-:Y:S02]  /*3140*/  IMAD.MOV.U32 R9, RZ, RZ, RZ ;  /* 0x000000ffff097224 */ /* 0x000fe400078e00ff */
[----:B------:R-:W-:-:S04]  /*3150*/  IMAD.HI.U32 R10, R11, R13, RZ ;  /* 0x0000000d0b0a7227 */ /* 0x000fc800078e00ff */
[----:B------:R-:W-:-:S04]  /*3160*/  IMAD.X R8, RZ, RZ, ~R8, P0 ;  /* 0x000000ffff087224 */ /* 0x000fc800000e0e08 */
[----:B------:R-:W-:-:S04]  /*3170*/  IMAD.WIDE.U32 R10, P0, R11, R8, R10 ;  /* 0x000000080b0a7225 */ /* 0x000fc8000780000a */
[C---:B------:R-:W-:Y:S02]  /*3180*/  IMAD R12, R7.reuse, R8, RZ ;  /* 0x00000008070c7224 */ /* 0x040fe400078e02ff */
[----:B------:R-:W-:-:S04]  /*3190*/  IMAD.HI.U32 R11, P1, R7, R13, R10 ;  /* 0x0000000d070b7227 */ /* 0x000fc8000782000a */
[----:B------:R-:W-:Y:S01]  /*31a0*/  IMAD.HI.U32 R8, R7, R8, RZ ;  /* 0x0000000807087227 */ /* 0x000fe200078e00ff */
[----:B------:R-:W-:-:S03]  /*31b0*/  IADD3 R11, P2, R12, R11, RZ ;  /* 0x0000000b0c0b7210 */ /* 0x000fc60007f5e0ff */
[----:B------:R-:W-:Y:S02]  /*31c0*/  IMAD.X R7, R8, 0x1, R7, P0 ;  /* 0x0000000108077824 */ /* 0x000fe400000e0607 */
[----:B------:R-:W-:-:S03]  /*31d0*/  IMAD.HI.U32 R8, R11, R2, RZ ;  /* 0x000000020b087227 */ /* 0x000fc600078e00ff */
[----:B------:R-:W-:-:S03]  /*31e0*/  IADD3.X R7, RZ, RZ, R7, P2, P1 ;  /* 0x000000ffff077210 */ /* 0x000fc600017e2407 */
[----:B------:R-:W-:-:S04]  /*31f0*/  IMAD.WIDE.U32 R8, R11, R6, R8 ;  /* 0x000000060b087225 */ /* 0x000fc800078e0008 */
[C---:B------:R-:W-:Y:S02]  /*3200*/  IMAD R11, R7.reuse, R6, RZ ;  /* 0x00000006070b7224 */ /* 0x040fe400078e02ff */
[----:B------:R-:W-:-:S04]  /*3210*/  IMAD.HI.U32 R8, P0, R7, R2, R8 ;  /* 0x0000000207087227 */ /* 0x000fc80007800008 */
[----:B------:R-:W-:Y:S01]  /*3220*/  IMAD.HI.U32 R7, R7, R6, RZ ;  /* 0x0000000607077227 */ /* 0x000fe200078e00ff */
[----:B------:R-:W-:-:S03]  /*3230*/  IADD3 R10, P1, R11, R8, RZ ;  /* 0x000000080b0a7210 */ /* 0x000fc60007f3e0ff */
[----:B------:R-:W-:Y:S01]  /*3240*/  IMAD.X R7, RZ, RZ, R7, P0 ;  /* 0x000000ffff077224 */ /* 0x000fe200000e0607 */
[C---:B------:R-:W-:Y:S01]  /*3250*/  IADD3 R11, P2, R10.reuse, 0x1, RZ ;  /* 0x000000010a0b7810 */ /* 0x040fe20007f5e0ff */
[----:B------:R-:W-:-:S04]  /*3260*/  IMAD.WIDE.U32 R8, R10, R5, RZ ;  /* 0x000000050a087225 */ /* 0x000fc800078e00ff */
[----:B------:R-:W-:Y:S01]  /*3270*/  IMAD.X R7, RZ, RZ, R7, P1 ;  /* 0x000000ffff077224 */ /* 0x000fe200008e0607 */
[----:B------:R-:W-:-:S03]  /*3280*/  IADD3 R12, P0, -R8, R2, RZ ;  /* 0x00000002080c7210 */ /* 0x000fc60007f1e1ff */
[----:B------:R-:W-:Y:S01]  /*3290*/  IMAD R9, R7, R5, R9 ;  /* 0x0000000507097224 */ /* 0x000fe200078e0209 */
[----:B------:R-:W-:-:S03]  /*32a0*/  IADD3 R2, P1, -R5, R12, RZ ;  /* 0x0000000c05027210 */ /* 0x000fc60007f3e1ff */
[----:B------:R-:W-:Y:S01]  /*32b0*/  IMAD.X R9, R6, 0x1, ~R9, P0 ;  /* 0x0000000106097824 */ /* 0x000fe200000e0e09 */
[----:B------:R-:W-:Y:S01]  /*32c0*/  ISETP.GE.U32.AND P0, PT, R12, R5, PT ;  /* 0x000000050c00720c */ /* 0x000fe20003f06070 */
[----:B------:R-:W-:-:S03]  /*32d0*/  IMAD.X R6, RZ, RZ, R7, P2 ;  /* 0x000000ffff067224 */ /* 0x000fc600010e0607 */
[C---:B------:R-:W-:Y:S02]  /*32e0*/  ISETP.GE.U32.AND.EX P0, PT, R9.reuse, RZ, PT, P0 ;  /* 0x000000ff0900720c */ /* 0x040fe40003f06100 */
[----:B------:R-:W-:Y:S02]  /*32f0*/  IADD3.X R8, R9, -0x1, RZ, P1, !PT ;  /* 0xffffffff09087810 */ /* 0x000fe40000ffe4ff */
[----:B------:R-:W-:Y:S02]  /*3300*/  SEL R2, R2, R12, P0 ;  /* 0x0000000c02027207 */ /* 0x000fe40000000000 */
[----:B------:R-:W-:Y:S02]  /*3310*/  SEL R11, R11, R10, P0 ;  /* 0x0000000a0b0b7207 */ /* 0x000fe40000000000 */
[----:B------:R-:W-:Y:S02]  /*3320*/  SEL R8, R8, R9, P0 ;  /* 0x0000000908087207 */ /* 0x000fe40000000000 */
[----:B------:R-:W-:Y:S01]  /*3330*/  SEL R6, R6, R7, P0 ;  /* 0x0000000706067207 */ /* 0x000fe20000000000 */
[----:B------:R-:W-:Y:S01]  /*3340*/  IMAD.MOV.U32 R7, RZ, RZ, 0x0 ;  /* 0x00000000ff077424 */ /* 0x000fe200078e00ff */
[----:B------:R-:W-:-:S02]  /*3350*/  ISETP.GE.U32.AND P0, PT, R2, R5, PT ;  /* 0x000000050200720c */ /* 0x000fc40003f06070 */
[----:B------:R-:W-:Y:S02]  /*3360*/  IADD3 R2, P2, R11, 0x1, RZ ;  /* 0x000000010b027810 */ /* 0x000fe40007f5e0ff */
[----:B------:R-:W-:Y:S02]  /*3370*/  ISETP.GE.U32.AND.EX P0, PT, R8, RZ, PT, P0 ;  /* 0x000000ff0800720c */ /* 0x000fe40003f06100 */
[----:B------:R-:W-:Y:S01]  /*3380*/  ISETP.NE.U32.AND P1, PT, R5, RZ, PT ;  /* 0x000000ff0500720c */ /* 0x000fe20003f25070 */
[----:B------:R-:W-:Y:S01]  /*3390*/  IMAD.X R9, RZ, RZ, R6, P2 ;  /* 0x000000ffff097224 */ /* 0x000fe200010e0606 */
[----:B------:R-:W-:Y:S02]  /*33a0*/  SEL R2, R2, R11, P0 ;  /* 0x0000000b02027207 */ /* 0x000fe40000000000 */
[----:B------:R-:W-:Y:S02]  /*33b0*/  ISETP.NE.AND.EX P1, PT, RZ, RZ, PT, P1 ;  /* 0x000000ffff00720c */ /* 0x000fe40003f25310 */
[----:B------:R-:W-:Y:S01]  /*33c0*/  SEL R9, R9, R6, P0 ;  /* 0x0000000609097207 */ /* 0x000fe20000000000 */
[----:B------:R-:W-:Y:S01]  /*33d0*/  IMAD.MOV.U32 R6, RZ, RZ, R4 ;  /* 0x000000ffff067224 */ /* 0x000fe200078e0004 */
[----:B------:R-:W-:-:S02]  /*33e0*/  SEL R2, R2, 0xffffffff, P1 ;  /* 0xffffffff02027807 */ /* 0x000fc40000800000 */
[----:B------:R-:W-:Y:S01]  /*33f0*/  SEL R9, R9, 0xffffffff, P1 ;  /* 0xffffffff09097807 */ /* 0x000fe20000800000 */
[----:B------:R-:W-:Y:S06]  /*3400*/  RET.REL.NODEC R6 `(_ZN2at6native51_GLOBAL__N__2c613397_18_DepthwiseConv2d_cu_9959487032conv_depthwise2d_backward_kernelILi1ELi0EfiEEvNS_27GenericPackedTensorAccessorIKT1_Lm4ENS_16DefaultPtrTraitsEiEENS3_IS4_Lm4ES6_iEES7_T2_iiiiiiiiiiiiiii) ;  /* 0xffffcbf006007950 */ /* 0x000fec0003c3ffff */
.L_x_510:
        /* <DEDUP_REMOVED lines=15> */
.L_x_1163:


//--------------------- .text._ZN2at6native51_GLOBAL__N__2c613397_18_DepthwiseConv2d_cu_9959487032conv_depthwise2d_backward_kernelILi1ELi2EfiEEvNS_27GenericPackedTensorAccessorIKT1_Lm4ENS_16DefaultPtrTraitsEiEENS3_IS4_Lm4ES6_iEES7_T2_iiiiiiiiiiiiiii --------------------------
	.section	.text._ZN2at6native51_GLOBAL__N__2c613397_18_DepthwiseConv2d_cu_9959487032conv_depthwise2d_backward_kernelILi1ELi2EfiEEvNS_27GenericPackedTensorAccessorIKT1_Lm4ENS_16DefaultPtrTraitsEiEENS3_IS4_Lm4ES6_iEES7_T2_iiiiiiiiiiiiiii,"ax",@progbits
	.sectioninfo	@"SHI_REGISTERS=32"
	.align	128
.text._ZN2at6native51_GLOBAL__N__2c613397_18_DepthwiseConv2d_cu_9959487032conv_depthwise2d_backward_kernelILi1ELi2EfiEEvNS_27GenericPackedTensorAccessorIKT1_Lm4ENS_16DefaultPtrTraitsEiEENS3_IS4_Lm4ES6_iEES7_T2_iiiiiiiiiiiiiii:
        .type           _ZN2at6native51_GLOBAL__N__2c613397_18_DepthwiseConv2d_cu_9959487032conv_depthwise2d_backward_kernelILi1ELi2EfiEEvNS_27GenericPackedTensorAccessorIKT1_Lm4ENS_16DefaultPtrTraitsEiEENS3_IS4_Lm4ES6_iEES7_T2_iiiiiiiiiiiiiii,@function
        .size           _ZN2at6native51_GLOBAL__N__2c613397_18_DepthwiseConv2d_cu_9959487032conv_depthwise2d_backward_kernelILi1ELi2EfiEEvNS_27GenericPackedTensorAccessorIKT1_Lm4ENS_16DefaultPtrTraitsEiEENS3_IS4_Lm4ES6_iEES7_T2_iiiiiiiiiiiiiii,(.L_x_1165 - _ZN2at6native51_GLOBAL__N__2c613397_18_DepthwiseConv2d_cu_9959487032conv_depthwise2d_backward_kernelILi1ELi2EfiEEvNS_27GenericPackedTensorAccessorIKT1_Lm4ENS_16DefaultPtrTraitsEiEENS3_IS4_Lm4ES6_iEES7_T2_iiiiiiiiiiiiiii)
        .other          _ZN2at6native51_GLOBAL__N__2c613397_18_DepthwiseConv2d_cu_9959487032conv_depthwise2d_backward_kernelILi1ELi2EfiEEvNS_27GenericPackedTensorAccessorIKT1_Lm4ENS_16DefaultPtrTraitsEiEENS3_IS4_Lm4ES6_iEES7_T2_iiiiiiiiiiiiiii,@"STO_CUDA_ENTRY STV_DEFAULT"
_ZN2at6native51_GLOBAL__N__2c613397_18_DepthwiseConv2d_cu_9959487032conv_depthwise2d_backward_kernelILi1ELi2EfiEEvNS_27GenericPackedTensorAccessorIKT1_Lm4ENS_16DefaultPtrTraitsEiEENS3_IS4_Lm4ES6_iEES7_T2_iiiiiiiiiiiiiii:
        /* <DEDUP_REMOVED lines=13> */
[----:B------:R-:W-:Y:S02]  /*00d0*/  MOV R0, R10 ;  /* 0x0000000a00007202 */ /* 0x000fe40000000f00 */
        /* <DEDUP_REMOVED lines=10> */
[----:B------:R-:W-:Y:S05]  /*0180*/  CALL.REL.NOINC `($__internal_5_$__cuda_sm20_div_u64) ;  /* 0x000010f000007944 */ /* 0x000fea0003c00000 */
[----:B------:R-:W-:Y:S05]  /*0190*/  BRA `(.L_x_514) ;  /* 0x0000014000007947 */ /* 0x000fea0003800000 */
.L_x_513:
[----:B------:R-:W0:Y:S01]  /*01a0*/  I2F.U32.RP R3, R13 ;  /* 0x0000000d00037306 */ /* 0x000e220000209000 */
[----:B------:R-:W-:Y:S01]  /*01b0*/  IMAD.MOV R7, RZ, RZ, -R13 ;  /* 0x000000ffff077224 */ /* 0x000fe200078e0a0d */
[----:B------:R-:W-:-:S06]  /*01c0*/  ISETP.NE.U32.AND P2, PT, R13, RZ, PT ;  /* 0x000000ff0d00720c */ /* 0x000fcc0003f45070 */
[----:B0-----:R-:W0:Y:S02]  /*01d0*/  MUFU.RCP R3, R3 ;  /* 0x0000000300037308 */ /* 0x001e240000001000 */
[----:B0-----:R-:W-:Y:S01]  /*01e0*/  IADD3 R4, R3, 0xffffffe, RZ ;  /* 0x0ffffffe03047810 */ /* 0x001fe20007ffe0ff */
[----:B------:R-:W-:-:S05]  /*01f0*/  IMAD.MOV.U32 R3, RZ, RZ, RZ ;  /* 0x000000ffff037224 */ /* 0x000fca00078e00ff */
[----:B------:R0:W1:Y:S02]  /*0200*/  F2I.FTZ.U32.TRUNC.NTZ R5, R4 ;  /* 0x0000000400057305 */ /* 0x000064000021f000 */
[----:B0-----:R-:W-:Y:S02]  /*0210*/  IMAD.MOV.U32 R4, RZ, RZ, RZ ;  /* 0x000000ffff047224 */ /* 0x001fe400078e00ff */
[----:B-1----:R-:W-:-:S04]  /*0220*/  IMAD R7, R7, R5, RZ ;  /* 0x0000000507077224 */ /* 0x002fc800078e02ff */
[----:B------:R-:W-:-:S06]  /*0230*/  IMAD.HI.U32 R5, R5, R7, R4 ;  /* 0x0000000705057227 */ /* 0x000fcc00078e0004 */
[----:B------:R-:W-:-:S04]  /*0240*/  IMAD.HI.U32 R5, R5, R2, RZ ;  /* 0x0000000205057227 */ /* 0x000fc800078e00ff */
[----:B------:R-:W-:-:S04]  /*0250*/  IMAD.MOV R6, RZ, RZ, -R5 ;  /* 0x000000ffff067224 */ /* 0x000fc800078e0a05 */
[----:B------:R-:W-:-:S05]  /*0260*/  IMAD R2, R13, R6, R2 ;  /* 0x000000060d027224 */ /* 0x000fca00078e0202 */
[----:B------:R-:W-:-:S13]  /*0270*/  ISETP.GE.U32.AND P0, PT, R2, R13, PT ;  /* 0x0000000d0200720c */ /* 0x000fda0003f06070 */
[----:B------:R-:W-:Y:S02]  /*0280*/  @P0 IADD3 R2, -R13, R2, RZ ;  /* 0x000000020d020210 */ /* 0x000fe40007ffe1ff */
[----:B------:R-:W-:Y:S02]  /*0290*/  @P0 IADD3 R5, R5, 0x1, RZ ;  /* 0x0000000105050810 */ /* 0x000fe40007ffe0ff */
[----:B------:R-:W-:-:S13]  /*02a0*/  ISETP.GE.U32.AND P1, PT, R2, R13, PT ;  /* 0x0000000d0200720c */ /* 0x000fda0003f26070 */
[----:B------:R-:W-:Y:S02]  /*02b0*/  @P1 IADD3 R5, R5, 0x1, RZ ;  /* 0x0000000105051810 */ /* 0x000fe40007ffe0ff */
[----:B------:R-:W-:-:S05]  /*02c0*/  @!P2 LOP3.LUT R5, RZ, R13, RZ, 0x33, !PT ;  /* 0x0000000dff05a212 */ /* 0x000fca00078e33ff */
[----:B------:R-:W-:Y:S02]  /*02d0*/  IMAD.MOV.U32 R2, RZ, RZ, R5 ;  /* 0x000000ffff027224 */ /* 0x000fe400078e0005 */
.L_x_514:
[----:B------:R-:W-:Y:S05]  /*02e0*/  BSYNC B0 ;  /* 0x0000000000007941 */ /* 0x000fea0003800000 */
.L_x_512:
        /* <DEDUP_REMOVED lines=8> */
[----:B------:R-:W-:Y:S01]  /*0370*/  HFMA2.MMA R4, -RZ, RZ, 0, 0 ;  /* 0x00000000ff047435 */ /* 0x000fe200000001ff */
[----:B------:R-:W-:Y:S02]  /*0380*/  IMAD.MOV.U32 R7, RZ, RZ, RZ ;  /* 0x000000ffff077224 */ /* 0x000fe400078e00ff */
[----:B------:R-:W-:-:S07]  /*0390*/  IMAD.MOV.U32 R5, RZ, RZ, R0 ;  /* 0x000000ffff057224 */ /* 0x000fce00078e0000 */
.L_x_517:
        /* <DEDUP_REMOVED lines=13> */
.L_x_516:
[----:B------:R-:W-:Y:S05]  /*0470*/  BSYNC B0 ;  /* 0x0000000000007941 */ /* 0x000fea0003800000 */
.L_x_515:
[----:B------:R-:W-:Y:S05]  /*0480*/  @!P0 EXIT ;  /* 0x000000000000894d */ /* 0x000fea0003800000 */
.L_x_518:
        /* <DEDUP_REMOVED lines=18> */
.L_x_511:
[----:B------:R-:W-:-:S04]  /*05b0*/  MOV R2, c[0x0][0x1e0] ;  /* 0x0000780000027a02 */ /* 0x000fc80000000f00 */
[----:B------:R-:W-:-:S04]  /*05c0*/  IADD3 R2, R2, -0x1, RZ ;  /* 0xffffffff02027810 */ /* 0x000fc80007ffe0ff */
[----:B------:R-:W-:Y:S02]  /*05d0*/  ISETP.GE.U32.AND P1, PT, R2, 0x3, PT ;  /* 0x000000030200780c */ /* 0x000fe40003f26070 */
.L_x_522:
        /* <DEDUP_REMOVED lines=10> */
[----:B0-----:R-:W-:Y:S02]  /*0680*/  IMAD.MOV.U32 R4, RZ, RZ, RZ ;  /* 0x000000ffff047224 */ /* 0x001fe400078e00ff */
[----:B-1----:R-:W-:-:S04]  /*0690*/  IMAD.MOV R2, RZ, RZ, -R5 ;  /* 0x000000ffff027224 */ /* 0x002fc800078e0a05 */
[----:B------:R-:W-:Y:S02]  /*06a0*/  IMAD R9, R2, R7, RZ ;  /* 0x0000000702097224 */ /* 0x000fe400078e02ff */
[----:B------:R-:W-:Y:S02]  /*06b0*/  IMAD.MOV.U32 R2, RZ, RZ, R8 ;  /* 0x000000ffff027224 */ /* 0x000fe400078e0008 */
[----:B------:R-:W-:Y:S02]  /*06c0*/  IMAD.HI.U32 R5, R5, R9, R4 ;  /* 0x0000000905057227 */ /* 0x000fe400078e0004 */
[----:B------:R-:W0:Y:S04]  /*06d0*/  I2F.RP R8, R2 ;  /* 0x0000000200087306 */ /* 0x000e280000209400 */
[----:B------:R-:W-:-:S05]  /*06e0*/  IMAD.HI.U32 R3, R5, R6, RZ ;  /* 0x0000000605037227 */ /* 0x000fca00078e00ff */
[----:B------:R-:W-:-:S05]  /*06f0*/  IADD3 R4, -R3, RZ, RZ ;  /* 0x000000ff03047210 */ /* 0x000fca0007ffe1ff */
[C---:B------:R-:W-:Y:S01]  /*0700*/  IMAD R4, R7.reuse, R4, R6 ;  /* 0x0000000407047224 */ /* 0x040fe200078e0206 */
[----:B0-----:R-:W0:Y:S04]  /*0710*/  MUFU.RCP R8, R8 ;  /* 0x0000000800087308 */ /* 0x001e280000001000 */
[----:B------:R-:W-:-:S13]  /*0720*/  ISETP.GT.U32.AND P2, PT, R7, R4, PT ;  /* 0x000000040700720c */ /* 0x000fda0003f44070 */
[----:B------:R-:W-:Y:S01]  /*0730*/  @!P2 IMAD.IADD R4, R4, 0x1, -R7 ;  /* 0x000000010404a824 */ /* 0x000fe200078e0a07 */
[----:B0-----:R-:W-:Y:S02]  /*0740*/  IADD3 R6, R8, 0xffffffe, RZ ;  /* 0x0ffffffe08067810 */ /* 0x001fe40007ffe0ff */
[----:B------:R-:W-:Y:S02]  /*0750*/  @!P2 IADD3 R3, R3, 0x1, RZ ;  /* 0x000000010303a810 */ /* 0x000fe40007ffe0ff */
[----:B------:R-:W-:Y:S02]  /*0760*/  ISETP.GE.U32.AND P0, PT, R4, R7, PT ;  /* 0x000000070400720c */ /* 0x000fe40003f06070 */
[----:B------:R-:W-:Y:S01]  /*0770*/  LOP3.LUT R4, R0, c[0x0][0x1e8], RZ, 0x3c, !PT ;  /* 0x00007a0000047a12 */ /* 0x000fe200078e3cff */
[----:B------:R0:W1:Y:S01]  /*0780*/  F2I.FTZ.U32.TRUNC.NTZ R7, R6 ;  /* 0x0000000600077305 */ /* 0x000062000021f000 */
[----:B------:R-:W-:Y:S02]  /*0790*/  ISETP.NE.AND P2, PT, RZ, c[0x0][0x1e8], PT ;  /* 0x00007a00ff007a0c */ /* 0x000fe40003f45270 */
[----:B------:R-:W-:-:S02]  /*07a0*/  ISETP.GE.AND P3, PT, R4, RZ, PT ;  /* 0x000000ff0400720c */ /* 0x000fc40003f66270 */
[----:B------:R-:W-:Y:S01]  /*07b0*/  IABS R4, c[0x0][0x1dc] ;  /* 0x0000770000047a13 */ /* 0x000fe20000000000 */
[----:B0-----:R-:W-:-:S04]  /*07c0*/  HFMA2.MMA R6, -RZ, RZ, 0, 0 ;  /* 0x00000000ff067435 */ /* 0x001fc800000001ff */
[----:B------:R-:W-:-:S06]  /*07d0*/  @P0 IADD3 R3, R3, 0x1, RZ ;  /* 0x0000000103030810 */ /* 0x000fcc0007ffe0ff */
[----:B------:R-:W-:Y:S01]  /*07e0*/  @!P3 IMAD.MOV R3, RZ, RZ, -R3 ;  /* 0x000000ffff03b224 */ /* 0x000fe200078e0a03 */
[----:B------:R-:W-:Y:S01]  /*07f0*/  @!P2 LOP3.LUT R3, RZ, c[0x0][0x1e8], RZ, 0x33, !PT ;  /* 0x00007a00ff03aa12 */ /* 0x000fe200078e33ff */
[----:B-1----:R-:W-:-:S03]  /*0800*/  IMAD.MOV R5, RZ, RZ, -R7 ;  /* 0x000000ffff057224 */ /* 0x002fc600078e0a07 */
[----:B------:R-:W-:Y:S01]  /*0810*/  IABS R8, R3 ;  /* 0x0000000300087213 */ /* 0x000fe20000000000 */
        /* <DEDUP_REMOVED lines=15> */
[----:B------:R-:W-:-:S04]  /*0910*/  LOP3.LUT R2, R3, c[0x0][0x1ec], RZ, 0x3c, !PT ;  /* 0x00007b0003027a12 */ /* 0x000fc800078e3cff */
[----:B------:R-:W-:Y:S01]  /*0920*/  ISETP.GE.AND P3, PT, R2, RZ, PT ;  /* 0x000000ff0200720c */ /* 0x000fe20003f66270 */
[----:B0-----:R-:W-:-:S05]  /*0930*/  IMAD.MOV.U32 R6, RZ, RZ, RZ ;  /* 0x000000ffff067224 */ /* 0x001fca00078e00ff */
[----:B------:R-:W-:Y:S02]  /*0940*/  @P0 IADD3 R17, R17, 0x1, RZ ;  /* 0x0000000111110810 */ /* 0x000fe40007ffe0ff */
[----:B-1----:R-:W-:-:S05]  /*0950*/  IADD3 R5, RZ, -R7, RZ ;  /* 0x80000007ff057210 */ /* 0x002fca0007ffe0ff */
[----:B------:R-:W-:Y:S01]  /*0960*/  @!P3 IMAD.MOV R17, RZ, RZ, -R17 ;  /* 0x000000ffff11b224 */ /* 0x000fe200078e0a11 */
[----:B------:R-:W-:Y:S01]  /*0970*/  @!P2 LOP3.LUT R17, RZ, c[0x0][0x1ec], RZ, 0x33, !PT ;  /* 0x00007b00ff11aa12 */ /* 0x000fe200078e33ff */
[----:B------:R-:W-:-:S03]  /*0980*/  IMAD R5, R5, R4, RZ ;  /* 0x0000000405057224 */ /* 0x000fc600078e02ff */
[----:B------:R-:W-:Y:S01]  /*0990*/  IABS R2, R17 ;  /* 0x0000001100027213 */ /* 0x000fe20000000000 */
[----:B------:R-:W-:-:S04]  /*09a0*/  IMAD.HI.U32 R6, R7, R5, R6 ;  /* 0x0000000507067227 */ /* 0x000fc800078e0006 */
[----:B------:R-:W-:-:S04]  /*09b0*/  IMAD.MOV.U32 R5, RZ, RZ, R2 ;  /* 0x000000ffff057224 */ /* 0x000fc800078e0002 */
[----:B------:R-:W-:-:S05]  /*09c0*/  IMAD.HI.U32 R10, R6, R5, RZ ;  /* 0x00000005060a7227 */ /* 0x000fca00078e00ff */
[----:B------:R-:W-:-:S05]  /*09d0*/  IADD3 R2, -R10, RZ, RZ ;  /* 0x000000ff0a027210 */ /* 0x000fca0007ffe1ff */
[----:B------:R-:W-:Y:S02]  /*09e0*/  IMAD R5, R4, R2, R5 ;  /* 0x0000000204057224 */ /* 0x000fe400078e0205 */
[----:B------:R-:W-:-:S03]  /*09f0*/  IMAD.MOV R2, RZ, RZ, -R17 ;  /* 0x000000ffff027224 */ /* 0x000fc600078e0a11 */
[----:B------:R-:W-:Y:S01]  /*0a00*/  ISETP.GT.U32.AND P2, PT, R4, R5, PT ;  /* 0x000000050400720c */ /* 0x000fe20003f44070 */
[--C-:B------:R-:W-:Y:S02]  /*0a10*/  IMAD R2, R2, c[0x0][0x1ec], R3.reuse ;  /* 0x00007b0002027a24 */ /* 0x100fe400078e0203 */
[----:B------:R-:W-:-:S03]  /*0a20*/  IMAD.MOV R3, RZ, RZ, -R3 ;  /* 0x000000ffff037224 */ /* 0x000fc600078e0a03 */
[----:B------:R-:W-:Y:S01]  /*0a30*/  IADD3 R15, R2, c[0x0][0x20c], RZ ;  /* 0x00008300020f7a10 */ /* 0x000fe20007ffe0ff */
[----:B------:R-:W-:-:S03]  /*0a40*/  IMAD R2, R3, c[0x0][0x1e8], R0 ;  /* 0x00007a0003027a24 */ /* 0x000fc600078e0200 */
[----:B------:R-:W-:Y:S02]  /*0a50*/  LEA.HI R12, R15, R15, RZ, 0x1 ;  /* 0x0000000f0f0c7211 */ /* 0x000fe400078f08ff */
[----:B------:R-:W-:Y:S01]  /*0a60*/  IADD3 R2, R2, c[0x0][0x208], RZ ;  /* 0x0000820002027a10 */ /* 0x000fe20007ffe0ff */
[----:B------:R-:W-:Y:S01]  /*0a70*/  @!P2 IMAD.IADD R5, R5, 0x1, -R4 ;  /* 0x000000010505a824 */ /* 0x000fe200078e0a04 */
[----:B------:R-:W-:Y:S02]  /*0a80*/  @!P2 IADD3 R10, R10, 0x1, RZ ;  /* 0x000000010a0aa810 */ /* 0x000fe40007ffe0ff */
[----:B------:R-:W-:Y:S02]  /*0a90*/  ISETP.NE.AND P2, PT, RZ, c[0x0][0x1dc], PT ;  /* 0x00007700ff007a0c */ /* 0x000fe40003f45270 */
[----:B------:R-:W-:Y:S02]  /*0aa0*/  ISETP.GE.U32.AND P0, PT, R5, R4, PT ;  /* 0x000000040500720c */ /* 0x000fe40003f06070 */
[----:B------:R-:W-:-:S02]  /*0ab0*/  LOP3.LUT R4, R17, c[0x0][0x1dc], RZ, 0x3c, !PT ;  /* 0x0000770011047a12 */ /* 0x000fc400078e3cff */
[----:B------:R-:W-:Y:S02]  /*0ac0*/  SHF.R.S32.HI R12, RZ, 0x1, R12 ;  /* 0x00000001ff0c7819 */ /* 0x000fe4000001140c */
[----:B------:R-:W-:Y:S02]  /*0ad0*/  ISETP.GE.AND P3, PT, R4, RZ, PT ;  /* 0x000000ff0400720c */ /* 0x000fe40003f66270 */
[----:B------:R-:W-:-:S04]  /*0ae0*/  LEA.HI R16, R2, R2, RZ, 0x1 ;  /* 0x0000000202107211 */ /* 0x000fc800078f08ff */
[----:B------:R-:W-:Y:S02]  /*0af0*/  SHF.R.S32.HI R16, RZ, 0x1, R16 ;  /* 0x00000001ff107819 */ /* 0x000fe40000011410 */
[----:B------:R-:W-:Y:S02]  /*0b00*/  @P0 IADD3 R10, R10, 0x1, RZ ;  /* 0x000000010a0a0810 */ /* 0x000fe40007ffe0ff */
[----:B------:R-:W-:-:S03]  /*0b10*/  ISETP.GE.AND P0, PT, R12, c[0x0][0x1f4], PT ;  /* 0x00007d000c007a0c */ /* 0x000fc60003f06270 */
[----:B------:R-:W-:Y:S02]  /*0b20*/  @!P3 IADD3 R10, -R10, RZ, RZ ;  /* 0x000000ff0a0ab210 */ /* 0x000fe40007ffe1ff */
[----:B------:R-:W-:Y:S02]  /*0b30*/  @!P2 LOP3.LUT R10, RZ, c[0x0][0x1dc], RZ, 0x33, !PT ;  /* 0x00007700ff0aaa12 */ /* 0x000fe400078e33ff */
[C---:B------:R-:W-:Y:S02]  /*0b40*/  ISETP.GT.AND P0, PT, R15.reuse, -0x2, !P0 ;  /* 0xfffffffe0f00780c */ /* 0x040fe40004704270 */
[----:B------:R-:W-:Y:S01]  /*0b50*/  LOP3.LUT P2, R14, R14, 0x3, RZ, 0xc0, !PT ;  /* 0x000000030e0e7812 */ /* 0x000fe2000784c0ff */
[----:B------:R-:W-:Y:S01]  /*0b60*/  IMAD.MOV R4, RZ, RZ, -R10 ;  /* 0x000000ffff047224 */ /* 0x000fe200078e0a0a */
[----:B------:R-:W-:Y:S02]  /*0b70*/  ISETP.GT.AND P0, PT, R2, -0x2, P0 ;  /* 0xfffffffe0200780c */ /* 0x000fe40000704270 */
[----:B------:R-:W-:Y:S01]  /*0b80*/  LOP3.LUT R15, R15, 0x1, R2, 0xc8, !PT ;  /* 0x000000010f0f7812 */ /* 0x000fe200078ec802 */
[----:B------:R-:W-:Y:S01]  /*0b90*/  IMAD R17, R4, c[0x0][0x1dc], R17 ;  /* 0x0000770004117a24 */ /* 0x000fe200078e0211 */
[----:B------:R-:W-:Y:S01]  /*0ba0*/  ISETP.LT.AND P0, PT, R16, c[0x0][0x1f0], P0 ;  /* 0x00007c0010007a0c */ /* 0x000fe20000701270 */
[----:B------:R-:W-:Y:S07]  /*0bb0*/  @!P1 BRA `(.L_x_519) ;  /* 0x000003a000009947 */ /* 0x000fee0003800000 */
[----:B------:R-:W-:Y:S01]  /*0bc0*/  ULDC UR6, c[0x0][0x1e0] ;  /* 0x0000780000067ab9 */ /* 0x000fe20000000800 */
[----:B------:R-:W-:Y:S01]  /*0bd0*/  IMAD.MOV.U32 R19, RZ, RZ, c[0x0][0x1fc] ;  /* 0x00007f00ff137624 */ /* 0x000fe200078e00ff */
[----:B------:R-:W-:Y:S01]  /*0be0*/  ULOP3.LUT UR4, UR6, 0x3, URZ, 0xc0, !UPT ;  /* 0x0000000306047892 */ /* 0x000fe2000f8ec03f */
[----:B------:R-:W-:Y:S01]  /*0bf0*/  ISETP.NE.OR P3, PT, R15, RZ, !P0 ;  /* 0x000000ff0f00720c */ /* 0x000fe20004765670 */
[----:B------:R-:W-:-:S02]  /*0c00*/  IMAD.MOV.U32 R18, RZ, RZ, RZ ;  /* 0x000000ffff127224 */ /* 0x000fc400078e00ff */
[----:B------:R-:W-:Y:S01]  /*0c10*/  UIADD3 UR4, -UR4, UR6, URZ ;  /* 0x0000000604047290 */ /* 0x000fe2000fffe13f */
[----:B------:R-:W-:Y:S02]  /*0c20*/  IMAD.MOV.U32 R20, RZ, RZ, RZ ;  /* 0x000000ffff147224 */ /* 0x000fe400078e00ff */
[----:B------:R-:W-:-:S03]  /*0c30*/  IMAD R19, R19, c[0x0][0x1f8], RZ ;  /* 0x00007e0013137a24 */ /* 0x000fc600078e02ff */
[----:B------:R-:W-:Y:S02]  /*0c40*/  MOV R21, UR4 ;  /* 0x0000000400157c02 */ /* 0x000fe40008000f00 */
.L_x_520:
[----:B------:R-:W-:Y:S02]  /*0c50*/  IMAD R27, R17, c[0x0][0x1e0], R20 ;  /* 0x00007800111b7a24 */ /* 0x000fe400078e0214 */
[----:B------:R-:W-:Y:S02]  /*0c60*/  @!P3 IMAD.MOV.U32 R2, RZ, RZ, c[0x0][0x1fc] ;  /* 0x00007f00ff02b624 */ /* 0x000fe400078e00ff */
[C-C-:B------:R-:W-:Y:S02]  /*0c70*/  @!P3 IMAD R5, R10.reuse, c[0x0][0x1e4], R27.reuse ;  /* 0x000079000a05ba24 */ /* 0x140fe400078e021b */
[----:B------:R-:W-:Y:S02]  /*0c80*/  @!P3 IMAD R3, R10, c[0x0][0x1e4], R27 ;  /* 0x000079000a03ba24 */ /* 0x000fe400078e021b */
[----:B------:R-:W-:Y:S01]  /*0c90*/  IMAD R9, R19, R27, RZ ;  /* 0x0000001b13097224 */ /* 0x000fe200078e02ff */
[----:B------:R-:W-:Y:S01]  /*0ca0*/  @!P3 IADD3 R5, R5, 0x1, RZ ;  /* 0x000000010505b810 */ /* 0x000fe20007ffe0ff */
[----:B------:R-:W-:-:S02]  /*0cb0*/  @!P3 IMAD R3, R3, c[0x0][0x1f4], R12 ;  /* 0x00007d000303ba24 */ /* 0x000fc400078e020c */
[----:B------:R-:W-:Y:S02]  /*0cc0*/  @!P3 IMAD.MOV.U32 R6, RZ, RZ, 0x4 ;  /* 0x00000004ff06b424 */ /* 0x000fe400078e00ff */
[----:B------:R-:W-:Y:S01]  /*0cd0*/  @!P3 IMAD R23, R2, c[0x0][0x1f8], R9 ;  /* 0x00007e000217ba24 */ /* 0x000fe200078e0209 */
[----:B------:R-:W-:Y:S01]  /*0ce0*/  @!P3 IADD3 R26, R27, 0x2, RZ ;  /* 0x000000021b1ab810 */ /* 0x000fe20007ffe0ff */
[----:B------:R-:W-:Y:S02]  /*0cf0*/  @!P3 IMAD R7, R5, c[0x0][0x1f4], R12 ;  /* 0x00007d000507ba24 */ /* 0x000fe400078e020c */
[----:B------:R-:W-:Y:S02]  /*0d00*/  @!P3 IMAD.MOV.U32 R4, RZ, RZ, 0x4 ;  /* 0x00000004ff04b424 */ /* 0x000fe400078e00ff */
[----:B------:R-:W-:Y:S01]  /*0d10*/  @!P3 IMAD R5, R3, c[0x0][0x1f0], R16 ;  /* 0x00007c000305ba24 */ /* 0x000fe200078e0210 */
[----:B------:R-:W-:Y:S01]  /*0d20*/  @!P3 IADD3 R27, R27, 0x3, RZ ;  /* 0x000000031b1bb810 */ /* 0x000fe20007ffe0ff */
[----:B------:R-:W-:-:S04]  /*0d30*/  @!P3 IMAD.WIDE R2, R23, R6, c[0x0][0x1b0] ;  /* 0x00006c001702b625 */ /* 0x000fc800078e0206 */
[-C--:B------:R-:W-:Y:S01]  /*0d40*/  @!P3 IMAD.WIDE R8, R9, R4.reuse, c[0x0][0x1b0] ;  /* 0x00006c000908b625 */ /* 0x080fe200078e0204 */
[----:B------:R0:W2:Y:S03]  /*0d50*/  @!P3 LDG.E R25, [R2.64] ;  /* 0x000000080219b981 */ /* 0x0000a6000c1e1900 */
[----:B------:R-:W-:Y:S01]  /*0d60*/  @!P3 IMAD R29, R10, c[0x0][0x1e4], R26 ;  /* 0x000079000a1dba24 */ /* 0x000fe200078e021a */
[----:B------:R1:W3:Y:S01]  /*0d70*/  @!P3 LDG.E R23, [R8.64] ;  /* 0x000000080817b981 */ /* 0x0002e2000c1e1900 */
[----:B------:R-:W-:Y:S01]  /*0d80*/  @!P3 IMAD.WIDE R4, R5, R4, c[0x0][0x160] ;  /* 0x000058000504b625 */ /* 0x000fe200078e0204 */
[----:B------:R-:W-:-:S03]  /*0d90*/  @!P3 MOV R28, 0x4 ;  /* 0x00000004001cb802 */ /* 0x000fc60000000f00 */
[----:B------:R-:W-:Y:S01]  /*0da0*/  @!P3 IMAD R29, R29, c[0x0][0x1f4], R12 ;  /* 0x00007d001d1dba24 */ /* 0x000fe200078e020c */
[----:B------:R4:W3:Y:S01]  /*0db0*/  @!P3 LDG.E R22, [R4.64] ;  /* 0x000000080416b981 */ /* 0x0008e2000c1e1900 */
[----:B0-----:R-:W-:Y:S02]  /*0dc0*/  @!P3 IMAD R3, R10, c[0x0][0x1e4], R27 ;  /* 0x000079000a03ba24 */ /* 0x001fe400078e021b */
[----:B------:R-:W-:Y:S02]  /*0dd0*/  @!P3 IMAD R7, R7, c[0x0][0x1f0], R16 ;  /* 0x00007c000707ba24 */ /* 0x000fe400078e0210 */
[----:B-1----:R-:W-:Y:S02]  /*0de0*/  @!P3 IMAD R9, R19, R26, RZ ;  /* 0x0000001a1309b224 */ /* 0x002fe400078e02ff */
[----:B------:R-:W-:-:S04]  /*0df0*/  @!P3 IMAD.WIDE R6, R7, R6, c[0x0][0x160] ;  /* 0x000058000706b625 */ /* 0x000fc800078e0206 */
[----:B----4-:R-:W-:Y:S01]  /*0e00*/  @!P3 IMAD R5, R3, c[0x0][0x1f4], R12 ;  /* 0x00007d000305ba24 */ /* 0x010fe200078e020c */
[----:B------:R0:W2:Y:S01]  /*0e10*/  @!P3 LDG.E R24, [R6.64] ;  /* 0x000000080618b981 */ /* 0x0000a2000c1e1900 */
[----:B------:R-:W-:Y:S02]  /*0e20*/  @!P3 IMAD R3, R29, c[0x0][0x1f0], R16 ;  /* 0x00007c001d03ba24 */ /* 0x000fe400078e0210 */
[----:B------:R-:W-:Y:S02]  /*0e30*/  @!P3 IMAD R29, R19, R27, RZ ;  /* 0x0000001b131db224 */ /* 0x000fe400078e02ff */
[----:B------:R-:W-:Y:S02]  /*0e40*/  @!P3 IMAD.MOV.U32 R26, RZ, RZ, 0x4 ;  /* 0x00000004ff1ab424 */ /* 0x000fe400078e00ff */
[----:B------:R-:W-:-:S04]  /*0e50*/  @!P3 IMAD.WIDE R8, R9, R28, c[0x0][0x1b0] ;  /* 0x00006c000908b625 */ /* 0x000fc800078e021c */
[----:B------:R-:W-:Y:S02]  /*0e60*/  @!P3 IMAD R27, R5, c[0x0][0x1f0], R16 ;  /* 0x00007c00051bba24 */ /* 0x000fe400078e0210 */
[----:B------:R-:W-:Y:S01]  /*0e70*/  @!P3 IMAD.WIDE R2, R3, R28, c[0x0][0x160] ;  /* 0x000058000302b625 */ /* 0x000fe200078e021c */
[----:B------:R-:W4:Y:S03]  /*0e80*/  @!P3 LDG.E R9, [R8.64] ;  /* 0x000000080809b981 */ /* 0x000f26000c1e1900 */
[-C--:B------:R-:W-:Y:S02]  /*0e90*/  @!P3 IMAD.WIDE R4, R29, R26.reuse, c[0x0][0x1b0] ;  /* 0x00006c001d04b625 */ /* 0x080fe400078e021a */
[----:B------:R-:W4:Y:S02]  /*0ea0*/  @!P3 LDG.E R2, [R2.64] ;  /* 0x000000080202b981 */ /* 0x000f24000c1e1900 */
[----:B0-----:R-:W-:-:S02]  /*0eb0*/  @!P3 IMAD.WIDE R6, R27, R26, c[0x0][0x160] ;  /* 0x000058001b06b625 */ /* 0x001fc400078e021a */
[----:B------:R-:W5:Y:S04]  /*0ec0*/  @!P3 LDG.E R4, [R4.64] ;  /* 0x000000080404b981 */ /* 0x000f68000c1e1900 */
[----:B------:R-:W5:Y:S01]  /*0ed0*/  @!P3 LDG.E R7, [R6.64] ;  /* 0x000000080607b981 */ /* 0x000f62000c1e1900 */
[----:B------:R-:W-:-:S04]  /*0ee0*/  IADD3 R21, R21, -0x4, RZ ;  /* 0xfffffffc15157810 */ /* 0x000fc80007ffe0ff */
[----:B------:R-:W-:Y:S02]  /*0ef0*/  ISETP.NE.AND P4, PT, R21, RZ, PT ;  /* 0x000000ff1500720c */ /* 0x000fe40003f85270 */
[----:B------:R-:W-:Y:S01]  /*0f00*/  IADD3 R20, R20, 0x4, RZ ;  /* 0x0000000414147810 */ /* 0x000fe20007ffe0ff */
[----:B---3--:R-:W-:-:S04]  /*0f10*/  @!P3 FFMA.FTZ R18, R22, R23, R18 ;  /* 0x000000171612b223 */ /* 0x008fc80000010012 */
[----:B--2---:R-:W-:-:S04]  /*0f20*/  @!P3 FFMA.FTZ R18, R24, R25, R18 ;  /* 0x000000191812b223 */ /* 0x004fc80000010012 */
[----:B----4-:R-:W-:-:S04]  /*0f30*/  @!P3 FFMA.FTZ R18, R2, R9, R18 ;  /* 0x000000090212b223 */ /* 0x010fc80000010012 */
[----:B-----5:R-:W-:Y:S01]  /*0f40*/  @!P3 FFMA.FTZ R18, R7, R4, R18 ;  /* 0x000000040712b223 */ /* 0x020fe20000010012 */
[----:B------:R-:W-:Y:S05]  /*0f50*/  @P4 BRA `(.L_x_520) ;  /* 0xfffffcf000004947 */ /* 0x000fea000383ffff */
.L_x_519:
[----:B------:R-:W-:Y:S05]  /*0f60*/  @!P2 BRA `(.L_x_521) ;  /* 0x000002700000a947 */ /* 0x000fea0003800000 */
[----:B------:R-:W-:Y:S01]  /*0f70*/  ISETP.EQ.AND P0, PT, R15, RZ, P0 ;  /* 0x000000ff0f00720c */ /* 0x000fe20000702270 */
[----:B------:R-:W-:Y:S02]  /*0f80*/  IMAD R17, R17, c[0x0][0x1e0], R20 ;  /* 0x0000780011117a24 */ /* 0x000fe400078e0214 */
[----:B------:R-:W-:-:S04]  /*0f90*/  IMAD.MOV.U32 R9, RZ, RZ, c[0x0][0x1fc] ;  /* 0x00007f00ff097624 */ /* 0x000fc800078e00ff */
[----:B------:R-:W-:-:S04]  /*0fa0*/  IMAD R8, R9, c[0x0][0x1f8], RZ ;  /* 0x00007e0009087a24 */ /* 0x000fc800078e02ff */
[----:B------:R-:W-:Y:S02]  /*0fb0*/  IMAD R6, R8, R17, RZ ;  /* 0x0000001108067224 */ /* 0x000fe400078e02ff */
[----:B------:R-:W-:Y:S02]  /*0fc0*/  @P0 IMAD R3, R10, c[0x0][0x1e4], R17 ;  /* 0x000079000a030a24 */ /* 0x000fe400078e0211 */
[----:B------:R-:W-:Y:S02]  /*0fd0*/  @P0 IMAD.MOV.U32 R5, RZ, RZ, 0x4 ;  /* 0x00000004ff050424 */ /* 0x000fe400078e00ff */
[----:B------:R-:W-:-:S04]  /*0fe0*/  @P0 IMAD R3, R3, c[0x0][0x1f4], R12 ;  /* 0x00007d0003030a24 */ /* 0x000fc800078e020c */
[----:B------:R-:W-:Y:S02]  /*0ff0*/  @P0 IMAD R4, R3, c[0x0][0x1f0], R16 ;  /* 0x00007c0003040a24 */ /* 0x000fe400078e0210 */
[----:B------:R-:W-:-:S04]  /*1000*/  @P0 IMAD.WIDE R2, R6, R5, c[0x0][0x1b0] ;  /* 0x00006c0006020625 */ /* 0x000fc800078e0205 */
[----:B------:R-:W-:Y:S02]  /*1010*/  @P0 IMAD.WIDE R4, R4, R5, c[0x0][0x160] ;  /* 0x0000580004040625 */ /* 0x000fe400078e0205 */
[----:B------:R-:W2:Y:S04]  /*1020*/  @P0 LDG.E R2, [R2.64] ;  /* 0x0000000802020981 */ /* 0x000ea8000c1e1900 */
[----:B------:R-:W2:Y:S01]  /*1030*/  @P0 LDG.E R5, [R4.64] ;  /* 0x0000000804050981 */ /* 0x000ea2000c1e1900 */
[----:B------:R-:W-:Y:S01]  /*1040*/  ISETP.NE.AND P2, PT, R14, 0x1, PT ;  /* 0x000000010e00780c */ /* 0x000fe20003f45270 */
[----:B--2---:R-:W-:-:S12]  /*1050*/  @P0 FFMA.FTZ R18, R5, R2, R18 ;  /* 0x0000000205120223 */ /* 0x004fd80000010012 */
[----:B------:R-:W-:Y:S05]  /*1060*/  @!P2 BRA `(.L_x_521) ;  /* 0x000001700000a947 */ /* 0x000fea0003800000 */
[----:B------:R-:W-:Y:S01]  /*1070*/  ISETP.EQ.OR P2, PT, R14, 0x2, !P0 ;  /* 0x000000020e00780c */ /* 0x000fe20004742670 */
[----:B------:R-:W-:Y:S01]  /*1080*/  @P0 IMAD R3, R10, c[0x0][0x1e4], R17 ;  /* 0x000079000a030a24 */ /* 0x000fe200078e0211 */
[----:B------:R-:W-:Y:S01]  /*1090*/  @P0 MOV R15, 0x4 ;  /* 0x00000004000f0802 */ /* 0x000fe20000000f00 */
[----:B------:R-:W-:-:S03]  /*10a0*/  @P0 IMAD R2, R9, c[0x0][0x1f8], R6 ;  /* 0x00007e0009020a24 */ /* 0x000fc600078e0206 */
[----:B------:R-:W-:-:S05]  /*10b0*/  @P0 IADD3 R3, R3, 0x1, RZ ;  /* 0x0000000103030810 */ /* 0x000fca0007ffe0ff */
[----:B------:R-:W-:Y:S02]  /*10c0*/  @P0 IMAD R3, R3, c[0x0][0x1f4], R12 ;  /* 0x00007d0003030a24 */ /* 0x000fe400078e020c */
[----:B------:R-:W-:Y:S01]  /*10d0*/  @!P2 IADD3 R5, R17, 0x2, RZ ;  /* 0x000000021105a810 */ /* 0x000fe20007ffe0ff */
[----:B------:R-:W-:Y:S02]  /*10e0*/  @!P2 IMAD.MOV.U32 R9, RZ, RZ, 0x4 ;  /* 0x00000004ff09a424 */ /* 0x000fe400078e00ff */
[----:B------:R-:W-:Y:S02]  /*10f0*/  @P0 IMAD R4, R3, c[0x0][0x1f0], R16 ;  /* 0x00007c0003040a24 */ /* 0x000fe400078e0210 */
[----:B------:R-:W-:Y:S02]  /*1100*/  @!P2 IMAD R7, R10, c[0x0][0x1e4], R5 ;  /* 0x000079000a07aa24 */ /* 0x000fe400078e0205 */
[----:B------:R-:W-:Y:S02]  /*1110*/  @!P2 IMAD R6, R8, R5, RZ ;  /* 0x000000050806a224 */ /* 0x000fe400078e02ff */
[----:B------:R-:W-:-:S02]  /*1120*/  @!P2 IMAD R7, R7, c[0x0][0x1f4], R12 ;  /* 0x00007d000707aa24 */ /* 0x000fc400078e020c */
[----:B------:R-:W-:-:S04]  /*1130*/  @P0 IMAD.WIDE R2, R2, R15, c[0x0][0x1b0] ;  /* 0x00006c0002020625 */ /* 0x000fc800078e020f */
[----:B------:R-:W-:Y:S02]  /*1140*/  @!P2 IMAD R8, R7, c[0x0][0x1f0], R16 ;  /* 0x00007c000708aa24 */ /* 0x000fe400078e0210 */
[----:B------:R-:W-:Y:S01]  /*1150*/  @P0 IMAD.WIDE R4, R4, R15, c[0x0][0x160] ;  /* 0x0000580004040625 */ /* 0x000fe200078e020f */
[----:B------:R-:W2:Y:S03]  /*1160*/  @P0 LDG.E R2, [R2.64] ;  /* 0x0000000802020981 */ /* 0x000ea6000c1e1900 */
[-C--:B------:R-:W-:Y:S02]  /*1170*/  @!P2 IMAD.WIDE R6, R6, R9.reuse, c[0x0][0x1b0] ;  /* 0x00006c000606a625 */ /* 0x080fe400078e0209 */
[----:B------:R-:W2:Y:S02]  /*1180*/  @P0 LDG.E R5, [R4.64] ;  /* 0x0000000804050981 */ /* 0x000ea4000c1e1900 */
[----:B------:R-:W-:-:S02]  /*1190*/  @!P2 IMAD.WIDE R8, R8, R9, c[0x0][0x160] ;  /* 0x000058000808a625 */ /* 0x000fc400078e0209 */
[----:B------:R-:W3:Y:S04]  /*11a0*/  @!P2 LDG.E R6, [R6.64] ;  /* 0x000000080606a981 */ /* 0x000ee8000c1e1900 */
[----:B------:R-:W3:Y:S01]  /*11b0*/  @!P2 LDG.E R9, [R8.64] ;  /* 0x000000080809a981 */ /* 0x000ee2000c1e1900 */
[----:B--2---:R-:W-:-:S04]  /*11c0*/  @P0 FFMA.FTZ R18, R5, R2, R18 ;  /* 0x0000000205120223 */ /* 0x004fc80000010012 */
[----:B---3--:R-:W-:Y:S02]  /*11d0*/  @!P2 FFMA.FTZ R18, R9, R6, R18 ;  /* 0x000000060912a223 */ /* 0x008fe40000010012 */
.L_x_521:
        /* <DEDUP_REMOVED lines=8> */
[----:B0-----:R-:W-:Y:S05]  /*1260*/  @!P0 BRA `(.L_x_522) ;  /* 0xfffff37000008947 */ /* 0x001fea000383ffff */
[----:B------:R-:W-:Y:S05]  /*1270*/  EXIT ;  /* 0x000000000000794d */ /* 0x000fea0003800000 */
        .weak           $__internal_5_$__cuda_sm20_div_u64
        .type           $__internal_5_$__cuda_sm20_div_u64,@function
        .size           $__internal_5_$__cuda_sm20_div_u64,(.L_x_1165 - $__internal_5_$__cuda_sm20_div_u64)
$__internal_5_$__cuda_sm20_div_u64:
[----:B------:R-:W-:Y:S01]  /*1280*/  MOV R14, R13 ;  /* 0x0000000d000e7202 */ /* 0x000fe20000000f00 */
        /* <DEDUP_REMOVED lines=9> */
[----:B------:R-:W-:Y:S01]  /*1320*/  IMAD.X R19, RZ, RZ, ~R9, P0 ;  /* 0x000000ffff137224 */ /* 0x000fe200000e0e09 */
[----:B------:R-:W-:-:S03]  /*1330*/  MOV R9, R6 ;  /* 0x0000000600097202 */ /* 0x000fc60000000f00 */
        /* <DEDUP_REMOVED lines=17> */
[----:B------:R-:W-:-:S04]  /*1450*/  IADD3 R9, P2, R10, R9, RZ ;  /* 0x000000090a097210 */ /* 0x000fc80007f5e0ff */
[----:B------:R-:W-:Y:S01]  /*1460*/  IADD3.X R5, R6, R5, RZ, P0, !PT ;  /* 0x0000000506057210 */ /* 0x000fe200007fe4ff */
[----:B------:R-:W-:-:S03]  /*1470*/  IMAD.HI.U32 R6, R9, R2, RZ ;  /* 0x0000000209067227 */ /* 0x000fc600078e00ff */
[----:B------:R-:W-:-:S03]  /*1480*/  IADD3.X R5, RZ, RZ, R5, P2, P1 ;  /* 0x000000ffff057210 */ /* 0x000fc600017e2405 */
[----:B------:R-:W-:-:S04]  /*1490*/  IMAD.WIDE.U32 R6, R9, R3, R6 ;  /* 0x0000000309067225 */ /* 0x000fc800078e0006 */
[C---:B------:R-:W-:Y:S02]  /*14a0*/  IMAD R9, R5.reuse, R3, RZ ;  /* 0x0000000305097224 */ /* 0x040fe400078e02ff */
[----:B------:R-:W-:-:S04]  /*14b0*/  IMAD.HI.U32 R6, P0, R5, R2, R6 ;  /* 0x0000000205067227 */ /* 0x000fc80007800006 */
[----:B------:R-:W-:Y:S01]  /*14c0*/  IMAD.HI.U32 R5, R5, R3, RZ ;  /* 0x0000000305057227 */ /* 0x000fe200078e00ff */
[----:B------:R-:W-:-:S03]  /*14d0*/  IADD3 R8, P1, R9, R6, RZ ;  /* 0x0000000609087210 */ /* 0x000fc60007f3e0ff */
[----:B------:R-:W-:Y:S02]  /*14e0*/  IMAD.X R5, RZ, RZ, R5, P0 ;  /* 0x000000ffff057224 */ /* 0x000fe400000e0605 */
[----:B------:R-:W-:-:S03]  /*14f0*/  IMAD.WIDE.U32 R6, R8, R13, RZ ;  /* 0x0000000d08067225 */ /* 0x000fc600078e00ff */
[----:B------:R-:W-:Y:S02]  /*1500*/  IADD3.X R5, RZ, R5, RZ, P1, !PT ;  /* 0x00000005ff057210 */ /* 0x000fe40000ffe4ff */
[----:B------:R-:W-:-:S03]  /*1510*/  IADD3 R12, P0, -R6, R2, RZ ;  /* 0x00000002060c7210 */ /* 0x000fc60007f1e1ff */
[-C--:B------:R-:W-:Y:S01]  /*1520*/  IMAD R10, R5, R13.reuse, R7 ;  /* 0x0000000d050a7224 */ /* 0x080fe200078e0207 */
[----:B------:R-:W-:Y:S02]  /*1530*/  IADD3 R7, P2, R8, 0x1, RZ ;  /* 0x0000000108077810 */ /* 0x000fe40007f5e0ff */
[----:B------:R-:W-:Y:S01]  /*1540*/  IADD3 R2, P1, -R13, R12, RZ ;  /* 0x0000000c0d027210 */ /* 0x000fe20007f3e1ff */
        /* <DEDUP_REMOVED lines=13> */
[----:B------:R-:W-:Y:S02]  /*1620*/  ISETP.NE.U32.AND P1, PT, R13, RZ, PT ;  /* 0x000000ff0d00720c */ /* 0x000fe40003f25070 */
[----:B------:R-:W-:Y:S02]  /*1630*/  IADD3.X R3, RZ, R6, RZ, P2, !PT ;  /* 0x00000006ff037210 */ /* 0x000fe400017fe4ff */
[----:B------:R-:W-:Y:S02]  /*1640*/  ISETP.NE.AND.EX P1, PT, RZ, RZ, PT, P1 ;  /* 0x000000ffff00720c */ /* 0x000fe40003f25310 */
[----:B------:R-:W-:-:S02]  /*1650*/  SEL R2, R2, R7, P0 ;  /* 0x0000000702027207 */ /* 0x000fc40000000000 */
[----:B------:R-:W-:Y:S02]  /*1660*/  SEL R3, R3, R6, P0 ;  /* 0x0000000603037207 */ /* 0x000fe40000000000 */
[----:B------:R-:W-:Y:S02]  /*1670*/  SEL R2, R2, 0xffffffff, P1 ;  /* 0xffffffff02027807 */ /* 0x000fe40000800000 */
[----:B------:R-:W-:Y:S01]  /*1680*/  SEL R3, R3, 0xffffffff, P1 ;  /* 0xffffffff03037807 */ /* 0x000fe20000800000 */
[----:B------:R-:W-:Y:S06]  /*1690*/  RET.REL.NODEC R4 `(_ZN2at6native51_GLOBAL__N__2c613397_18_DepthwiseConv2d_cu_9959487032conv_depthwise2d_backward_kernelILi1ELi2EfiEEvNS_27GenericPackedTensorAccessorIKT1_Lm4ENS_16DefaultPtrTraitsEiEENS3_IS4_Lm4ES6_iEES7_T2_iiiiiiiiiiiiiii) ;  /* 0xffffe96004007950 */ /* 0x000fec0003c3ffff */
.L_x_523:
        /* <DEDUP_REMOVED lines=14> */
.L_x_1165:


//--------------------- .text._ZN2at6native51_GLOBAL__N__2c613397_18_DepthwiseConv2d_cu_9959487032conv_depthwise2d_backward_kernelILi1ELi1EfiEEvNS_27GenericPackedTensorAccessorIKT1_Lm4ENS_16DefaultPtrTraitsEiEENS3_IS4_Lm4ES6_iEES7_T2_iiiiiiiiiiiiiii --------------------------
	.section	.text._ZN2at6native51_GLOBAL__N__2c613397_18_DepthwiseConv2d_cu_9959487032conv_depthwise2d_backward_kernelILi1ELi1EfiEEvNS_27GenericPackedTensorAccessorIKT1_Lm4ENS_16DefaultPtrTraitsEiEENS3_IS4_Lm4ES6_iEES7_T2_iiiiiiiiiiiiiii,"ax",@progbits
	.sectioninfo	@"SHI_REGISTERS=32"
	.align	128
.text._ZN2at6native51_GLOBAL__N__2c613397_18_DepthwiseConv2d_cu_9959487032conv_depthwise2d_backward_kernelILi1ELi1EfiEEvNS_27GenericPackedTensorAccessorIKT1_Lm4ENS_16DefaultPtrTraitsEiEENS3_IS4_Lm4ES6_iEES7_T2_iiiiiiiiiiiiiii:
        .type           _ZN2at6native51_GLOBAL__N__2c613397_18_DepthwiseConv2d_cu_9959487032conv_depthwise2d_backward_kernelILi1ELi1EfiEEvNS_27GenericPackedTensorAccessorIKT1_Lm4ENS_16DefaultPtrTraitsEiEENS3_IS4_Lm4ES6_iEES7_T2_iiiiiiiiiiiiiii,@function
        .size           _ZN2at6native51_GLOBAL__N__2c613397_18_DepthwiseConv2d_cu_9959487032conv_depthwise2d_backward_kernelILi1ELi1EfiEEvNS_27GenericPackedTensorAccessorIKT1_Lm4ENS_16DefaultPtrTraitsEiEENS3_IS4_Lm4ES6_iEES7_T2_iiiiiiiiiiiiiii,(.L_x_1167 - _ZN2at6native51_GLOBAL__N__2c613397_18_DepthwiseConv2d_cu_9959487032conv_depthwise2d_backward_kernelILi1ELi1EfiEEvNS_27GenericPackedTensorAccessorIKT1_Lm4ENS_16DefaultPtrTraitsEiEENS3_IS4_Lm4ES6_iEES7_T2_iiiiiiiiiiiiiii)
        .other          _ZN2at6native51_GLOBAL__N__2c613397_18_DepthwiseConv2d_cu_9959487032conv_depthwise2d_backward_kernelILi1ELi1EfiEEvNS_27GenericPackedTensorAccessorIKT1_Lm4ENS_16DefaultPtrTraitsEiEENS3_IS4_Lm4ES6_iEES7_T2_iiiiiiiiiiiiiii,@"STO_CUDA_ENTRY STV_DEFAULT"
_ZN2at6native51_GLOBAL__N__2c613397_18_DepthwiseConv2d_cu_9959487032conv_depthwise2d_backward_kernelILi1ELi1EfiEEvNS_27GenericPackedTensorAccessorIKT1_Lm4ENS_16DefaultPtrTraitsEiEENS3_IS4_Lm4ES6_iEES7_T2_iiiiiiiiiiiiiii:
        /* <DEDUP_REMOVED lines=24> */
[----:B------:R-:W-:Y:S05]  /*0180*/  CALL.REL.NOINC `($__internal_6_$__cuda_sm20_div_u64) ;  /* 0x0000108000007944 */ /* 0x000fea0003c00000 */
[----:B------:R-:W-:Y:S02]  /*0190*/  IMAD.MOV.U32 R2, RZ, RZ, R0 ;  /* 0x000000ffff027224 */ /* 0x000fe400078e0000 */
[----:B------:R-:W-:Y:S01]  /*01a0*/  IMAD.MOV.U32 R3, RZ, RZ, R5 ;  /* 0x000000ffff037224 */ /* 0x000fe200078e0005 */
[----:B------:R-:W-:Y:S05]  /*01b0*/  BRA `(.L_x_527) ;  /* 0x0000013000007947 */ /* 0x000fea0003800000 */
.L_x_526:
[----:B------:R-:W0:Y:S01]  /*01c0*/  I2F.U32.RP R4, R15 ;  /* 0x0000000f00047306 */ /* 0x000e220000209000 */
[----:B------:R-:W-:Y:S02]  /*01d0*/  IADD3 R5, RZ, -R15, RZ ;  /* 0x8000000fff057210 */ /* 0x000fe40007ffe0ff */
[----:B------:R-:W-:-:S05]  /*01e0*/  ISETP.NE.U32.AND P2, PT, R15, RZ, PT ;  /* 0x000000ff0f00720c */ /* 0x000fca0003f45070 */
        /* <DEDUP_REMOVED lines=11> */
[----:B------:R-:W-:Y:S02]  /*02a0*/  @P0 IADD3 R0, -R15, R0, RZ ;  /* 0x000000000f000210 */ /* 0x000fe40007ffe1ff */
[----:B------:R-:W-:Y:S02]  /*02b0*/  @P0 IADD3 R2, R2, 0x1, RZ ;  /* 0x0000000102020810 */ /* 0x000fe40007ffe0ff */
[----:B------:R-:W-:-:S13]  /*02c0*/  ISETP.GE.U32.AND P1, PT, R0, R15, PT ;  /* 0x0000000f0000720c */ /* 0x000fda0003f26070 */
[----:B------:R-:W-:Y:S02]  /*02d0*/  @P1 IADD3 R2, R2, 0x1, RZ ;  /* 0x0000000102021810 */ /* 0x000fe40007ffe0ff */
[----:B------:R-:W-:Y:S02]  /*02e0*/  @!P2 LOP3.LUT R2, RZ, R15, RZ, 0x33, !PT ;  /* 0x0000000fff02a212 */ /* 0x000fe400078e33ff */
.L_x_527:
[----:B------:R-:W-:Y:S05]  /*02f0*/  BSYNC B0 ;  /* 0x0000000000007941 */ /* 0x000fea0003800000 */
.L_x_525:
        /* <DEDUP_REMOVED lines=11> */
.L_x_530:
[----:B------:R-:W-:Y:S02]  /*03b0*/  SHF.R.S64 R2, R0, 0x1e, R4 ;  /* 0x0000001e00027819 */ /* 0x000fe40000001004 */
[----:B------:R-:W-:Y:S02]  /*03c0*/  IADD3 R14, P2, R15, R14, RZ ;  /* 0x0000000e0f0e7210 */ /* 0x000fe40007f5e0ff */
[----:B------:R-:W-:Y:S02]  /*03d0*/  IADD3 R2, P1, R2, c[0x0][0x188], RZ ;  /* 0x0000620002027a10 */ /* 0x000fe40007f3e0ff */
[----:B------:R-:W-:Y:S01]  /*03e0*/  IADD3 R0, P3, RZ, R0, RZ ;  /* 0x00000000ff007210 */ /* 0x000fe20007f7e0ff */
[----:B------:R-:W-:Y:S01]  /*03f0*/  IMAD.X R13, RZ, RZ, R13, P2 ;  /* 0x000000ffff0d7224 */ /* 0x000fe200010e060d */
[----:B------:R-:W-:-:S02]  /*0400*/  LEA.HI.X.SX32 R3, R4, c[0x0][0x18c], 0x2, P1 ;  /* 0x0000630004037a11 */ /* 0x000fc400008f16ff */
[----:B------:R-:W-:Y:S02]  /*0410*/  IADD3 R5, P1, R5, -0x1, RZ ;  /* 0xffffffff05057810 */ /* 0x000fe40007f3e0ff */
[----:B------:R-:W-:Y:S01]  /*0420*/  IADD3.X R4, R15, R4, RZ, P3, !PT ;  /* 0x000000040f047210 */ /* 0x000fe20001ffe4ff */
[----:B------:R0:W-:Y:S01]  /*0430*/  STG.E [R2.64], RZ ;  /* 0x000000ff02007986 */ /* 0x0001e2000c101908 */
[----:B------:R-:W-:Y:S02]  /*0440*/  IADD3.X R6, R6, -0x1, RZ, P1, !PT ;  /* 0xffffffff06067810 */ /* 0x000fe40000ffe4ff */
[----:B------:R-:W-:-:S04]  /*0450*/  ISETP.NE.U32.AND P1, PT, R5, RZ, PT ;  /* 0x000000ff0500720c */ /* 0x000fc80003f25070 */
[----:B------:R-:W-:-:S13]  /*0460*/  ISETP.NE.AND.EX P1, PT, R6, RZ, PT, P1 ;  /* 0x000000ff0600720c */ /* 0x000fda0003f25310 */
[----:B0-----:R-:W-:Y:S05]  /*0470*/  @P1 BRA `(.L_x_530) ;  /* 0xffffff3000001947 */ /* 0x001fea000383ffff */
.L_x_529:
[----:B------:R-:W-:Y:S05]  /*0480*/  BSYNC B0 ;  /* 0x0000000000007941 */ /* 0x000fea0003800000 */
.L_x_528:
[----:B------:R-:W-:Y:S05]  /*0490*/  @!P0 EXIT ;  /* 0x000000000000894d */ /* 0x000fea0003800000 */
.L_x_531:
        /* <DEDUP_REMOVED lines=18> */
.L_x_524:
[----:B------:R-:W-:-:S05]  /*05c0*/  IMAD.MOV.U32 R0, RZ, RZ, c[0x0][0x1e0] ;  /* 0x00007800ff007624 */ /* 0x000fca00078e00ff */
[----:B------:R-:W-:-:S04]  /*05d0*/  IADD3 R0, R0, -0x1, RZ ;  /* 0xffffffff00007810 */ /* 0x000fc80007ffe0ff */
[----:B------:R-:W-:Y:S02]  /*05e0*/  ISETP.GE.U32.AND P1, PT, R0, 0x3, PT ;  /* 0x000000030000780c */ /* 0x000fe40003f26070 */
.L_x_535:
        /* <DEDUP_REMOVED lines=12> */
[----:B0-----:R-:W-:Y:S01]  /*06b0*/  MOV R2, RZ ;  /* 0x000000ff00027202 */ /* 0x001fe20000000f00 */
        /* <DEDUP_REMOVED lines=12> */
[----:B------:R-:W-:Y:S02]  /*0780*/  ISETP.NE.AND P3, PT, RZ, c[0x0][0x1e8], PT ;  /* 0x00007a00ff007a0c */ /* 0x000fe40003f65270 */
[----:B------:R-:W-:Y:S02]  /*0790*/  ISETP.GE.U32.AND P0, PT, R3, R8, PT ;  /* 0x000000080300720c */ /* 0x000fe40003f06070 */
[----:B------:R-:W-:Y:S02]  /*07a0*/  LOP3.LUT R3, R14, c[0x0][0x1e8], RZ, 0x3c, !PT ;  /* 0x00007a000e037a12 */ /* 0x000fe400078e3cff */
[----:B-1----:R-:W-:Y:S02]  /*07b0*/  IADD3 R7, RZ, -R5, RZ ;  /* 0x80000005ff077210 */ /* 0x002fe40007ffe0ff */
[----:B------:R-:W-:-:S02]  /*07c0*/  ISETP.GE.AND P2, PT, R3, RZ, PT ;  /* 0x000000ff0300720c */ /* 0x000fc40003f46270 */
[----:B------:R-:W-:Y:S01]  /*07d0*/  IABS R3, c[0x0][0x1dc] ;  /* 0x0000770000037a13 */ /* 0x000fe20000000000 */
[----:B------:R-:W-:-:S04]  /*07e0*/  IMAD R7, R7, R0, RZ ;  /* 0x0000000007077224 */ /* 0x000fc800078e02ff */
[----:B------:R-:W-:Y:S01]  /*07f0*/  @P0 IADD3 R2, R2, 0x1, RZ ;  /* 0x0000000102020810 */ /* 0x000fe20007ffe0ff */
[----:B------:R-:W-:-:S05]  /*0800*/  IMAD.HI.U32 R4, R5, R7, R4 ;  /* 0x0000000705047227 */ /* 0x000fca00078e0004 */
[----:B------:R-:W-:Y:S01]  /*0810*/  @!P2 IMAD.MOV R2, RZ, RZ, -R2 ;  /* 0x000000ffff02a224 */ /* 0x000fe200078e0a02 */
[----:B------:R-:W-:-:S04]  /*0820*/  @!P3 LOP3.LUT R2, RZ, c[0x0][0x1e8], RZ, 0x33, !PT ;  /* 0x00007a00ff02ba12 */ /* 0x000fc800078e33ff */
[----:B------:R-:W-:-:S04]  /*0830*/  IABS R6, R2 ;  /* 0x0000000200067213 */ /* 0x000fc80000000000 */
        /* <DEDUP_REMOVED lines=24> */
[----:B------:R-:W-:Y:S02]  /*09c0*/  IMAD.MOV R5, RZ, RZ, -R9 ;  /* 0x000000ffff057224 */ /* 0x000fe400078e0a09 */
[----:B------:R-:W-:-:S04]  /*09d0*/  IMAD.HI.U32 R16, R4, R0, RZ ;  /* 0x0000000004107227 */ /* 0x000fc800078e00ff */
[----:B------:R-:W-:Y:S02]  /*09e0*/  IMAD.MOV R4, RZ, RZ, -R16 ;  /* 0x000000ffff047224 */ /* 0x000fe400078e0a10 */
[----:B------:R-:W-:Y:S02]  /*09f0*/  IMAD R5, R5, c[0x0][0x1ec], R2 ;  /* 0x00007b0005057a24 */ /* 0x000fe400078e0202 */
[----:B------:R-:W-:-:S03]  /*0a00*/  IMAD R0, R3, R4, R0 ;  /* 0x0000000403007224 */ /* 0x000fc600078e0200 */
[----:B------:R-:W-:Y:S02]  /*0a10*/  IADD3 R18, R5, c[0x0][0x20c], RZ ;  /* 0x0000830005127a10 */ /* 0x000fe40007ffe0ff */
[----:B------:R-:W-:-:S13]  /*0a20*/  ISETP.GT.U32.AND P3, PT, R3, R0, PT ;  /* 0x000000000300720c */ /* 0x000fda0003f64070 */
[----:B------:R-:W-:Y:S01]  /*0a30*/  @!P3 IMAD.IADD R0, R0, 0x1, -R3 ;  /* 0x000000010000b824 */ /* 0x000fe200078e0a03 */
[----:B------:R-:W-:Y:S02]  /*0a40*/  @!P3 IADD3 R16, R16, 0x1, RZ ;  /* 0x000000011010b810 */ /* 0x000fe40007ffe0ff */
[----:B------:R-:W-:Y:S02]  /*0a50*/  ISETP.NE.AND P3, PT, RZ, c[0x0][0x1dc], PT ;  /* 0x00007700ff007a0c */ /* 0x000fe40003f65270 */
[----:B------:R-:W-:Y:S02]  /*0a60*/  ISETP.GE.U32.AND P0, PT, R0, R3, PT ;  /* 0x000000030000720c */ /* 0x000fe40003f06070 */
[----:B------:R-:W-:Y:S02]  /*0a70*/  LOP3.LUT R0, R9, c[0x0][0x1dc], RZ, 0x3c, !PT ;  /* 0x0000770009007a12 */ /* 0x000fe400078e3cff */
[----:B------:R-:W-:Y:S02]  /*0a80*/  IADD3 R3, -R2, RZ, RZ ;  /* 0x000000ff02037210 */ /* 0x000fe40007ffe1ff */
[----:B------:R-:W-:-:S03]  /*0a90*/  ISETP.GE.AND P2, PT, R0, RZ, PT ;  /* 0x000000ff0000720c */ /* 0x000fc60003f46270 */
[----:B------:R-:W-:-:S04]  /*0aa0*/  IMAD R3, R3, c[0x0][0x1e8], R14 ;  /* 0x00007a0003037a24 */ /* 0x000fc800078e020e */
[----:B------:R-:W-:Y:S02]  /*0ab0*/  @P0 IADD3 R16, R16, 0x1, RZ ;  /* 0x0000000110100810 */ /* 0x000fe40007ffe0ff */
[----:B------:R-:W-:-:S04]  /*0ac0*/  IADD3 R17, R3, c[0x0][0x208], RZ ;  /* 0x0000820003117a10 */ /* 0x000fc80007ffe0ff */
[----:B------:R-:W-:Y:S01]  /*0ad0*/  LOP3.LUT R0, R18, R17, RZ, 0xfc, !PT ;  /* 0x0000001112007212 */ /* 0x000fe200078efcff */
        /* <DEDUP_REMOVED lines=10> */
[----:B------:R-:W-:Y:S01]  /*0b80*/  IMAD.MOV.U32 R21, RZ, RZ, c[0x0][0x1fc] ;  /* 0x00007f00ff157624 */ /* 0x000fe200078e00ff */
[----:B------:R-:W-:Y:S01]  /*0b90*/  ULOP3.LUT UR4, UR6, 0x3, URZ, 0xc0, !UPT ;  /* 0x0000000306047892 */ /* 0x000fe2000f8ec03f */
[----:B------:R-:W-:Y:S01]  /*0ba0*/  IMAD.MOV.U32 R12, RZ, RZ, RZ ;  /* 0x000000ffff0c7224 */ /* 0x000fe200078e00ff */
[----:B------:R-:W-:Y:S01]  /*0bb0*/  MOV R23, RZ ;  /* 0x000000ff00177202 */ /* 0x000fe20000000f00 */
[----:B------:R-:W-:Y:S01]  /*0bc0*/  IMAD R21, R21, c[0x0][0x1f8], RZ ;  /* 0x00007e0015157a24 */ /* 0x000fe200078e02ff */
[----:B------:R-:W-:-:S06]  /*0bd0*/  UIADD3 UR4, -UR4, UR6, URZ ;  /* 0x0000000604047290 */ /* 0x000fcc000fffe13f */
[----:B------:R-:W-:Y:S02]  /*0be0*/  IMAD.U32 R0, RZ, RZ, UR4 ;  /* 0x00000004ff007e24 */ /* 0x000fe4000f8e00ff */
.L_x_533:
[----:B------:R-:W-:Y:S01]  /*0bf0*/  IMAD R11, R20, c[0x0][0x1e0], R23 ;  /* 0x00007800140b7a24 */ /* 0x000fe200078e0217 */
[----:B------:R-:W-:Y:S01]  /*0c00*/  @P0 MOV R7, 0x4 ;  /* 0x0000000400070802 */ /* 0x000fe20000000f00 */
[----:B------:R-:W-:Y:S02]  /*0c10*/  @P0 IMAD.MOV.U32 R5, RZ, RZ, c[0x0][0x1fc] ;  /* 0x00007f00ff050624 */ /* 0x000fe400078e00ff */
[C-C-:B------:R-:W-:Y:S02]  /*0c20*/  @P0 IMAD R3, R16.reuse, c[0x0][0x1e4], R11.reuse ;  /* 0x0000790010030a24 */ /* 0x140fe400078e020b */
[----:B------:R-:W-:Y:S02]  /*0c30*/  IMAD R2, R21, R11, RZ ;  /* 0x0000000b15027224 */ /* 0x000fe400078e02ff */
[----:B------:R-:W-:Y:S02]  /*0c40*/  @P0 IMAD R29, R16, c[0x0][0x1e4], R11 ;  /* 0x00007900101d0a24 */ /* 0x000fe400078e020b */
[----:B------:R-:W-:Y:S01]  /*0c50*/  @P0 IMAD R4, R3, c[0x0][0x1f4], R18 ;  /* 0x00007d0003040a24 */ /* 0x000fe200078e0212 */
[----:B------:R-:W-:Y:S01]  /*0c60*/  @P0 IADD3 R24, R11, 0x2, RZ ;  /* 0x000000020b180810 */ /* 0x000fe20007ffe0ff */
[----:B------:R-:W-:Y:S01]  /*0c70*/  @P0 IMAD.MOV.U32 R8, RZ, RZ, 0x4 ;  /* 0x00000004ff080424 */ /* 0x000fe200078e00ff */
[----:B------:R-:W-:Y:S01]  /*0c80*/  @P0 IADD3 R29, R29, 0x1, RZ ;  /* 0x000000011d1d0810 */ /* 0x000fe20007ffe0ff */
[----:B------:R-:W-:-:S02]  /*0c90*/  @P0 IMAD R5, R5, c[0x0][0x1f8], R2 ;  /* 0x00007e0005050a24 */ /* 0x000fc400078e0202 */
[----:B------:R-:W-:Y:S01]  /*0ca0*/  @P0 IMAD R6, R4, c[0x0][0x1f0], R17 ;  /* 0x00007c0004060a24 */ /* 0x000fe200078e0211 */
[----:B------:R-:W-:Y:S01]  /*0cb0*/  @P0 IADD3 R11, R11, 0x3, RZ ;  /* 0x000000030b0b0810 */ /* 0x000fe20007ffe0ff */
[----:B------:R-:W-:-:S04]  /*0cc0*/  @P0 IMAD.WIDE R4, R5, R8, c[0x0][0x1b0] ;  /* 0x00006c0005040625 */ /* 0x000fc800078e0208 */
[----:B------:R-:W-:Y:S01]  /*0cd0*/  @P0 IMAD R28, R16, c[0x0][0x1e4], R24 ;  /* 0x00007900101c0a24 */ /* 0x000fe200078e0218 */
[----:B------:R0:W2:Y:S01]  /*0ce0*/  @P0 LDG.E R27, [R4.64] ;  /* 0x00000008041b0981 */ /* 0x0000a2000c1e1900 */
[----:B------:R-:W-:Y:S02]  /*0cf0*/  @P0 IMAD R26, R29, c[0x0][0x1f4], R18 ;  /* 0x00007d001d1a0a24 */ /* 0x000fe400078e0212 */
[----:B------:R-:W-:-:S04]  /*0d00*/  @P0 IMAD.WIDE R2, R2, R7, c[0x0][0x1b0] ;  /* 0x00006c0002020625 */ /* 0x000fc800078e0207 */
[----:B------:R-:W-:Y:S01]  /*0d10*/  @P0 IMAD R29, R16, c[0x0][0x1e4], R11 ;  /* 0x00007900101d0a24 */ /* 0x000fe200078e020b */
[----:B------:R1:W3:Y:S01]  /*0d20*/  @P0 LDG.E R25, [R2.64] ;  /* 0x0000000802190981 */ /* 0x0002e2000c1e1900 */
[----:B------:R-:W-:Y:S02]  /*0d30*/  @P0 IMAD R28, R28, c[0x0][0x1f4], R18 ;  /* 0x00007d001c1c0a24 */ /* 0x000fe400078e0212 */
[----:B0-----:R-:W-:Y:S02]  /*0d40*/  @P0 IMAD R5, R26, c[0x0][0x1f0], R17 ;  /* 0x00007c001a050a24 */ /* 0x001fe400078e0211 */
[----:B------:R-:W-:Y:S01]  /*0d50*/  @P0 IMAD.WIDE R6, R6, R7, c[0x0][0x160] ;  /* 0x0000580006060625 */ /* 0x000fe200078e0207 */
[----:B------:R-:W-:-:S03]  /*0d60*/  @P0 MOV R10, 0x4 ;  /* 0x00000004000a0802 */ /* 0x000fc60000000f00 */
[----:B------:R-:W-:Y:S01]  /*0d70*/  @P0 IMAD.MOV.U32 R9, RZ, RZ, 0x4 ;  /* 0x00000004ff090424 */ /* 0x000fe200078e00ff */
[----:B------:R0:W3:Y:S01]  /*0d80*/  @P0 LDG.E R22, [R6.64] ;  /* 0x0000000806160981 */ /* 0x0000e2000c1e1900 */
[----:B------:R-:W-:Y:S02]  /*0d90*/  @P0 IMAD R24, R21, R24, RZ ;  /* 0x0000001815180224 */ /* 0x000fe400078e02ff */
[----:B------:R-:W-:Y:S02]  /*0da0*/  @P0 IMAD R26, R29, c[0x0][0x1f4], R18 ;  /* 0x00007d001d1a0a24 */ /* 0x000fe400078e0212 */
[----:B-1----:R-:W-:Y:S02]  /*0db0*/  @P0 IMAD R2, R28, c[0x0][0x1f0], R17 ;  /* 0x00007c001c020a24 */ /* 0x002fe400078e0211 */
[----:B------:R-:W-:-:S04]  /*0dc0*/  @P0 IMAD.WIDE R4, R5, R8, c[0x0][0x160] ;  /* 0x0000580005040625 */ /* 0x000fc800078e0208 */
[----:B------:R-:W-:Y:S02]  /*0dd0*/  @P0 IMAD R29, R21, R11, RZ ;  /* 0x0000000b151d0224 */ /* 0x000fe400078e02ff */
[-C--:B0-----:R-:W-:Y:S01]  /*0de0*/  @P0 IMAD.WIDE R6, R24, R9.reuse, c[0x0][0x1b0] ;  /* 0x00006c0018060625 */ /* 0x081fe200078e0209 */
[----:B------:R-:W2:Y:S03]  /*0df0*/  @P0 LDG.E R4, [R4.64] ;  /* 0x0000000804040981 */ /* 0x000ea6000c1e1900 */
[----:B------:R-:W-:Y:S02]  /*0e00*/  @P0 IMAD R11, R26, c[0x0][0x1f0], R17 ;  /* 0x00007c001a0b0a24 */ /* 0x000fe400078e0211 */
[----:B------:R-:W-:Y:S01]  /*0e10*/  @P0 IMAD.WIDE R2, R2, R9, c[0x0][0x160] ;  /* 0x0000580002020625 */ /* 0x000fe200078e0209 */
[----:B------:R-:W4:Y:S03]  /*0e20*/  @P0 LDG.E R6, [R6.64] ;  /* 0x0000000806060981 */ /* 0x000f26000c1e1900 */
[----:B------:R-:W-:-:S02]  /*0e30*/  @P0 IMAD.WIDE R8, R29, R10, c[0x0][0x1b0] ;  /* 0x00006c001d080625 */ /* 0x000fc400078e020a */
[----:B------:R-:W4:Y:S02]  /*0e40*/  @P0 LDG.E R3, [R2.64] ;  /* 0x0000000802030981 */ /* 0x000f24000c1e1900 */
[----:B------:R-:W-:Y:S02]  /*0e50*/  @P0 IMAD.WIDE R10, R11, R10, c[0x0][0x160] ;  /* 0x000058000b0a0625 */ /* 0x000fe400078e020a */
[----:B------:R-:W5:Y:S04]  /*0e60*/  @P0 LDG.E R8, [R8.64] ;  /* 0x0000000808080981 */ /* 0x000f68000c1e1900 */
[----:B------:R-:W5:Y:S01]  /*0e70*/  @P0 LDG.E R11, [R10.64] ;  /* 0x000000080a0b0981 */ /* 0x000f62000c1e1900 */
[----:B------:R-:W-:-:S04]  /*0e80*/  IADD3 R0, R0, -0x4, RZ ;  /* 0xfffffffc00007810 */ /* 0x000fc80007ffe0ff */
[----:B------:R-:W-:Y:S02]  /*0e90*/  ISETP.NE.AND P3, PT, R0, RZ, PT ;  /* 0x000000ff0000720c */ /* 0x000fe40003f65270 */
[----:B------:R-:W-:Y:S01]  /*0ea0*/  IADD3 R23, R23, 0x4, RZ ;  /* 0x0000000417177810 */ /* 0x000fe20007ffe0ff */
[----:B---3--:R-:W-:-:S04]  /*0eb0*/  @P0 FFMA.FTZ R12, R22, R25, R12 ;  /* 0x00000019160c0223 */ /* 0x008fc8000001000c */
[----:B--2---:R-:W-:-:S04]  /*0ec0*/  @P0 FFMA.FTZ R12, R4, R27, R12 ;  /* 0x0000001b040c0223 */ /* 0x004fc8000001000c */
[----:B----4-:R-:W-:-:S04]  /*0ed0*/  @P0 FFMA.FTZ R12, R3, R6, R12 ;  /* 0x00000006030c0223 */ /* 0x010fc8000001000c */
[----:B-----5:R-:W-:Y:S01]  /*0ee0*/  @P0 FFMA.FTZ R12, R11, R8, R12 ;  /* 0x000000080b0c0223 */ /* 0x020fe2000001000c */
[----:B------:R-:W-:Y:S05]  /*0ef0*/  @P3 BRA `(.L_x_533) ;  /* 0xfffffcf000003947 */ /* 0x000fea000383ffff */
.L_x_532:
[----:B------:R-:W-:Y:S05]  /*0f00*/  @!P2 BRA `(.L_x_534) ;  /* 0x000002600000a947 */ /* 0x000fea0003800000 */
[----:B------:R-:W-:Y:S02]  /*0f10*/  IMAD R23, R20, c[0x0][0x1e0], R23 ;  /* 0x0000780014177a24 */ /* 0x000fe400078e0217 */
[----:B------:R-:W-:Y:S02]  /*0f20*/  IMAD.MOV.U32 R9, RZ, RZ, c[0x0][0x1fc] ;  /* 0x00007f00ff097624 */ /* 0x000fe400078e00ff */
[----:B------:R-:W-:Y:S02]  /*0f30*/  @P0 IMAD R3, R16, c[0x0][0x1e4], R23 ;  /* 0x0000790010030a24 */ /* 0x000fe400078e0217 */
[----:B------:R-:W-:Y:S02]  /*0f40*/  IMAD R8, R9, c[0x0][0x1f8], RZ ;  /* 0x00007e0009087a24 */ /* 0x000fe400078e02ff */
[----:B------:R-:W-:Y:S02]  /*0f50*/  @P0 IMAD R0, R3, c[0x0][0x1f4], R18 ;  /* 0x00007d0003000a24 */ /* 0x000fe400078e0212 */
[----:B------:R-:W-:-:S02]  /*0f60*/  @P0 IMAD.MOV.U32 R5, RZ, RZ, 0x4 ;  /* 0x00000004ff050424 */ /* 0x000fc400078e00ff */
[----:B------:R-:W-:Y:S02]  /*0f70*/  IMAD R6, R8, R23, RZ ;  /* 0x0000001708067224 */ /* 0x000fe400078e02ff */
        /* <DEDUP_REMOVED lines=13> */
[--C-:B------:R-:W-:Y:S02]  /*1050*/  @P0 IMAD R0, R3, c[0x0][0x1f4], R18.reuse ;  /* 0x00007d0003000a24 */ /* 0x100fe400078e0212 */
        /* <DEDUP_REMOVED lines=17> */
.L_x_534:
        /* <DEDUP_REMOVED lines=10> */
        .weak           $__internal_6_$__cuda_sm20_div_u64
        .type           $__internal_6_$__cuda_sm20_div_u64,@function
        .size           $__internal_6_$__cuda_sm20_div_u64,(.L_x_1167 - $__internal_6_$__cuda_sm20_div_u64)
$__internal_6_$__cuda_sm20_div_u64:
[----:B------:R-:W-:Y:S01]  /*1210*/  MOV R8, R15 ;  /* 0x0000000f00087202 */ /* 0x000fe20000000f00 */
[----:B------:R-:W-:-:S05]  /*1220*/  IMAD.MOV.U32 R9, RZ, RZ, RZ ;  /* 0x000000ffff097224 */ /* 0x000fca00078e00ff */
        /* <DEDUP_REMOVED lines=13> */
[----:B------:R-:W-:-:S05]  /*1300*/  IMAD.HI.U32 R6, P1, R5, R11, R6 ;  /* 0x0000000b05067227 */ /* 0x000fca0007820006 */
[----:B------:R-:W-:Y:S01]  /*1310*/  IADD3 R7, P2, R9, R6, RZ ;  /* 0x0000000609077210 */ /* 0x000fe20007f5e0ff */
[----:B------:R-:W-:-:S04]  /*1320*/  IMAD.X R6, R17, 0x1, R5, P0 ;  /* 0x0000000111067824 */ /* 0x000fc800000e0605 */
[----:B------:R-:W-:Y:S01]  /*1330*/  IMAD.WIDE.U32 R4, R7, R15, RZ ;  /* 0x0000000f07047225 */ /* 0x000fe200078e00ff */
[----:B------:R-:W-:-:S04]  /*1340*/  IADD3.X R9, RZ, RZ, R6, P2, P1 ;  /* 0x000000ffff097210 */ /* 0x000fc800017e2406 */
        /* <DEDUP_REMOVED lines=18> */
[----:B------:R-:W-:-:S05]  /*1470*/  IMAD.X R4, RZ, RZ, R9, P0 ;  /* 0x000000ffff047224 */ /* 0x000fca00000e0609 */
[----:B------:R-:W-:Y:S01]  /*1480*/  IADD3.X R7, RZ, R4, RZ, P1, !PT ;  /* 0x00000004ff077210 */ /* 0x000fe20000ffe4ff */
[----:B------:R-:W-:-:S04]  /*1490*/  IMAD.WIDE.U32 R4, R6, R15, RZ ;  /* 0x0000000f06047225 */ /* 0x000fc800078e00ff */
[----:B------:R-:W-:Y:S01]  /*14a0*/  IMAD R8, R7, R15, R5 ;  /* 0x0000000f07087224 */ /* 0x000fe200078e0205 */
[----:B------:R-:W-:-:S04]  /*14b0*/  IADD3 R10, P0, -R4, R0, RZ ;  /* 0x00000000040a7210 */ /* 0x000fc80007f1e1ff */
[-C--:B------:R-:W-:Y:S01]  /*14c0*/  IADD3 R0, P1, -R15, R10.reuse, RZ ;  /* 0x0000000a0f007210 */ /* 0x080fe20007f3e1ff */
[----:B------:R-:W-:Y:S01]  /*14d0*/  IMAD.X R8, R3, 0x1, ~R8, P0 ;  /* 0x0000000103087824 */ /* 0x000fe200000e0e08 */
[----:B------:R-:W-:Y:S02]  /*14e0*/  ISETP.GE.U32.AND P0, PT, R10, R15, PT ;  /* 0x0000000f0a00720c */ /* 0x000fe40003f06070 */
[----:B------:R-:W-:Y:S02]  /*14f0*/  IADD3 R3, P2, R6, 0x1, RZ ;  /* 0x0000000106037810 */ /* 0x000fe40007f5e0ff */
[C---:B------:R-:W-:Y:S02]  /*1500*/  ISETP.GE.U32.AND.EX P0, PT, R8.reuse, RZ, PT, P0 ;  /* 0x000000ff0800720c */ /* 0x040fe40003f06100 */
[----:B------:R-:W-:Y:S01]  /*1510*/  IADD3.X R5, R8, -0x1, RZ, P1, !PT ;  /* 0xffffffff08057810 */ /* 0x000fe20000ffe4ff */
[----:B------:R-:W-:Y:S01]  /*1520*/  IMAD.X R4, RZ, RZ, R7, P2 ;  /* 0x000000ffff047224 */ /* 0x000fe200010e0607 */
[----:B------:R-:W-:-:S02]  /*1530*/  SEL R0, R0, R10, P0 ;  /* 0x0000000a00007207 */ /* 0x000fc40000000000 */
[----:B------:R-:W-:Y:S02]  /*1540*/  SEL R3, R3, R6, P0 ;  /* 0x0000000603037207 */ /* 0x000fe40000000000 */
[----:B------:R-:W-:Y:S02]  /*1550*/  SEL R5, R5, R8, P0 ;  /* 0x0000000805057207 */ /* 0x000fe40000000000 */
[----:B------:R-:W-:Y:S02]  /*1560*/  SEL R4, R4, R7, P0 ;  /* 0x0000000704047207 */ /* 0x000fe40000000000 */
[----:B------:R-:W-:Y:S02]  /*1570*/  ISETP.GE.U32.AND P0, PT, R0, R15, PT ;  /* 0x0000000f0000720c */ /* 0x000fe40003f06070 */
[----:B------:R-:W-:Y:S02]  /*1580*/  IADD3 R0, P2, R3, 0x1, RZ ;  /* 0x0000000103007810 */ /* 0x000fe40007f5e0ff */
[----:B------:R-:W-:-:S02]  /*1590*/  ISETP.GE.U32.AND.EX P0, PT, R5, RZ, PT, P0 ;  /* 0x000000ff0500720c */ /* 0x000fc40003f06100 */
[----:B------:R-:W-:Y:S02]  /*15a0*/  ISETP.NE.U32.AND P1, PT, R15, RZ, PT ;  /* 0x000000ff0f00720c */ /* 0x000fe40003f25070 */
[-C--:B------:R-:W-:Y:S02]  /*15b0*/  IADD3.X R5, RZ, R4.reuse, RZ, P2, !PT ;  /* 0x00000004ff057210 */ /* 0x080fe400017fe4ff */
[----:B------:R-:W-:Y:S01]  /*15c0*/  SEL R0, R0, R3, P0 ;  /* 0x0000000300007207 */ /* 0x000fe20000000000 */
[----:B------:R-:W-:Y:S01]  /*15d0*/  IMAD.MOV.U32 R3, RZ, RZ, 0x0 ;  /* 0x00000000ff037424 */ /* 0x000fe200078e00ff */
[----:B------:R-:W-:Y:S02]  /*15e0*/  ISETP.NE.AND.EX P1, PT, RZ, RZ, PT, P1 ;  /* 0x000000ffff00720c */ /* 0x000fe40003f25310 */
[----:B------:R-:W-:Y:S02]  /*15f0*/  SEL R5, R5, R4, P0 ;  /* 0x0000000405057207 */ /* 0x000fe40000000000 */
[----:B------:R-:W-:-:S02]  /*1600*/  SEL R0, R0, 0xffffffff, P1 ;  /* 0xffffffff00007807 */ /* 0x000fc40000800000 */
[----:B------:R-:W-:Y:S01]  /*1610*/  SEL R5, R5, 0xffffffff, P1 ;  /* 0xffffffff05057807 */ /* 0x000fe20000800000 */
[----:B------:R-:W-:Y:S06]  /*1620*/  RET.REL.NODEC R2 `(_ZN2at6native51_GLOBAL__N__2c613397_18_DepthwiseConv2d_cu_9959487032conv_depthwise2d_backward_kernelILi1ELi1EfiEEvNS_27GenericPackedTensorAccessorIKT1_Lm4ENS_16DefaultPtrTraitsEiEENS3_IS4_Lm4ES6_iEES7_T2_iiiiiiiiiiiiiii) ;  /* 0xffffe9d002007950 */ /* 0x000fec0003c3ffff */
.L_x_536:
        /* <DEDUP_REMOVED lines=13> */
.L_x_1167:


//--------------------- .text._ZN2at6native51_GLOBAL__N__2c613397_18_DepthwiseConv2d_cu_9959487032conv_depthwise2d_backward_kernelILi3ELi0EfiEEvNS_27GenericPackedTensorAccessorIKT1_Lm4ENS_16DefaultPtrTraitsEiEENS3_IS4_Lm4ES6_iEES7_T2_iiiiiiiiiiiiiii --------------------------
	.section	.text._ZN2at6native51_GLOBAL__N__2c613397_18_DepthwiseConv2d_cu_9959487032conv_depthwise2d_backward_kernelILi3ELi0EfiEEvNS_27GenericPackedTensorAccessorIKT1_Lm4ENS_16DefaultPtrTraitsEiEENS3_IS4_Lm4ES6_iEES7_T2_iiiiiiiiiiiiiii,"ax",@progbits
	.sectioninfo	@"SHI_REGISTERS=28"
	.align	128
.text._ZN2at6native51_GLOBAL__N__2c613397_18_DepthwiseConv2d_cu_9959487032conv_depthwise2d_backward_kernelILi3ELi0EfiEEvNS_27GenericPackedTensorAccessorIKT1_Lm4ENS_16DefaultPtrTraitsEiEENS3_IS4_Lm4ES6_iEES7_T2_iiiiiiiiiiiiiii:
        .type           _ZN2at6native51_GLOBAL__N__2c613397_18_DepthwiseConv2d_cu_9959487032conv_depthwise2d_backward_kernelILi3ELi0EfiEEvNS_27GenericPackedTensorAccessorIKT1_Lm4ENS_16DefaultPtrTraitsEiEENS3_IS4_Lm4ES6_iEES7_T2_iiiiiiiiiiiiiii,@function
        .size           _ZN2at6native51_GLOBAL__N__2c613397_18_DepthwiseConv2d_cu_9959487032conv_depthwise2d_backward_kernelILi3ELi0EfiEEvNS_27GenericPackedTensorAccessorIKT1_Lm4ENS_16DefaultPtrTraitsEiEENS3_IS4_Lm4ES6_iEES7_T2_iiiiiiiiiiiiiii,(.L_x_1169 - _ZN2at6native51_GLOBAL__N__2c613397_18_DepthwiseConv2d_cu_9959487032conv_depthwise2d_backward_kernelILi3ELi0EfiEEvNS_27GenericPackedTensorAccessorIKT1_Lm4ENS_16DefaultPtrTraitsEiEENS3_IS4_Lm4ES6_iEES7_T2_iiiiiiiiiiiiiii)
        .other          _ZN2at6native51_GLOBAL__N__2c613397_18_DepthwiseConv2d_cu_9959487032conv_depthwise2d_backward_kernelILi3ELi0EfiEEvNS_27GenericPackedTensorAccessorIKT1_Lm4ENS_16DefaultPtrTraitsEiEENS3_IS4_Lm4ES6_iEES7_T2_iiiiiiiiiiiiiii,@"STO_CUDA_ENTRY STV_DEFAULT"
_ZN2at6native51_GLOBAL__N__2c613397_18_DepthwiseConv2d_cu_9959487032conv_depthwise2d_backward_kernelILi3ELi0EfiEEvNS_27GenericPackedTensorAccessorIKT1_Lm4ENS_16DefaultPtrTraitsEiEENS3_IS4_Lm4ES6_iEES7_T2_iiiiiiiiiiiiiii:
        /* <DEDUP_REMOVED lines=24> */
[----:B------:R-:W-:Y:S05]  /*0180*/  CALL.REL.NOINC `($__internal_7_$__cuda_sm20_div_u64) ;  /* 0x0000385000007944 */ /* 0x000fea0003c00000 */
[----:B------:R-:W-:Y:S02]  /*0190*/  IMAD.MOV.U32 R6, RZ, RZ, R2 ;  /* 0x000000ffff067224 */ /* 0x000fe400078e0002 */
[----:B------:R-:W-:Y:S01]  /*01a0*/  IMAD.MOV.U32 R7, RZ, RZ, R9 ;  /* 0x000000ffff077224 */ /* 0x000fe200078e0009 */
[----:B------:R-:W-:Y:S05]  /*01b0*/  BRA `(.L_x_540) ;  /* 0x0000013000007947 */ /* 0x000fea0003800000 */
.L_x_539:
        /* <DEDUP_REMOVED lines=19> */
.L_x_540:
[----:B------:R-:W-:Y:S05]  /*02f0*/  BSYNC B0 ;  /* 0x0000000000007941 */ /* 0x000fea0003800000 */
.L_x_538:
        /* <DEDUP_REMOVED lines=9> */
.L_x_543:
[----:B------:R-:W-:-:S04]  /*0390*/  SHF.R.S64 R6, RZ, 0x1e, R0 ;  /* 0x0000001eff067819 */ /* 0x000fc80000001000 */
[----:B------:R-:W-:-:S04]  /*03a0*/  IADD3 R6, P0, R6, c[0x0][0x188], RZ ;  /* 0x0000620006067a10 */ /* 0x000fc80007f1e0ff */
[----:B------:R-:W-:Y:S02]  /*03b0*/  LEA.HI.X.SX32 R7, R0, c[0x0][0x18c], 0x2, P0 ;  /* 0x0000630000077a11 */ /* 0x000fe400000f16ff */
[----:B------:R-:W-:Y:S02]  /*03c0*/  IADD3 R2, P0, R2, -0x1, RZ ;  /* 0xffffffff02027810 */ /* 0x000fe40007f1e0ff */
[----:B------:R-:W-:Y:S01]  /*03d0*/  IADD3 R0, P2, R5, R0, RZ ;  /* 0x0000000005007210 */ /* 0x000fe20007f5e0ff */
[----:B------:R0:W-:Y:S01]  /*03e0*/  STG.E [R6.64], RZ ;  /* 0x000000ff06007986 */ /* 0x0001e2000c101908 */
[----:B------:R-:W-:Y:S02]  /*03f0*/  IADD3.X R4, R4, -0x1, RZ, P0, !PT ;  /* 0xffffffff04047810 */ /* 0x000fe400007fe4ff */
[----:B------:R-:W-:Y:S01]  /*0400*/  ISETP.NE.U32.AND P0, PT, R2, RZ, PT ;  /* 0x000000ff0200720c */ /* 0x000fe20003f05070 */
[----:B------:R-:W-:-:S03]  /*0410*/  IMAD.X R3, RZ, RZ, R3, P2 ;  /* 0x000000ffff037224 */ /* 0x000fc600010e0603 */
[----:B------:R-:W-:-:S13]  /*0420*/  ISETP.NE.AND.EX P0, PT, R4, RZ, PT, P0 ;  /* 0x000000ff0400720c */ /* 0x000fda0003f05300 */
[----:B0-----:R-:W-:Y:S05]  /*0430*/  @P0 BRA `(.L_x_543) ;  /* 0xffffff5000000947 */ /* 0x001fea000383ffff */
.L_x_542:
[----:B------:R-:W-:Y:S05]  /*0440*/  BSYNC B0 ;  /* 0x0000000000007941 */ /* 0x000fea0003800000 */
.L_x_541:
[----:B------:R-:W-:Y:S05]  /*0450*/  @!P1 EXIT ;  /* 0x000000000000994d */ /* 0x000fea0003800000 */
.L_x_544:
        /* <DEDUP_REMOVED lines=18> */
.L_x_537:
[----:B------:R-:W-:Y:S02]  /*0580*/  ULDC.64 UR6, c[0x0][0x1f8] ;  /* 0x00007e0000067ab9 */ /* 0x000fe40000000a00 */
[----:B------:R-:W-:-:S03]  /*0590*/  UIMAD UR4, UR7, UR6, URZ ;  /* 0x00000006070472a4 */ /* 0x000fc6000f8e023f */
[----:B------:R-:W-:Y:S02]  /*05a0*/  ULDC UR6, c[0x0][0x1e0] ;  /* 0x0000780000067ab9 */ /* 0x000fe40000000800 */
[----:B------:R-:W-:Y:S02]  /*05b0*/  UIMAD UR4, UR4, UR6, URZ ;  /* 0x00000006040472a4 */ /* 0x000fe4000f8e023f */
.L_x_566:
[----:B------:R-:W-:Y:S02]  /*05c0*/  IABS R9, c[0x0][0x1e8] ;  /* 0x00007a0000097a13 */ /* 0x000fe40000000000 */
        /* <DEDUP_REMOVED lines=15> */
[----:B------:R-:W-:Y:S01]  /*06c0*/  IABS R10, c[0x0][0x204] ;  /* 0x00008100000a7a13 */ /* 0x000fe20000000000 */
[----:B0-----:R-:W0:Y:S03]  /*06d0*/  MUFU.RCP R8, R8 ;  /* 0x0000000800087308 */ /* 0x001e260000001000 */
[----:B------:R-:W-:-:S13]  /*06e0*/  ISETP.GT.U32.AND P1, PT, R9, R6, PT ;  /* 0x000000060900720c */ /* 0x000fda0003f24070 */
[----:B------:R-:W-:Y:S01]  /*06f0*/  @!P1 IMAD.IADD R6, R6, 0x1, -R9 ;  /* 0x0000000106069824 */ /* 0x000fe200078e0a09 */
[----:B------:R-:W-:Y:S02]  /*0700*/  @!P1 IADD3 R2, R2, 0x1, RZ ;  /* 0x0000000102029810 */ /* 0x000fe40007ffe0ff */
[----:B0-----:R-:W-:Y:S02]  /*0710*/  IADD3 R7, R8, 0xffffffe, RZ ;  /* 0x0ffffffe08077810 */ /* 0x001fe40007ffe0ff */
[----:B------:R-:W-:Y:S02]  /*0720*/  ISETP.GE.U32.AND P0, PT, R6, R9, PT ;  /* 0x000000090600720c */ /* 0x000fe40003f06070 */
[----:B------:R-:W-:Y:S02]  /*0730*/  LOP3.LUT R6, R0, c[0x0][0x1e8], RZ, 0x3c, !PT ;  /* 0x00007a0000067a12 */ /* 0x000fe400078e3cff */
[----:B------:R-:W0:Y:S01]  /*0740*/  F2I.FTZ.U32.TRUNC.NTZ R7, R7 ;  /* 0x0000000700077305 */ /* 0x000e22000021f000 */
[----:B------:R-:W-:-:S02]  /*0750*/  ISETP.NE.AND P1, PT, RZ, c[0x0][0x1e8], PT ;  /* 0x00007a00ff007a0c */ /* 0x000fc40003f25270 */
[----:B------:R-:W-:Y:S01]  /*0760*/  ISETP.GE.AND P2, PT, R6, RZ, PT ;  /* 0x000000ff0600720c */ /* 0x000fe20003f46270 */
[----:B------:R-:W-:Y:S01]  /*0770*/  IMAD.MOV.U32 R6, RZ, RZ, RZ ;  /* 0x000000ffff067224 */ /* 0x000fe200078e00ff */
[----:B------:R-:W-:-:S04]  /*0780*/  IABS R8, c[0x0][0x1dc] ;  /* 0x0000770000087a13 */ /* 0x000fc80000000000 */
[----:B------:R-:W-:Y:S01]  /*0790*/  @P0 IADD3 R2, R2, 0x1, RZ ;  /* 0x0000000102020810 */ /* 0x000fe20007ffe0ff */
[----:B------:R-:W1:Y:S01]  /*07a0*/  I2F.RP R14, R8 ;  /* 0x00000008000e7306 */ /* 0x000e620000209400 */
[----:B0-----:R-:W-:-:S05]  /*07b0*/  IMAD.MOV R9, RZ, RZ, -R7 ;  /* 0x000000ffff097224 */ /* 0x001fca00078e0a07 */
[----:B------:R-:W-:Y:S01]  /*07c0*/  @!P2 IMAD.MOV R2, RZ, RZ, -R2 ;  /* 0x000000ffff02a224 */ /* 0x000fe200078e0a02 */
[----:B------:R-:W-:Y:S01]  /*07d0*/  @!P1 LOP3.LUT R2, RZ, c[0x0][0x1e8], RZ, 0x33, !PT ;  /* 0x00007a00ff029a12 */ /* 0x000fe200078e33ff */
[----:B------:R-:W-:-:S03]  /*07e0*/  IMAD R9, R9, R4, RZ ;  /* 0x0000000409097224 */ /* 0x000fc600078e02ff */
[----:B------:R-:W-:Y:S01]  /*07f0*/  IABS R11, R2 ;  /* 0x00000002000b7213 */ /* 0x000fe20000000000 */
[----:B------:R-:W-:Y:S01]  /*0800*/  IMAD.HI.U32 R6, R7, R9, R6 ;  /* 0x0000000907067227 */ /* 0x000fe200078e0006 */
[----:B------:R-:W-:Y:S01]  /*0810*/  IADD3 R17, R2, c[0x0][0x20c], RZ ;  /* 0x0000830002117a10 */ /* 0x000fe20007ffe0ff */
[----:B-1----:R-:W0:Y:S02]  /*0820*/  MUFU.RCP R14, R14 ;  /* 0x0000000e000e7308 */ /* 0x002e240000001000 */
[----:B------:R-:W-:Y:S02]  /*0830*/  IMAD.MOV.U32 R9, RZ, RZ, R10 ;  /* 0x000000ffff097224 */ /* 0x000fe400078e000a */
[----:B------:R-:W-:-:S04]  /*0840*/  IMAD.HI.U32 R10, R6, R11, RZ ;  /* 0x0000000b060a7227 */ /* 0x000fc800078e00ff */
[----:B------:R-:W1:Y:S01]  /*0850*/  I2F.RP R15, R9 ;  /* 0x00000009000f7306 */ /* 0x000e620000209400 */
[----:B------:R-:W-:-:S04]  /*0860*/  IMAD.MOV R6, RZ, RZ, -R10 ;  /* 0x000000ffff067224 */ /* 0x000fc800078e0a0a */
[----:B------:R-:W-:Y:S01]  /*0870*/  IMAD R11, R4, R6, R11 ;  /* 0x00000006040b7224 */ /* 0x000fe200078e020b */
[----:B0-----:R-:W-:-:S04]  /*0880*/  IADD3 R6, R14, 0xffffffe, RZ ;  /* 0x0ffffffe0e067810 */ /* 0x001fc80007ffe0ff */
[----:B------:R-:W-:Y:S01]  /*0890*/  ISETP.GT.U32.AND P1, PT, R4, R11, PT ;  /* 0x0000000b0400720c */ /* 0x000fe20003f24070 */
[----:B------:R0:W2:Y:S08]  /*08a0*/  F2I.FTZ.U32.TRUNC.NTZ R7, R6 ;  /* 0x0000000600077305 */ /* 0x0000b0000021f000 */
[----:B-1----:R-:W1:Y:S01]  /*08b0*/  MUFU.RCP R15, R15 ;  /* 0x0000000f000f7308 */ /* 0x002e620000001000 */
[----:B0-----:R-:W-:-:S03]  /*08c0*/  IMAD.MOV.U32 R6, RZ, RZ, RZ ;  /* 0x000000ffff067224 */ /* 0x001fc600078e00ff */
[----:B------:R-:W-:Y:S01]  /*08d0*/  @!P1 IMAD.IADD R11, R11, 0x1, -R4 ;  /* 0x000000010b0b9824 */ /* 0x000fe200078e0a04 */
[----:B------:R-:W-:Y:S02]  /*08e0*/  @!P1 IADD3 R10, R10, 0x1, RZ ;  /* 0x000000010a0a9810 */ /* 0x000fe40007ffe0ff */
[----:B------:R-:W-:Y:S02]  /*08f0*/  ISETP.NE.AND P1, PT, RZ, c[0x0][0x1ec], PT ;  /* 0x00007b00ff007a0c */ /* 0x000fe40003f25270 */
[----:B------:R-:W-:Y:S01]  /*0900*/  ISETP.GE.U32.AND P0, PT, R11, R4, PT ;  /* 0x000000040b00720c */ /* 0x000fe20003f06070 */
[----:B--2---:R-:W-:Y:S01]  /*0910*/  IMAD.MOV R11, RZ, RZ, -R7 ;  /* 0x000000ffff0b7224 */ /* 0x004fe200078e0a07 */
[----:B------:R-:W-:-:S03]  /*0920*/  LOP3.LUT R4, R2, c[0x0][0x1ec], RZ, 0x3c, !PT ;  /* 0x00007b0002047a12 */ /* 0x000fc600078e3cff */
[----:B------:R-:W-:Y:S01]  /*0930*/  IMAD R11, R11, R8, RZ ;  /* 0x000000080b0b7224 */ /* 0x000fe200078e02ff */
[----:B------:R-:W-:Y:S02]  /*0940*/  ISETP.GE.AND P2, PT, R4, RZ, PT ;  /* 0x000000ff0400720c */ /* 0x000fe40003f46270 */
[----:B-1----:R-:W-:Y:S01]  /*0950*/  IADD3 R12, R15, 0xffffffe, RZ ;  /* 0x0ffffffe0f0c7810 */ /* 0x002fe20007ffe0ff */
[----:B------:R-:W-:-:S03]  /*0960*/  IMAD.HI.U32 R11, R7, R11, R6 ;  /* 0x0000000b070b7227 */ /* 0x000fc600078e0006 */
[----:B------:R-:W0:Y:S01]  /*0970*/  F2I.FTZ.U32.TRUNC.NTZ R13, R12 ;  /* 0x0000000c000d7305 */ /* 0x000e22000021f000 */
[----:B------:R-:W-:Y:S01]  /*0980*/  @P0 IADD3 R10, R10, 0x1, RZ ;  /* 0x000000010a0a0810 */ /* 0x000fe20007ffe0ff */
[----:B------:R-:W-:-:S05]  /*0990*/  IMAD.MOV.U32 R15, RZ, RZ, c[0x0][0x1ec] ;  /* 0x00007b00ff0f7624 */ /* 0x000fca00078e00ff */
[----:B------:R-:W-:Y:S01]  /*09a0*/  @!P2 IMAD.MOV R10, RZ, RZ, -R10 ;  /* 0x000000ffff0aa224 */ /* 0x000fe200078e0a0a */
[----:B------:R-:W-:-:S04]  /*09b0*/  @!P1 LOP3.LUT R10, RZ, c[0x0][0x1ec], RZ, 0x33, !PT ;  /* 0x00007b00ff0a9a12 */ /* 0x000fc800078e33ff */
[----:B------:R-:W-:Y:S01]  /*09c0*/  IABS R16, R10 ;  /* 0x0000000a00107213 */ /* 0x000fe20000000000 */
[----:B------:R-:W-:Y:S02]  /*09d0*/  IMAD.MOV R4, RZ, RZ, -R10 ;  /* 0x000000ffff047224 */ /* 0x000fe400078e0a0a */
[----:B------:R-:W-:Y:S02]  /*09e0*/  IMAD R14, R10, R15, c[0x0][0x214] ;  /* 0x000085000a0e7624 */ /* 0x000fe400078e020f */
[----:B0-----:R-:W-:Y:S02]  /*09f0*/  IMAD.MOV R12, RZ, RZ, -R13 ;  /* 0x000000ffff0c7224 */ /* 0x001fe400078e0a0d */
[----:B------:R-:W-:-:S04]  /*0a00*/  IMAD.HI.U32 R11, R11, R16, RZ ;  /* 0x000000100b0b7227 */ /* 0x000fc800078e00ff */
[----:B------:R-:W-:Y:S02]  /*0a10*/  IMAD R7, R12, R9, RZ ;  /* 0x000000090c077224 */ /* 0x000fe400078e02ff */
[----:B------:R-:W-:Y:S02]  /*0a20*/  IMAD.MOV.U32 R12, RZ, RZ, RZ ;  /* 0x000000ffff0c7224 */ /* 0x000fe400078e00ff */
[----:B------:R-:W-:Y:S02]  /*0a30*/  IMAD R4, R4, c[0x0][0x1ec], R17 ;  /* 0x00007b0004047a24 */ /* 0x000fe400078e0211 */
[----:B------:R-:W-:Y:S01]  /*0a40*/  IMAD.HI.U32 R12, R13, R7, R12 ;  /* 0x000000070d0c7227 */ /* 0x000fe200078e000c */
[----:B------:R-:W-:-:S03]  /*0a50*/  IADD3 R7, R17, -c[0x0][0x214], -R14 ;  /* 0x8000850011077a10 */ /* 0x000fc60007ffe80e */
[----:B------:R-:W-:Y:S01]  /*0a60*/  IMAD.IADD R6, R17, 0x1, -R14 ;  /* 0x0000000111067824 */ /* 0x000fe200078e0a0e */
[----:B------:R-:W-:Y:S01]  /*0a70*/  IABS R17, R4 ;  /* 0x0000000400117213 */ /* 0x000fe20000000000 */
[----:B------:R-:W-:Y:S01]  /*0a80*/  IMAD.MOV R13, RZ, RZ, -R11 ;  /* 0x000000ffff0d7224 */ /* 0x000fe200078e0a0b */
[----:B------:R-:W-:Y:S02]  /*0a90*/  IABS R19, R7 ;  /* 0x0000000700137213 */ /* 0x000fe40000000000 */
[----:B------:R-:W-:Y:S01]  /*0aa0*/  IABS R18, R6 ;  /* 0x0000000600127213 */ /* 0x000fe20000000000 */
[----:B------:R-:W-:Y:S02]  /*0ab0*/  IMAD R13, R8, R13, R16 ;  /* 0x0000000d080d7224 */ /* 0x000fe400078e0210 */
[----:B------:R-:W-:-:S03]  /*0ac0*/  IMAD.HI.U32 R14, R12, R17, RZ ;  /* 0x000000110c0e7227 */ /* 0x000fc600078e00ff */
[----:B------:R-:W-:Y:S01]  /*0ad0*/  ISETP.GT.U32.AND P0, PT, R8, R13, PT ;  /* 0x0000000d0800720c */ /* 0x000fe20003f04070 */
[----:B------:R-:W-:-:S04]  /*0ae0*/  IMAD.HI.U32 R15, R12, R18, RZ ;  /* 0x000000120c0f7227 */ /* 0x000fc800078e00ff */
[----:B------:R-:W-:-:S04]  /*0af0*/  IMAD.HI.U32 R12, R12, R19, RZ ;  /* 0x000000130c0c7227 */ /* 0x000fc800078e00ff */
[----:B------:R-:W-:Y:S02]  /*0b00*/  IMAD.MOV R14, RZ, RZ, -R14 ;  /* 0x000000ffff0e7224 */ /* 0x000fe400078e0a0e */
[----:B------:R-:W-:Y:S02]  /*0b10*/  IMAD.MOV R16, RZ, RZ, -R12 ;  /* 0x000000ffff107224 */ /* 0x000fe400078e0a0c */
[----:B------:R-:W-:Y:S01]  /*0b20*/  IMAD R12, R9, R14, R17 ;  /* 0x0000000e090c7224 */ /* 0x000fe200078e0211 */
[----:B------:R-:W-:Y:S01]  /*0b30*/  @!P0 IADD3 R11, R11, 0x1, RZ ;  /* 0x000000010b0b8810 */ /* 0x000fe20007ffe0ff */
[----:B------:R-:W-:Y:S02]  /*0b40*/  IMAD.MOV R15, RZ, RZ, -R15 ;  /* 0x000000ffff0f7224 */ /* 0x000fe400078e0a0f */
[----:B------:R-:W-:Y:S01]  /*0b50*/  @!P0 IMAD.IADD R13, R13, 0x1, -R8 ;  /* 0x000000010d0d8824 */ /* 0x000fe200078e0a08 */
[C---:B------:R-:W-:Y:S01]  /*0b60*/  ISETP.GT.U32.AND P2, PT, R9.reuse, R12, PT ;  /* 0x0000000c0900720c */ /* 0x040fe20003f44070 */
[C---:B------:R-:W-:Y:S01]  /*0b70*/  IMAD R14, R9.reuse, R15, R18 ;  /* 0x0000000f090e7224 */ /* 0x040fe200078e0212 */
[----:B------:R-:W-:Y:S01]  /*0b80*/  ISETP.NE.AND P0, PT, RZ, c[0x0][0x1dc], PT ;  /* 0x00007700ff007a0c */ /* 0x000fe20003f05270 */
[----:B------:R-:W-:Y:S01]  /*0b90*/  IMAD R16, R9, R16, R19 ;  /* 0x0000001009107224 */ /* 0x000fe200078e0213 */
[----:B------:R-:W-:Y:S01]  /*0ba0*/  ISETP.GE.U32.AND P1, PT, R13, R8, PT ;  /* 0x000000080d00720c */ /* 0x000fe20003f26070 */
[----:B------:R-:W-:Y:S01]  /*0bb0*/  IMAD.MOV.U32 R13, RZ, RZ, c[0x0][0x1e8] ;  /* 0x00007a00ff0d7624 */ /* 0x000fe200078e00ff */
[C---:B------:R-:W-:Y:S01]  /*0bc0*/  ISETP.GT.U32.AND P3, PT, R9.reuse, R14, PT ;  /* 0x0000000e0900720c */ /* 0x040fe20003f64070 */
[----:B------:R-:W-:Y:S01]  /*0bd0*/  IMAD.MOV.U32 R19, RZ, RZ, RZ ;  /* 0x000000ffff137224 */ /* 0x000fe200078e00ff */
[----:B------:R-:W-:Y:S01]  /*0be0*/  ISETP.GT.U32.AND P4, PT, R9, R16, PT ;  /* 0x000000100900720c */ /* 0x000fe20003f84070 */
[----:B------:R-:W-:Y:S01]  /*0bf0*/  IMAD R13, R2, R13, c[0x0][0x210] ;  /* 0x00008400020d7624 */ /* 0x000fe200078e020d */
[----:B------:R-:W-:-:S03]  /*0c00*/  LOP3.LUT R8, R10, c[0x0][0x1dc], RZ, 0x3c, !PT ;  /* 0x000077000a087a12 */ /* 0x000fc600078e3cff */
[--C-:B------:R-:W-:Y:S01]  /*0c10*/  @!P2 IMAD.IADD R12, R12, 0x1, -R9.reuse ;  /* 0x000000010c0ca824 */ /* 0x100fe200078e0a09 */
[----:B------:R-:W-:Y:S02]  /*0c20*/  ISETP.GE.AND P5, PT, R8, RZ, PT ;  /* 0x000000ff0800720c */ /* 0x000fe40003fa6270 */
[----:B------:R-:W-:Y:S02]  /*0c30*/  ISETP.GE.AND P2, PT, R4, RZ, PT ;  /* 0x000000ff0400720c */ /* 0x000fe40003f46270 */
[----:B------:R-:W-:Y:S01]  /*0c40*/  ISETP.GT.U32.AND P6, PT, R9, R12, PT ;  /* 0x0000000c0900720c */ /* 0x000fe20003fc4070 */
[--C-:B------:R-:W-:Y:S01]  /*0c50*/  @!P3 IMAD.IADD R14, R14, 0x1, -R9.reuse ;  /* 0x000000010e0eb824 */ /* 0x100fe200078e0a09 */
[----:B------:R-:W-:Y:S01]  /*0c60*/  @P1 IADD3 R11, R11, 0x1, RZ ;  /* 0x000000010b0b1810 */ /* 0x000fe20007ffe0ff */
[----:B------:R-:W-:Y:S01]  /*0c70*/  @!P4 IMAD.IADD R16, R16, 0x1, -R9 ;  /* 0x000000011010c824 */ /* 0x000fe200078e0a09 */
[----:B------:R-:W-:Y:S02]  /*0c80*/  ISETP.GE.AND P1, PT, R6, RZ, PT ;  /* 0x000000ff0600720c */ /* 0x000fe40003f26270 */
[C---:B------:R-:W-:Y:S01]  /*0c90*/  ISETP.GT.U32.AND P4, PT, R9.reuse, R14, PT ;  /* 0x0000000e0900720c */ /* 0x040fe20003f84070 */
[----:B------:R-:W-:Y:S01]  /*0ca0*/  IMAD.MOV.U32 R18, RZ, RZ, R11 ;  /* 0x000000ffff127224 */ /* 0x000fe200078e000b */
[----:B------:R-:W-:-:S03]  /*0cb0*/  ISETP.GT.U32.AND P3, PT, R9, R16, PT ;  /* 0x000000100900720c */ /* 0x000fc60003f64070 */
[----:B------:R-:W-:Y:S01]  /*0cc0*/  @!P5 IMAD.MOV R18, RZ, RZ, -R18 ;  /* 0x000000ffff12d224 */ /* 0x000fe200078e0a12 */
[----:B------:R-:W-:Y:S01]  /*0cd0*/  @!P0 LOP3.LUT R18, RZ, c[0x0][0x1dc], RZ, 0x33, !PT ;  /* 0x00007700ff128a12 */ /* 0x000fe200078e33ff */
[----:B------:R-:W-:Y:S01]  /*0ce0*/  @!P6 IMAD.IADD R12, R12, 0x1, -R9 ;  /* 0x000000010c0ce824 */ /* 0x000fe200078e0a09 */
[----:B------:R-:W-:-:S03]  /*0cf0*/  ISETP.GE.AND P6, PT, R7, RZ, PT ;  /* 0x000000ff0700720c */ /* 0x000fc60003fc6270 */
[----:B------:R-:W-:Y:S02]  /*0d00*/  IMAD.MOV R11, RZ, RZ, -R18 ;  /* 0x000000ffff0b7224 */ /* 0x000fe400078e0a12 */
[--C-:B------:R-:W-:Y:S02]  /*0d10*/  @!P4 IMAD.IADD R14, R14, 0x1, -R9.reuse ;  /* 0x000000010e0ec824 */ /* 0x100fe400078e0a09 */
[----:B------:R-:W-:Y:S02]  /*0d20*/  IMAD R10, R11, c[0x0][0x1dc], R10 ;  /* 0x000077000b0a7a24 */ /* 0x000fe400078e020a */
[----:B------:R-:W-:Y:S01]  /*0d30*/  @!P3 IMAD.IADD R16, R16, 0x1, -R9 ;  /* 0x000000011010b824 */ /* 0x000fe200078e0a09 */
[----:B------:R-:W-:Y:S01]  /*0d40*/  ISETP.NE.AND P3, PT, RZ, c[0x0][0x204], PT ;  /* 0x00008100ff007a0c */ /* 0x000fe20003f65270 */
[----:B------:R-:W-:Y:S01]  /*0d50*/  @!P2 IMAD.MOV R12, RZ, RZ, -R12 ;  /* 0x000000ffff0ca224 */ /* 0x000fe200078e0a0c */
[----:B------:R-:W-:Y:S01]  /*0d60*/  LOP3.LUT R9, RZ, c[0x0][0x204], RZ, 0x33, !PT ;  /* 0x00008100ff097a12 */ /* 0x000fe200078e33ff */
[----:B------:R-:W-:-:S02]  /*0d70*/  @!P1 IMAD.MOV R14, RZ, RZ, -R14 ;  /* 0x000000ffff0e9224 */ /* 0x000fc400078e0a0e */
[----:B------:R-:W-:Y:S01]  /*0d80*/  IMAD R11, R10, c[0x0][0x1e0], RZ ;  /* 0x000078000a0b7a24 */ /* 0x000fe200078e02ff */
[C---:B------:R-:W-:Y:S01]  /*0d90*/  SEL R12, R9.reuse, R12, !P3 ;  /* 0x0000000c090c7207 */ /* 0x040fe20005800000 */
[----:B------:R-:W-:Y:S01]  /*0da0*/  @!P6 IMAD.MOV R16, RZ, RZ, -R16 ;  /* 0x000000ffff10e224 */ /* 0x000fe200078e0a10 */
[C---:B------:R-:W-:Y:S01]  /*0db0*/  SEL R8, R9.reuse, R14, !P3 ;  /* 0x0000000e09087207 */ /* 0x040fe20005800000 */
[----:B------:R-:W-:Y:S01]  /*0dc0*/  IMAD R14, R18, c[0x0][0x1e4], R11 ;  /* 0x00007900120e7a24 */ /* 0x000fe200078e020b */
[----:B------:R-:W-:Y:S01]  /*0dd0*/  ISETP.NE.AND P1, PT, R12, RZ, PT ;  /* 0x000000ff0c00720c */ /* 0x000fe20003f25270 */
[----:B------:R-:W-:Y:S01]  /*0de0*/  IMAD R18, R10, UR4, RZ ;  /* 0x000000040a127c24 */ /* 0x000fe2000f8e02ff */
[----:B------:R-:W-:Y:S01]  /*0df0*/  SEL R9, R9, R16, !P3 ;  /* 0x0000001009097207 */ /* 0x000fe20005800000 */
[----:B------:R-:W-:Y:S01]  /*0e00*/  IMAD.MOV.U32 R11, RZ, RZ, RZ ;  /* 0x000000ffff0b7224 */ /* 0x000fe200078e00ff */
[----:B------:R-:W-:Y:S01]  /*0e10*/  IABS R12, c[0x0][0x200] ;  /* 0x00008000000c7a13 */ /* 0x000fe20000000000 */
[----:B------:R-:W-:-:S03]  /*0e20*/  IMAD R10, R14, c[0x0][0x1f4], RZ ;  /* 0x00007d000e0a7a24 */ /* 0x000fc600078e02ff */
.L_x_564:
        /* <DEDUP_REMOVED lines=17> */
[----:B------:R-:W-:Y:S01]  /*0f40*/  IMAD.HI.U32 R15, R15, R21, R14 ;  /* 0x000000150f0f7227 */ /* 0x000fe200078e000e */
[----:B------:R-:W-:-:S05]  /*0f50*/  LOP3.LUT R21, RZ, c[0x0][0x200], RZ, 0x33, !PT ;  /* 0x00008000ff157a12 */ /* 0x000fca00078e33ff */
        /* <DEDUP_REMOVED lines=16> */
[----:B------:R-:W-:Y:S02]  /*1060*/  LOP3.LUT R17, R17, c[0x0][0x200], RZ, 0x3c, !PT ;  /* 0x0000800011117a12 */ /* 0x000fe400078e3cff */
[----:B------:R-:W-:Y:S02]  /*1070*/  @!P6 IADD3 R20, R20, 0x1, RZ ;  /* 0x000000011414e810 */ /* 0x000fe40007ffe0ff */
[----:B------:R-:W-:-:S03]  /*1080*/  ISETP.GE.AND P6, PT, R17, RZ, PT ;  /* 0x000000ff1100720c */ /* 0x000fc60003fc6270 */
        /* <DEDUP_REMOVED lines=37> */
[----:B------:R-:W2:Y:S04]  /*12e0*/  LDG.E R16, [R16.64] ;  /* 0x0000000810107981 */ /* 0x000ea8000c1e1900 */
[----:B------:R-:W2:Y:S02]  /*12f0*/  LDG.E R14, [R14.64] ;  /* 0x000000080e0e7981 */ /* 0x000ea4000c1e1900 */
[----:B--2---:R-:W-:Y:S02]  /*1300*/  FFMA.FTZ R19, R14, R16, R19 ;  /* 0x000000100e137223 */ /* 0x004fe40000010013 */
.L_x_546:
[----:B------:R-:W-:Y:S05]  /*1310*/  BSYNC B0 ;  /* 0x0000000000007941 */ /* 0x000fea0003800000 */
.L_x_545:
[----:B------:R-:W-:Y:S01]  /*1320*/  BSSY B0, `(.L_x_547) ;  /* 0x000004a000007945 */ /* 0x000fe20003800000 */
[----:B------:R-:W-:Y:S05]  /*1330*/  @P1 BRA `(.L_x_548) ;  /* 0x0000048000001947 */ /* 0x000fea0003800000 */
[----:B------:R-:W-:Y:S01]  /*1340*/  IABS R12, c[0x0][0x200] ;  /* 0x00008000000c7a13 */ /* 0x000fe20000000000 */
[----:B------:R-:W-:Y:S01]  /*1350*/  IMAD.MOV.U32 R14, RZ, RZ, RZ ;  /* 0x000000ffff0e7224 */ /* 0x000fe200078e00ff */
[----:B------:R-:W-:-:S02]  /*1360*/  IADD3 R16, -R13, c[0x0][0x208], R0 ;  /* 0x000082000d107a10 */ /* 0x000fc40007ffe100 */
[----:B------:R-:W0:Y:S02]  /*1370*/  I2F.RP R17, R12 ;  /* 0x0000000c00117306 */ /* 0x000e240000209400 */
[----:B------:R-:W-:Y:S02]  /*1380*/  IABS R20, R16 ;  /* 0x0000001000147213 */ /* 0x000fe40000000000 */
[----:B------:R-:W-:-:S04]  /*1390*/  ISETP.GE.AND P3, PT, R16, RZ, PT ;  /* 0x000000ff1000720c */ /* 0x000fc80003f66270 */
        /* <DEDUP_REMOVED lines=25> */
[----:B------:R-:W-:Y:S02]  /*1530*/  LOP3.LUT R16, R16, c[0x0][0x200], RZ, 0x3c, !PT ;  /* 0x0000800010107a12 */ /* 0x000fe400078e3cff */
[----:B------:R-:W-:Y:S02]  /*1540*/  @!P6 IADD3 R17, R17, 0x1, RZ ;  /* 0x000000011111e810 */ /* 0x000fe40007ffe0ff */
[----:B------:R-:W-:-:S07]  /*1550*/  ISETP.GE.AND P6, PT, R16, RZ, PT ;  /* 0x000000ff1000720c */ /* 0x000fce0003fc6270 */
[----:B------:R-:W-:Y:S01]  /*1560*/  @P4 IADD3 R17, R17, 0x1, RZ ;  /* 0x0000000111114810 */ /* 0x000fe20007ffe0ff */
[----:B0-----:R-:W0:Y:S05]  /*1570*/  MUFU.RCP R23, R23 ;  /* 0x0000001700177308 */ /* 0x001e2a0000001000 */
        /* <DEDUP_REMOVED lines=8> */
[----:B------:R-:W-:-:S03]  /*1600*/  LOP3.LUT R14, R4, c[0x0][0x204], RZ, 0x3c, !PT ;  /* 0x00008100040e7a12 */ /* 0x000fc600078e3cff */
[----:B------:R-:W-:Y:S01]  /*1610*/  IMAD.MOV.U32 R15, RZ, RZ, R24 ;  /* 0x000000ffff0f7224 */ /* 0x000fe200078e0018 */
[----:B------:R-:W-:-:S03]  /*1620*/  ISETP.GE.AND P4, PT, R14, RZ, PT ;  /* 0x000000ff0e00720c */ /* 0x000fc60003f86270 */
        /* <DEDUP_REMOVED lines=22> */
[----:B------:R-:W2:Y:S04]  /*1790*/  LDG.E R14, [R14.64+0x4] ;  /* 0x000004080e0e7981 */ /* 0x000ea8000c1e1900 */
[----:B------:R-:W2:Y:S02]  /*17a0*/  LDG.E R16, [R16.64] ;  /* 0x0000000810107981 */ /* 0x000ea4000c1e1900 */
[----:B--2---:R-:W-:Y:S02]  /*17b0*/  FFMA.FTZ R19, R16, R14, R19 ;  /* 0x0000000e10137223 */ /* 0x004fe40000010013 */
.L_x_548:
[----:B------:R-:W-:Y:S05]  /*17c0*/  BSYNC B0 ;  /* 0x0000000000007941 */ /* 0x000fea0003800000 */
.L_x_547:
[----:B------:R-:W-:Y:S01]  /*17d0*/  BSSY B0, `(.L_x_549) ;  /* 0x000004a000007945 */ /* 0x000fe20003800000 */
[----:B------:R-:W-:Y:S05]  /*17e0*/  @P1 BRA `(.L_x_550) ;  /* 0x0000048000001947 */ /* 0x000fea0003800000 */
[----:B------:R-:W-:Y:S02]  /*17f0*/  IABS R12, c[0x0][0x200] ;  /* 0x00008000000c7a13 */ /* 0x000fe40000000000 */
[----:B------:R-:W-:-:S02]  /*1800*/  IADD3 R17, R13, c[0x0][0x210], RZ ;  /* 0x000084000d117a10 */ /* 0x000fc40007ffe0ff */
[----:B------:R-:W0:Y:S02]  /*1810*/  I2F.RP R20, R12 ;  /* 0x0000000c00147306 */ /* 0x000e240000209400 */
[----:B------:R-:W-:-:S04]  /*1820*/  IADD3 R16, -R17, c[0x0][0x208], R0 ;  /* 0x0000820011107a10 */ /* 0x000fc80007ffe100 */
[----:B------:R-:W-:Y:S02]  /*1830*/  ISETP.GE.AND P3, PT, R16, RZ, PT ;  /* 0x000000ff1000720c */ /* 0x000fe40003f66270 */
[----:B0-----:R-:W0:Y:S02]  /*1840*/  MUFU.RCP R20, R20 ;  /* 0x0000001400147308 */ /* 0x001e240000001000 */
[----:B0-----:R-:W-:Y:S02]  /*1850*/  IADD3 R14, R20, 0xffffffe, RZ ;  /* 0x0ffffffe140e7810 */ /* 0x001fe40007ffe0ff */
[----:B------:R-:W-:-:S04]  /*1860*/  LOP3.LUT R20, RZ, c[0x0][0x200], RZ, 0x33, !PT ;  /* 0x00008000ff147a12 */ /* 0x000fc800078e33ff */
        /* <DEDUP_REMOVED lines=64> */
.L_x_550:
[----:B------:R-:W-:Y:S05]  /*1c70*/  BSYNC B0 ;  /* 0x0000000000007941 */ /* 0x000fea0003800000 */
.L_x_549:
[----:B------:R-:W-:Y:S01]  /*1c80*/  ISETP.NE.AND P3, PT, R8, RZ, PT ;  /* 0x000000ff0800720c */ /* 0x000fe20003f65270 */
[----:B------:R-:W-:-:S12]  /*1c90*/  BSSY B0, `(.L_x_551) ;  /* 0x000004b000007945 */ /* 0x000fd80003800000 */
[----:B------:R-:W-:Y:S05]  /*1ca0*/  @P3 BRA `(.L_x_552) ;  /* 0x0000049000003947 */ /* 0x000fea0003800000 */
[----:B------:R-:W-:Y:S01]  /*1cb0*/  IABS R12, c[0x0][0x200] ;  /* 0x00008000000c7a13 */ /* 0x000fe20000000000 */
[----:B------:R-:W-:Y:S01]  /*1cc0*/  IMAD.MOV R17, RZ, RZ, -R2 ;  /* 0x000000ffff117224 */ /* 0x000fe200078e0a02 */
[----:B------:R-:W-:Y:S02]  /*1cd0*/  IADD3 R16, R0, c[0x0][0x208], RZ ;  /* 0x0000820000107a10 */ /* 0x000fe40007ffe0ff */
[----:B------:R-:W0:Y:S03]  /*1ce0*/  I2F.RP R20, R12 ;  /* 0x0000000c00147306 */ /* 0x000e260000209400 */
[----:B------:R-:W-:-:S05]  /*1cf0*/  IMAD R16, R17, c[0x0][0x1e8], R16 ;  /* 0x00007a0011107a24 */ /* 0x000fca00078e0210 */
[----:B------:R-:W-:Y:S01]  /*1d00*/  ISETP.GE.AND P5, PT, R16, RZ, PT ;  /* 0x000000ff1000720c */ /* 0x000fe20003fa6270 */
        /* <DEDUP_REMOVED lines=26> */
[----:B------:R-:W-:Y:S02]  /*1eb0*/  @!P4 IADD3 R17, R17, 0x1, RZ ;  /* 0x000000011111c810 */ /* 0x000fe40007ffe0ff */
[----:B------:R-:W-:-:S09]  /*1ec0*/  LOP3.LUT R16, R16, c[0x0][0x200], RZ, 0x3c, !PT ;  /* 0x0000800010107a12 */ /* 0x000fd200078e3cff */
[----:B------:R-:W-:Y:S01]  /*1ed0*/  @P6 IADD3 R17, R17, 0x1, RZ ;  /* 0x0000000111116810 */ /* 0x000fe20007ffe0ff */
[----:B0-----:R-:W0:Y:S01]  /*1ee0*/  MUFU.RCP R23, R23 ;  /* 0x0000001700177308 */ /* 0x001e220000001000 */
[----:B------:R-:W-:-:S13]  /*1ef0*/  ISETP.GE.AND P6, PT, R16, RZ, PT ;  /* 0x000000ff1000720c */ /* 0x000fda0003fc6270 */
[----:B------:R-:W-:Y:S01]  /*1f00*/  @!P6 IMAD.MOV R17, RZ, RZ, -R17 ;  /* 0x000000ffff11e224 */ /* 0x000fe200078e0a11 */
[----:B0-----:R-:W-:-:S04]  /*1f10*/  IADD3 R14, R23, 0xffffffe, RZ ;  /* 0x0ffffffe170e7810 */ /* 0x001fc80007ffe0ff */
[----:B------:R-:W-:Y:S01]  /*1f20*/  SEL R16, R20, R17, !P0 ;  /* 0x0000001114107207 */ /* 0x000fe20004000000 */
        /* <DEDUP_REMOVED lines=33> */
.L_x_552:
[----:B------:R-:W-:Y:S05]  /*2140*/  BSYNC B0 ;  /* 0x0000000000007941 */ /* 0x000fea0003800000 */
.L_x_551:
        /* <DEDUP_REMOVED lines=74> */
.L_x_554:
[----:B------:R-:W-:Y:S05]  /*25f0*/  BSYNC B0 ;  /* 0x0000000000007941 */ /* 0x000fea0003800000 */
.L_x_553:
        /* <DEDUP_REMOVED lines=74> */
.L_x_556:
[----:B------:R-:W-:Y:S05]  /*2aa0*/  BSYNC B0 ;  /* 0x0000000000007941 */ /* 0x000fea0003800000 */
.L_x_555:
        /* <DEDUP_REMOVED lines=76> */
.L_x_558:
[----:B------:R-:W-:Y:S05]  /*2f70*/  BSYNC B0 ;  /* 0x0000000000007941 */ /* 0x000fea0003800000 */
.L_x_557:
        /* <DEDUP_REMOVED lines=74> */
.L_x_560:
[----:B------:R-:W-:Y:S05]  /*3420*/  BSYNC B0 ;  /* 0x0000000000007941 */ /* 0x000fea0003800000 */
.L_x_559:
        /* <DEDUP_REMOVED lines=74> */
.L_x_562:
[----:B------:R-:W-:Y:S05]  /*38d0*/  BSYNC B0 ;  /* 0x0000000000007941 */ /* 0x000fea0003800000 */
.L_x_561:
[----:B------:R-:W-:Y:S01]  /*38e0*/  IMAD.MOV.U32 R15, RZ, RZ, c[0x0][0x1fc] ;  /* 0x00007f00ff0f7624 */ /* 0x000fe200078e00ff */
[----:B------:R-:W-:-:S03]  /*38f0*/  IADD3 R10, R10, c[0x0][0x1f4], RZ ;  /* 0x00007d000a0a7a10 */ /* 0x000fc60007ffe0ff */
[----:B------:R-:W-:Y:S01]  /*3900*/  IMAD R18, R15, c[0x0][0x1f8], R18 ;  /* 0x00007e000f127a24 */ /* 0x000fe200078e0212 */
[----:B------:R-:W-:Y:S01]  /*3910*/  @P2 CALL.REL.NOINC `(.L_x_563) ;  /* 0x0000001000002944 */ /* 0x000fe20003c00000 */
[----:B------:R-:W-:Y:S05]  /*3920*/  BRA `(.L_x_564) ;  /* 0xffffd50000007947 */ /* 0x000fea000383ffff */
.L_x_563:
        /* <DEDUP_REMOVED lines=10> */
.L_x_565:
[----:B------:R-:W-:Y:S05]  /*39d0*/  EXIT ;  /* 0x000000000000794d */ /* 0x000fea0003800000 */
        .weak           $__internal_7_$__cuda_sm20_div_u64
        .type           $__internal_7_$__cuda_sm20_div_u64,@function
        .size           $__internal_7_$__cuda_sm20_div_u64,(.L_x_1169 - $__internal_7_$__cuda_sm20_div_u64)
$__internal_7_$__cuda_sm20_div_u64:
        /* <DEDUP_REMOVED lines=66> */
[----:B------:R-:W-:Y:S06]  /*3e00*/  RET.REL.NODEC R6 `(_ZN2at6native51_GLOBAL__N__2c613397_18_DepthwiseConv2d_cu_9959487032conv_depthwise2d_backward_kernelILi3ELi0EfiEEvNS_27GenericPackedTensorAccessorIKT1_Lm4ENS_16DefaultPtrTraitsEiEENS3_IS4_Lm4ES6_iEES7_T2_iiiiiiiiiiiiiii) ;  /* 0xffffc1f006007950 */ /* 0x000fec0003c3ffff */
.L_x_567:
        /* <DEDUP_REMOVED lines=15> */
.L_x_1169:


//--------------------- .text._ZN2at6native51_GLOBAL__N__2c613397_18_DepthwiseConv2d_cu_9959487032conv_depthwise2d_backward_kernelILi3ELi2EfiEEvNS_27GenericPackedTensorAccessorIKT1_Lm4ENS_16DefaultPtrTraitsEiEENS3_IS4_Lm4ES6_iEES7_T2_iiiiiiiiiiiiiii --------------------------
	.section	.text._ZN2at6native51_GLOBAL__N__2c613397_18_DepthwiseConv2d_cu_9959487032conv_depthwise2d_backward_kernelILi3ELi2EfiEEvNS_27GenericPackedTensorAccessorIKT1_Lm4ENS_16DefaultPtrTraitsEiEENS3_IS4_Lm4ES6_iEES7_T2_iiiiiiiiiiiiiii,"ax",@progbits
	.sectioninfo	@"SHI_REGISTERS=41"
	.align	128
.text._ZN2at6native51_GLOBAL__N__2c613397_18_DepthwiseConv2d_cu_9959487032conv_depthwise2d_backward_kernelILi3ELi2EfiEEvNS_27GenericPackedTensorAccessorIKT1_Lm4ENS_16DefaultPtrTraitsEiEENS3_IS4_Lm4ES6_iEES7_T2_iiiiiiiiiiiiiii:
        .type           _ZN2at6native51_GLOBAL__N__2c613397_18_DepthwiseConv2d_cu_9959487032conv_depthwise2d_backward_kernelILi3ELi2EfiEEvNS_27GenericPackedTensorAccessorIKT1_Lm4ENS_16DefaultPtrTraitsEiEENS3_IS4_Lm4ES6_iEES7_T2_iiiiiiiiiiiiiii,@function
        .size           _ZN2at6native51_GLOBAL__N__2c613397_18_DepthwiseConv2d_cu_9959487032conv_depthwise2d_backward_kernelILi3ELi2EfiEEvNS_27GenericPackedTensorAccessorIKT1_Lm4ENS_16DefaultPtrTraitsEiEENS3_IS4_Lm4ES6_iEES7_T2_iiiiiiiiiiiiiii,(.L_x_1171 - _ZN2at6native51_GLOBAL__N__2c613397_18_DepthwiseConv2d_cu_9959487032conv_depthwise2d_backward_kernelILi3ELi2EfiEEvNS_27GenericPackedTensorAccessorIKT1_Lm4ENS_16DefaultPtrTraitsEiEENS3_IS4_Lm4ES6_iEES7_T2_iiiiiiiiiiiiiii)
        .other          _ZN2at6native51_GLOBAL__N__2c613397_18_DepthwiseConv2d_cu_9959487032conv_depthwise2d_backward_kernelILi3ELi2EfiEEvNS_27GenericPackedTensorAccessorIKT1_Lm4ENS_16DefaultPtrTraitsEiEENS3_IS4_Lm4ES6_iEES7_T2_iiiiiiiiiiiiiii,@"STO_CUDA_ENTRY STV_DEFAULT"
_ZN2at6native51_GLOBAL__N__2c613397_18_DepthwiseConv2d_cu_9959487032conv_depthwise2d_backward_kernelILi3ELi2EfiEEvNS_27GenericPackedTensorAccessorIKT1_Lm4ENS_16DefaultPtrTraitsEiEENS3_IS4_Lm4ES6_iEES7_T2_iiiiiiiiiiiiiii:
        /* <DEDUP_REMOVED lines=24> */
[----:B------:R-:W-:Y:S05]  /*0180*/  CALL.REL.NOINC `($__internal_8_$__cuda_sm20_div_u64) ;  /* 0x000013a000007944 */ /* 0x000fea0003c00000 */
[----:B------:R-:W-:Y:S02]  /*0190*/  IMAD.MOV.U32 R6, RZ, RZ, R4 ;  /* 0x000000ffff067224 */ /* 0x000fe400078e0004 */
[----:B------:R-:W-:Y:S01]  /*01a0*/  IMAD.MOV.U32 R7, RZ, RZ, R9 ;  /* 0x000000ffff077224 */ /* 0x000fe200078e0009 */
[----:B------:R-:W-:Y:S05]  /*01b0*/  BRA `(.L_x_571) ;  /* 0x0000013000007947 */ /* 0x000fea0003800000 */
.L_x_570:
        /* <DEDUP_REMOVED lines=19> */
.L_x_571:
[----:B------:R-:W-:Y:S05]  /*02f0*/  BSYNC B0 ;  /* 0x0000000000007941 */ /* 0x000fea0003800000 */
.L_x_569:
        /* <DEDUP_REMOVED lines=9> */
.L_x_574:
        /* <DEDUP_REMOVED lines=11> */
.L_x_573:
[----:B------:R-:W-:Y:S05]  /*0440*/  BSYNC B0 ;  /* 0x0000000000007941 */ /* 0x000fea0003800000 */
.L_x_572:
[----:B------:R-:W-:Y:S05]  /*0450*/  @!P1 EXIT ;  /* 0x000000000000994d */ /* 0x000fea0003800000 */
.L_x_575:
        /* <DEDUP_REMOVED lines=18> */
.L_x_568:
[----:B------:R-:W-:Y:S02]  /*0580*/  ULDC.64 UR6, c[0x0][0x1f8] ;  /* 0x00007e0000067ab9 */ /* 0x000fe40000000a00 */
[----:B------:R-:W-:-:S03]  /*0590*/  UIMAD UR4, UR7, UR6, URZ ;  /* 0x00000006070472a4 */ /* 0x000fc6000f8e023f */
[----:B------:R-:W-:Y:S02]  /*05a0*/  ULDC UR6, c[0x0][0x1e0] ;  /* 0x0000780000067ab9 */ /* 0x000fe40000000800 */
[----:B------:R-:W-:Y:S02]  /*05b0*/  UIMAD UR4, UR4, UR6, URZ ;  /* 0x00000006040472a4 */ /* 0x000fe4000f8e023f */
.L_x_577:
[----:B------:R-:W-:Y:S01]  /*05c0*/  IABS R9, c[0x0][0x1e8] ;  /* 0x00007a0000097a13 */ /* 0x000fe20000000000 */
[----:B------:R-:W-:Y:S01]  /*05d0*/  IMAD.MOV.U32 R10, RZ, RZ, c[0x0][0x1e8] ;  /* 0x00007a00ff0a7624 */ /* 0x000fe200078e00ff */
[----:B------:R-:W-:Y:S01]  /*05e0*/  IABS R13, c[0x0][0x1ec] ;  /* 0x00007b00000d7a13 */ /* 0x000fe20000000000 */
[----:B------:R-:W-:Y:S01]  /*05f0*/  IMAD.MOV.U32 R19, RZ, RZ, c[0x0][0x1ec] ;  /* 0x00007b00ff137624 */ /* 0x000fe200078e00ff */
[----:B------:R-:W0:Y:S01]  /*0600*/  I2F.RP R2, R9 ;  /* 0x0000000900027306 */ /* 0x000e220000209400 */
[----:B------:R-:W-:-:S07]  /*0610*/  IABS R21, c[0x0][0x1dc] ;  /* 0x0000770000157a13 */ /* 0x000fce0000000000 */
[----:B------:R-:W1:Y:S08]  /*0620*/  I2F.RP R8, R13 ;  /* 0x0000000d00087306 */ /* 0x000e700000209400 */
[----:B0-----:R-:W0:Y:S08]  /*0630*/  MUFU.RCP R2, R2 ;  /* 0x0000000200027308 */ /* 0x001e300000001000 */
[----:B-1----:R-:W-:Y:S01]  /*0640*/  MUFU.RCP R8, R8 ;  /* 0x0000000800087308 */ /* 0x002fe20000001000 */
[----:B0-----:R-:W-:-:S07]  /*0650*/  IADD3 R6, R2, 0xffffffe, RZ ;  /* 0x0ffffffe02067810 */ /* 0x001fce0007ffe0ff */
        /* <DEDUP_REMOVED lines=17> */
[----:B------:R-:W-:-:S04]  /*0770*/  LOP3.LUT R4, R0, c[0x0][0x1e8], RZ, 0x3c, !PT ;  /* 0x00007a0000047a12 */ /* 0x000fc800078e3cff */
[----:B------:R-:W-:Y:S02]  /*0780*/  ISETP.GE.AND P2, PT, R4, RZ, PT ;  /* 0x000000ff0400720c */ /* 0x000fe40003f46270 */
[----:B------:R-:W0:Y:S05]  /*0790*/  I2F.RP R4, R21 ;  /* 0x0000001500047306 */ /* 0x000e2a0000209400 */
[----:B------:R-:W-:-:S05]  /*07a0*/  @P0 IADD3 R2, R2, 0x1, RZ ;  /* 0x0000000102020810 */ /* 0x000fca0007ffe0ff */
[----:B------:R-:W-:Y:S02]  /*07b0*/  IMAD.MOV.U32 R11, RZ, RZ, R2 ;  /* 0x000000ffff0b7224 */ /* 0x000fe400078e0002 */
[----:B-1----:R-:W-:Y:S02]  /*07c0*/  IMAD.MOV R2, RZ, RZ, -R7 ;  /* 0x000000ffff027224 */ /* 0x002fe400078e0a07 */
[----:B------:R-:W-:Y:S01]  /*07d0*/  @!P2 IMAD.MOV R11, RZ, RZ, -R11 ;  /* 0x000000ffff0ba224 */ /* 0x000fe200078e0a0b */
[----:B------:R-:W-:Y:S01]  /*07e0*/  @!P1 LOP3.LUT R11, RZ, c[0x0][0x1e8], RZ, 0x33, !PT ;  /* 0x00007a00ff0b9a12 */ /* 0x000fe200078e33ff */
[----:B------:R-:W-:Y:S01]  /*07f0*/  IMAD R9, R2, R13, RZ ;  /* 0x0000000d02097224 */ /* 0x000fe200078e02ff */
[----:B0-----:R-:W0:Y:S02]  /*0800*/  MUFU.RCP R4, R4 ;  /* 0x0000000400047308 */ /* 0x001e240000001000 */
[----:B------:R-:W-:Y:S01]  /*0810*/  IABS R2, R11 ;  /* 0x0000000b00027213 */ /* 0x000fe20000000000 */
[----:B------:R-:W-:-:S04]  /*0820*/  IMAD.HI.U32 R6, R7, R9, R6 ;  /* 0x0000000907067227 */ /* 0x000fc800078e0006 */
[----:B------:R-:W-:Y:S02]  /*0830*/  IMAD R10, R11, R10, c[0x0][0x210] ;  /* 0x000084000b0a7624 */ /* 0x000fe400078e020a */
[----:B------:R-:W-:-:S04]  /*0840*/  IMAD.HI.U32 R6, R6, R2, RZ ;  /* 0x0000000206067227 */ /* 0x000fc800078e00ff */
[----:B------:R-:W-:Y:S02]  /*0850*/  IMAD.MOV R7, RZ, RZ, -R6 ;  /* 0x000000ffff077224 */ /* 0x000fe400078e0a06 */
[----:B------:R-:W-:Y:S02]  /*0860*/  IMAD.MOV R12, RZ, RZ, -R11 ;  /* 0x000000ffff0c7224 */ /* 0x000fe400078e0a0b */
[----:B------:R-:W-:Y:S01]  /*0870*/  IMAD R2, R13, R7, R2 ;  /* 0x000000070d027224 */ /* 0x000fe200078e0202 */
[----:B0-----:R-:W-:-:S04]  /*0880*/  IADD3 R7, R4, 0xffffffe, RZ ;  /* 0x0ffffffe04077810 */ /* 0x001fc80007ffe0ff */
[----:B------:R-:W-:Y:S02]  /*0890*/  ISETP.GT.U32.AND P1, PT, R13, R2, PT ;  /* 0x000000020d00720c */ /* 0x000fe40003f24070 */
[----:B------:R-:W0:Y:S11]  /*08a0*/  F2I.FTZ.U32.TRUNC.NTZ R7, R7 ;  /* 0x0000000700077305 */ /* 0x000e36000021f000 */
[----:B------:R-:W-:Y:S01]  /*08b0*/  @!P1 IMAD.IADD R2, R2, 0x1, -R13 ;  /* 0x0000000102029824 */ /* 0x000fe200078e0a0d */
[----:B------:R-:W-:-:S02]  /*08c0*/  @!P1 IADD3 R6, R6, 0x1, RZ ;  /* 0x0000000106069810 */ /* 0x000fc40007ffe0ff */
[----:B------:R-:W-:Y:S02]  /*08d0*/  ISETP.NE.AND P1, PT, RZ, c[0x0][0x1ec], PT ;  /* 0x00007b00ff007a0c */ /* 0x000fe40003f25270 */
[----:B------:R-:W-:Y:S02]  /*08e0*/  ISETP.GE.U32.AND P0, PT, R2, R13, PT ;  /* 0x0000000d0200720c */ /* 0x000fe40003f06070 */
[----:B------:R-:W-:-:S04]  /*08f0*/  LOP3.LUT R2, R11, c[0x0][0x1ec], RZ, 0x3c, !PT ;  /* 0x00007b000b027a12 */ /* 0x000fc800078e3cff */
[----:B------:R-:W-:Y:S01]  /*0900*/  ISETP.GE.AND P2, PT, R2, RZ, PT ;  /* 0x000000ff0200720c */ /* 0x000fe20003f46270 */
[----:B0-----:R-:W-:-:S04]  /*0910*/  IMAD.MOV R2, RZ, RZ, -R7 ;  /* 0x000000ffff027224 */ /* 0x001fc800078e0a07 */
[----:B------:R-:W-:Y:S02]  /*0920*/  IMAD R9, R2, R21, RZ ;  /* 0x0000001502097224 */ /* 0x000fe400078e02ff */
[----:B------:R-:W-:-:S05]  /*0930*/  @P0 IADD3 R6, R6, 0x1, RZ ;  /* 0x0000000106060810 */ /* 0x000fca0007ffe0ff */
[----:B------:R-:W-:Y:S02]  /*0940*/  IMAD.MOV.U32 R16, RZ, RZ, R6 ;  /* 0x000000ffff107224 */ /* 0x000fe400078e0006 */
[----:B------:R-:W-:Y:S02]  /*0950*/  IMAD.MOV.U32 R6, RZ, RZ, RZ ;  /* 0x000000ffff067224 */ /* 0x000fe400078e00ff */
[----:B------:R-:W-:Y:S01]  /*0960*/  @!P2 IMAD.MOV R16, RZ, RZ, -R16 ;  /* 0x000000ffff10a224 */ /* 0x000fe200078e0a10 */
[----:B------:R-:W-:Y:S01]  /*0970*/  @!P1 LOP3.LUT R16, RZ, c[0x0][0x1ec], RZ, 0x33, !PT ;  /* 0x00007b00ff109a12 */ /* 0x000fe200078e33ff */
[----:B------:R-:W-:Y:S01]  /*0980*/  IMAD.HI.U32 R6, R7, R9, R6 ;  /* 0x0000000907067227 */ /* 0x000fe200078e0006 */
[----:B------:R-:W-:Y:S02]  /*0990*/  IADD3 R7, R0, c[0x0][0x208], RZ ;  /* 0x0000820000077a10 */ /* 0x000fe40007ffe0ff */
[----:B------:R-:W-:Y:S01]  /*09a0*/  IABS R2, R16 ;  /* 0x0000001000027213 */ /* 0x000fe20000000000 */
[----:B------:R-:W-:Y:S01]  /*09b0*/  IMAD.MOV R9, RZ, RZ, -R16 ;  /* 0x000000ffff097224 */ /* 0x000fe200078e0a10 */
[----:B------:R-:W-:Y:S01]  /*09c0*/  IADD3 R17, R7, -c[0x0][0x210], -R10 ;  /* 0x8000840007117a10 */ /* 0x000fe20007ffe80a */
[----:B------:R-:W-:-:S02]  /*09d0*/  IMAD R19, R16, R19, c[0x0][0x214] ;  /* 0x0000850010137624 */ /* 0x000fc400078e0213 */
[----:B------:R-:W-:-:S04]  /*09e0*/  IMAD.HI.U32 R6, R6, R2, RZ ;  /* 0x0000000206067227 */ /* 0x000fc800078e00ff */
[----:B------:R-:W-:Y:S02]  /*09f0*/  IMAD.MOV R4, RZ, RZ, -R6 ;  /* 0x000000ffff047224 */ /* 0x000fe400078e0a06 */
[----:B------:R-:W-:Y:S02]  /*0a00*/  IMAD.IADD R15, R7, 0x1, -R10 ;  /* 0x00000001070f7824 */ /* 0x000fe400078e0a0a */
[----:B------:R-:W-:Y:S01]  /*0a10*/  IMAD R2, R21, R4, R2 ;  /* 0x0000000415027224 */ /* 0x000fe200078e0202 */
[----:B------:R-:W-:Y:S01]  /*0a20*/  IADD3 R4, R11, c[0x0][0x20c], RZ ;  /* 0x000083000b047a10 */ /* 0x000fe20007ffe0ff */
[----:B------:R-:W-:Y:S01]  /*0a30*/  IMAD R11, R12, c[0x0][0x1e8], R7 ;  /* 0x00007a000c0b7a24 */ /* 0x000fe200078e0207 */
[----:B------:R-:W-:Y:S02]  /*0a40*/  LEA.HI R7, R15, R15, RZ, 0x1 ;  /* 0x0000000f0f077211 */ /* 0x000fe400078f08ff */
[----:B------:R-:W-:Y:S01]  /*0a50*/  ISETP.GT.U32.AND P2, PT, R21, R2, PT ;  /* 0x000000021500720c */ /* 0x000fe20003f44070 */
[----:B------:R-:W-:Y:S01]  /*0a60*/  IMAD R8, R9, c[0x0][0x1ec], R4 ;  /* 0x00007b0009087a24 */ /* 0x000fe200078e0204 */
[----:B------:R-:W-:Y:S01]  /*0a70*/  SHF.R.S32.HI R12, RZ, 0x1, R7 ;  /* 0x00000001ff0c7819 */ /* 0x000fe20000011407 */
[C-C-:B------:R-:W-:Y:S01]  /*0a80*/  IMAD.IADD R10, R4.reuse, 0x1, -R19.reuse ;  /* 0x00000001040a7824 */ /* 0x140fe200078e0a13 */
[----:B------:R-:W-:-:S02]  /*0a90*/  IADD3 R4, R4, -c[0x0][0x214], -R19 ;  /* 0x8000850004047a10 */ /* 0x000fc40007ffe813 */
[----:B------:R-:W-:Y:S02]  /*0aa0*/  LEA.HI R9, R8, R8, RZ, 0x1 ;  /* 0x0000000808097211 */ /* 0x000fe400078f08ff */
[----:B------:R-:W-:Y:S02]  /*0ab0*/  LEA.HI R14, R10, R10, RZ, 0x1 ;  /* 0x0000000a0a0e7211 */ /* 0x000fe400078f08ff */
[----:B------:R-:W-:Y:S02]  /*0ac0*/  SHF.R.S32.HI R9, RZ, 0x1, R9 ;  /* 0x00000001ff097819 */ /* 0x000fe40000011409 */
[----:B------:R-:W-:Y:S01]  /*0ad0*/  SHF.R.S32.HI R14, RZ, 0x1, R14 ;  /* 0x00000001ff0e7819 */ /* 0x000fe2000001140e */
[----:B------:R-:W-:Y:S01]  /*0ae0*/  @!P2 IMAD.IADD R2, R2, 0x1, -R21 ;  /* 0x000000010202a824 */ /* 0x000fe200078e0a15 */
[----:B------:R-:W-:Y:S02]  /*0af0*/  ISETP.GE.AND P4, PT, R9, c[0x0][0x1f4], PT ;  /* 0x00007d0009007a0c */ /* 0x000fe40003f86270 */
[----:B------:R-:W-:-:S02]  /*0b00*/  @!P2 IADD3 R6, R6, 0x1, RZ ;  /* 0x000000010606a810 */ /* 0x000fc40007ffe0ff */
[----:B------:R-:W-:Y:S02]  /*0b10*/  ISETP.GE.U32.AND P5, PT, R2, R21, PT ;  /* 0x000000150200720c */ /* 0x000fe40003fa6070 */
[----:B------:R-:W-:Y:S02]  /*0b20*/  ISETP.GT.AND P4, PT, R8, -0x2, !P4 ;  /* 0xfffffffe0800780c */ /* 0x000fe40006784270 */
[C---:B------:R-:W-:Y:S02]  /*0b30*/  LEA.HI R2, R11.reuse, R11, RZ, 0x1 ;  /* 0x0000000b0b027211 */ /* 0x040fe400078f08ff */
[--C-:B------:R-:W-:Y:S02]  /*0b40*/  LOP3.LUT P1, RZ, R11, 0x1, R8.reuse, 0xc8, !PT ;  /* 0x000000010bff7812 */ /* 0x100fe4000782c808 */
[--C-:B------:R-:W-:Y:S02]  /*0b50*/  LOP3.LUT P0, RZ, R15, 0x1, R8.reuse, 0xc8, !PT ;  /* 0x000000010fff7812 */ /* 0x100fe4000780c808 */
[----:B------:R-:W-:-:S02]  /*0b60*/  LOP3.LUT P3, RZ, R17, 0x1, R8, 0xc8, !PT ;  /* 0x0000000111ff7812 */ /* 0x000fc4000786c808 */
[----:B------:R-:W-:Y:S02]  /*0b70*/  SHF.R.S32.HI R13, RZ, 0x1, R2 ;  /* 0x00000001ff0d7819 */ /* 0x000fe40000011402 */
[----:B------:R-:W-:Y:S02]  /*0b80*/  ISETP.GT.AND P6, PT, R11, -0x2, P4 ;  /* 0xfffffffe0b00780c */ /* 0x000fe400027c4270 */
[----:B------:R-:W-:Y:S02]  /*0b90*/  LEA.HI R8, R17, R17, RZ, 0x1 ;  /* 0x0000001111087211 */ /* 0x000fe400078f08ff */
[----:B------:R-:W-:Y:S02]  /*0ba0*/  ISETP.GE.AND P2, PT, R14, c[0x0][0x1f4], PT ;  /* 0x00007d000e007a0c */ /* 0x000fe40003f46270 */
[----:B------:R-:W-:Y:S02]  /*0bb0*/  @P5 IADD3 R6, R6, 0x1, RZ ;  /* 0x0000000106065810 */ /* 0x000fe40007ffe0ff */
[----:B------:R-:W-:-:S02]  /*0bc0*/  ISETP.GT.AND P5, PT, R15, -0x2, P4 ;  /* 0xfffffffe0f00780c */ /* 0x000fc400027a4270 */
[----:B------:R-:W-:Y:S02]  /*0bd0*/  ISETP.LT.AND P6, PT, R13, c[0x0][0x1f0], P6 ;  /* 0x00007c000d007a0c */ /* 0x000fe400037c1270 */
[----:B------:R-:W-:Y:S02]  /*0be0*/  SHF.R.S32.HI R8, RZ, 0x1, R8 ;  /* 0x00000001ff087819 */ /* 0x000fe40000011408 */
[----:B------:R-:W-:Y:S02]  /*0bf0*/  ISETP.GT.AND P2, PT, R10, -0x2, !P2 ;  /* 0xfffffffe0a00780c */ /* 0x000fe40005744270 */
[----:B------:R-:W-:Y:S02]  /*0c00*/  ISETP.GT.AND P4, PT, R17, -0x2, P4 ;  /* 0xfffffffe1100780c */ /* 0x000fe40002784270 */
[----:B------:R-:W-:Y:S02]  /*0c10*/  ISETP.LT.AND P5, PT, R12, c[0x0][0x1f0], P5 ;  /* 0x00007c000c007a0c */ /* 0x000fe40002fa1270 */
[----:B------:R-:W-:-:S02]  /*0c20*/  PLOP3.LUT P6, PT, P1, P6, PT, 0xa2, 0x0 ;  /* 0x000000000000781c */ /* 0x000fc40000fcd472 */
[C---:B------:R-:W-:Y:S02]  /*0c30*/  ISETP.GT.AND P1, PT, R11.reuse, -0x2, P2 ;  /* 0xfffffffe0b00780c */ /* 0x040fe40001724270 */
[----:B------:R-:W-:Y:S02]  /*0c40*/  ISETP.LT.AND P4, PT, R8, c[0x0][0x1f0], P4 ;  /* 0x00007c0008007a0c */ /* 0x000fe40002781270 */
[----:B------:R-:W-:Y:S02]  /*0c50*/  PLOP3.LUT P5, PT, P0, P5, PT, 0xa2, 0x0 ;  /* 0x000000000000781c */ /* 0x000fe400007ab472 */
[----:B------:R-:W-:Y:S02]  /*0c60*/  LEA.HI R2, R4, R4, RZ, 0x1 ;  /* 0x0000000404027211 */ /* 0x000fe400078f08ff */
[----:B------:R-:W-:Y:S02]  /*0c70*/  LOP3.LUT P0, RZ, R11, 0x1, R10, 0xc8, !PT ;  /* 0x000000010bff7812 */ /* 0x000fe4000780c80a */
[----:B------:R-:W-:-:S02]  /*0c80*/  ISETP.LT.AND P1, PT, R13, c[0x0][0x1f0], P1 ;  /* 0x00007c000d007a0c */ /* 0x000fc40000f21270 */
[----:B------:R-:W-:Y:S02]  /*0c90*/  PLOP3.LUT P4, PT, P3, P4, PT, 0xa2, 0x0 ;  /* 0x000000000000781c */ /* 0x000fe40001f89472 */
[C---:B------:R-:W-:Y:S02]  /*0ca0*/  ISETP.GT.AND P3, PT, R15.reuse, -0x2, P2 ;  /* 0xfffffffe0f00780c */ /* 0x040fe40001764270 */
[----:B------:R-:W-:Y:S02]  /*0cb0*/  SHF.R.S32.HI R2, RZ, 0x1, R2 ;  /* 0x00000001ff027819 */ /* 0x000fe40000011402 */
[----:B------:R-:W-:Y:S02]  /*0cc0*/  PLOP3.LUT P0, PT, P0, P1, PT, 0xa2, 0x0 ;  /* 0x000000000000781c */ /* 0x000fe40000703472 */
[----:B------:R-:W-:Y:S02]  /*0cd0*/  LOP3.LUT P1, RZ, R15, 0x1, R10, 0xc8, !PT ;  /* 0x000000010fff7812 */ /* 0x000fe4000782c80a */
[----:B------:R-:W-:-:S02]  /*0ce0*/  ISETP.LT.AND P3, PT, R12, c[0x0][0x1f0], P3 ;  /* 0x00007c000c007a0c */ /* 0x000fc40001f61270 */
[----:B------:R-:W-:Y:S02]  /*0cf0*/  P2R R30, PR, RZ, 0x20 ;  /* 0x00000020ff1e7803 */ /* 0x000fe40000000000 */
[C---:B------:R-:W-:Y:S02]  /*0d00*/  ISETP.GT.AND P2, PT, R17.reuse, -0x2, P2 ;  /* 0xfffffffe1100780c */ /* 0x040fe40001744270 */
[----:B------:R-:W-:Y:S02]  /*0d10*/  ISETP.GE.AND P5, PT, R2, c[0x0][0x1f4], PT ;  /* 0x00007d0002007a0c */ /* 0x000fe40003fa6270 */
[----:B------:R-:W-:Y:S02]  /*0d20*/  PLOP3.LUT P1, PT, P1, P3, PT, 0xa2, 0x0 ;  /* 0x000000000000781c */ /* 0x000fe40000f27472 */
[----:B------:R-:W-:Y:S02]  /*0d30*/  LOP3.LUT P3, RZ, R17, 0x1, R10, 0xc8, !PT ;  /* 0x0000000111ff7812 */ /* 0x000fe4000786c80a */
[----:B------:R-:W-:-:S02]  /*0d40*/  ISETP.LT.AND P2, PT, R8, c[0x0][0x1f0], P2 ;  /* 0x00007c0008007a0c */ /* 0x000fc40001741270 */
[----:B------:R-:W-:Y:S02]  /*0d50*/  ISETP.GT.AND P5, PT, R4, -0x2, !P5 ;  /* 0xfffffffe0400780c */ /* 0x000fe40006fa4270 */
[----:B------:R-:W-:Y:S02]  /*0d60*/  PLOP3.LUT P2, PT, P3, P2, PT, 0xa2, 0x0 ;  /* 0x000000000000781c */ /* 0x000fe40001f45472 */
[----:B------:R-:W-:Y:S02]  /*0d70*/  ISETP.GT.AND P3, PT, R11, -0x2, P5 ;  /* 0xfffffffe0b00780c */ /* 0x000fe40002f64270 */
[----:B------:R-:W-:Y:S02]  /*0d80*/  P2R R32, PR, RZ, 0x10 ;  /* 0x00000010ff207803 */ /* 0x000fe40000000000 */
[----:B------:R-:W-:Y:S02]  /*0d90*/  ISETP.LT.AND P4, PT, R13, c[0x0][0x1f0], P3 ;  /* 0x00007c000d007a0c */ /* 0x000fe40001f81270 */
[----:B------:R-:W-:-:S02]  /*0da0*/  LOP3.LUT P3, RZ, R11, 0x1, R4, 0xc8, !PT ;  /* 0x000000010bff7812 */ /* 0x000fc4000786c804 */
[----:B------:R-:W-:Y:S02]  /*0db0*/  P2R R31, PR, RZ, 0x40 ;  /* 0x00000040ff1f7803 */ /* 0x000fe40000000000 */
[----:B------:R-:W-:Y:S02]  /*0dc0*/  PLOP3.LUT P3, PT, P3, P4, PT, 0xa2, 0x0 ;  /* 0x000000000000781c */ /* 0x000fe40001f69472 */
[C---:B------:R-:W-:Y:S02]  /*0dd0*/  ISETP.GT.AND P4, PT, R15.reuse, -0x2, P5 ;  /* 0xfffffffe0f00780c */ /* 0x040fe40002f84270 */
[----:B------:R-:W-:Y:S02]  /*0de0*/  LOP3.LUT R7, R16, c[0x0][0x1dc], RZ, 0x3c, !PT ;  /* 0x0000770010077a12 */ /* 0x000fe400078e3cff */
[----:B------:R-:W-:Y:S02]  /*0df0*/  ISETP.LT.AND P6, PT, R12, c[0x0][0x1f0], P4 ;  /* 0x00007c000c007a0c */ /* 0x000fe400027c1270 */
[----:B------:R-:W-:-:S02]  /*0e00*/  LOP3.LUT P4, RZ, R15, 0x1, R4, 0xc8, !PT ;  /* 0x000000010fff7812 */ /* 0x000fc4000788c804 */
        /* <DEDUP_REMOVED lines=13> */
[----:B------:R-:W-:-:S04]  /*0ee0*/  IMAD R7, R6, c[0x0][0x1e4], R7 ;  /* 0x0000790006077a24 */ /* 0x000fc800078e0207 */
[C---:B------:R-:W-:Y:S02]  /*0ef0*/  IMAD R11, R7.reuse, c[0x0][0x1f4], R2 ;  /* 0x00007d00070b7a24 */ /* 0x040fe400078e0202 */
[C---:B------:R-:W-:Y:S02]  /*0f00*/  IMAD R17, R7.reuse, c[0x0][0x1f4], R14 ;  /* 0x00007d0007117a24 */ /* 0x040fe400078e020e */
[----:B------:R-:W-:Y:S02]  /*0f10*/  IMAD R19, R7, c[0x0][0x1f4], R9 ;  /* 0x00007d0007137a24 */ /* 0x000fe400078e0209 */
[--C-:B------:R-:W-:Y:S02]  /*0f20*/  IMAD R4, R11, c[0x0][0x1f0], R8.reuse ;  /* 0x00007c000b047a24 */ /* 0x100fe400078e0208 */
[--C-:B------:R-:W-:Y:S02]  /*0f30*/  IMAD R7, R17, c[0x0][0x1f0], R8.reuse ;  /* 0x00007c0011077a24 */ /* 0x100fe400078e0208 */
[----:B------:R-:W-:-:S02]  /*0f40*/  IMAD R9, R19, c[0x0][0x1f0], R8 ;  /* 0x00007c0013097a24 */ /* 0x000fc400078e0208 */
[C-C-:B------:R-:W-:Y:S02]  /*0f50*/  IMAD R2, R11.reuse, c[0x0][0x1f0], R12.reuse ;  /* 0x00007c000b027a24 */ /* 0x140fe400078e020c */
[--C-:B------:R-:W-:Y:S02]  /*0f60*/  IMAD R6, R11, c[0x0][0x1f0], R13.reuse ;  /* 0x00007c000b067a24 */ /* 0x100fe400078e020d */
[C-C-:B------:R-:W-:Y:S02]  /*0f70*/  IMAD R8, R17.reuse, c[0x0][0x1f0], R12.reuse ;  /* 0x00007c0011087a24 */ /* 0x140fe400078e020c */
[--C-:B------:R-:W-:Y:S02]  /*0f80*/  IMAD R10, R17, c[0x0][0x1f0], R13.reuse ;  /* 0x00007c00110a7a24 */ /* 0x100fe400078e020d */
[C---:B------:R-:W-:Y:S02]  /*0f90*/  IMAD R12, R19.reuse, c[0x0][0x1f0], R12 ;  /* 0x00007c00130c7a24 */ /* 0x040fe400078e020c */
[----:B------:R-:W-:-:S02]  /*0fa0*/  IMAD R13, R19, c[0x0][0x1f0], R13 ;  /* 0x00007c00130d7a24 */ /* 0x000fc400078e020d */
[----:B------:R-:W-:Y:S02]  /*0fb0*/  IMAD.MOV.U32 R11, RZ, RZ, RZ ;  /* 0x000000ffff0b7224 */ /* 0x000fe400078e00ff */
[----:B------:R-:W-:Y:S02]  /*0fc0*/  IMAD.MOV.U32 R14, RZ, RZ, RZ ;  /* 0x000000ffff0e7224 */ /* 0x000fe400078e00ff */
.L_x_576:
[----:B------:R-:W-:Y:S02]  /*0fd0*/  P2R R37, PR, RZ, 0x10 ;  /* 0x00000010ff257803 */ /* 0x000fe40000000000 */
[----:B------:R-:W-:Y:S02]  /*0fe0*/  ISETP.NE.AND P4, PT, R31, RZ, PT ;  /* 0x000000ff1f00720c */ /* 0x000fe40003f85270 */
[----:B------:R-:W-:Y:S02]  /*0ff0*/  P2R R38, PR, RZ, 0x20 ;  /* 0x00000020ff267803 */ /* 0x000fe40000000000 */
[----:B------:R-:W-:Y:S02]  /*1000*/  ISETP.NE.AND P5, PT, R30, RZ, PT ;  /* 0x000000ff1e00720c */ /* 0x000fe40003fa5270 */
[----:B------:R-:W-:-:S07]  /*1010*/  ISETP.NE.AND P6, PT, R32, RZ, PT ;  /* 0x000000ff2000720c */ /* 0x000fce0003fc5270 */
[----:B------:R-:W-:-:S04]  /*1020*/  @!P4 IMAD.MOV.U32 R18, RZ, RZ, 0x4 ;  /* 0x00000004ff12c424 */ /* 0x000fc800078e00ff */
[----:B------:R-:W-:-:S04]  /*1030*/  @!P4 IMAD.WIDE R16, R15, R18, c[0x0][0x1b0] ;  /* 0x00006c000f10c625 */ /* 0x000fc800078e0212 */
[----:B------:R-:W-:Y:S01]  /*1040*/  @!P5 IMAD.MOV.U32 R20, RZ, RZ, 0x4 ;  /* 0x00000004ff14d424 */ /* 0x000fe200078e00ff */
[----:B------:R0:W2:Y:S01]  /*1050*/  @!P4 LDG.E R33, [R16.64] ;  /* 0x000000081021c981 */ /* 0x0000a2000c1e1900 */
[----:B------:R-:W-:-:S04]  /*1060*/  @!P4 IMAD.WIDE R18, R13, R18, c[0x0][0x160] ;  /* 0x000058000d12c625 */ /* 0x000fc800078e0212 */
[CC--:B------:R-:W-:Y:S02]  /*1070*/  @!P5 IMAD.WIDE R24, R15.reuse, R20.reuse, c[0x0][0x1b0] ;  /* 0x00006c000f18d625 */ /* 0x0c0fe400078e0214 */
[----:B------:R1:W2:Y:S02]  /*1080*/  @!P4 LDG.E R18, [R18.64] ;  /* 0x000000081212c981 */ /* 0x0002a4000c1e1900 */
[----:B------:R-:W-:Y:S02]  /*1090*/  @!P6 IMAD.MOV.U32 R22, RZ, RZ, 0x4 ;  /* 0x00000004ff16e424 */ /* 0x000fe400078e00ff */
[----:B------:R-:W-:Y:S01]  /*10a0*/  @!P5 IMAD.WIDE R20, R12, R20, c[0x0][0x160] ;  /* 0x000058000c14d625 */ /* 0x000fe200078e0214 */
[----:B------:R3:W4:Y:S03]  /*10b0*/  @!P5 LDG.E R34, [R24.64+0x4] ;  /* 0x000004081822d981 */ /* 0x000726000c1e1900 */
[----:B------:R-:W-:-:S02]  /*10c0*/  @!P6 IMAD.WIDE R26, R15, R22, c[0x0][0x1b0] ;  /* 0x00006c000f1ae625 */ /* 0x000fc400078e0216 */
[----:B------:R5:W4:Y:S02]  /*10d0*/  @!P5 LDG.E R20, [R20.64] ;  /* 0x000000081414d981 */ /* 0x000b24000c1e1900 */
[----:B------:R-:W-:Y:S02]  /*10e0*/  @!P6 IMAD.WIDE R22, R9, R22, c[0x0][0x160] ;  /* 0x000058000916e625 */ /* 0x000fe400078e0216 */
[----:B------:R-:W4:Y:S02]  /*10f0*/  @!P6 LDG.E R26, [R26.64+0x8] ;  /* 0x000008081a1ae981 */ /* 0x000f24000c1e1900 */
[----:B------:R-:W-:Y:S02]  /*1100*/  @!P0 IMAD.MOV.U32 R35, RZ, RZ, 0x4 ;  /* 0x00000004ff238424 */ /* 0x000fe400078e00ff */
[----:B------:R-:W4:Y:S02]  /*1110*/  @!P6 LDG.E R22, [R22.64] ;  /* 0x000000081616e981 */ /* 0x000f24000c1e1900 */
[----:B------:R-:W-:-:S04]  /*1120*/  @!P0 IMAD.WIDE R28, R15, R35, c[0x0][0x1b0] ;  /* 0x00006c000f1c8625 */ /* 0x000fc800078e0223 */
[----:B0-----:R-:W-:Y:S02]  /*1130*/  @!P0 IMAD.WIDE R16, R10, R35, c[0x0][0x160] ;  /* 0x000058000a108625 */ /* 0x001fe400078e0223 */
[----:B------:R-:W4:Y:S04]  /*1140*/  @!P0 LDG.E R28, [R28.64+0xc] ;  /* 0x00000c081c1c8981 */ /* 0x000f28000c1e1900 */
[----:B------:R0:W4:Y:S01]  /*1150*/  @!P0 LDG.E R36, [R16.64] ;  /* 0x0000000810248981 */ /* 0x000122000c1e1900 */
[----:B-1----:R-:W-:-:S04]  /*1160*/  @!P1 IMAD.MOV.U32 R19, RZ, RZ, 0x4 ;  /* 0x00000004ff139424 */ /* 0x002fc800078e00ff */
[----:B---3--:R-:W-:-:S04]  /*1170*/  @!P1 IMAD.WIDE R24, R15, R19, c[0x0][0x1b0] ;  /* 0x00006c000f189625 */ /* 0x008fc800078e0213 */
[----:B-----5:R-:W-:Y:S02]  /*1180*/  @!P3 IMAD.MOV.U32 R21, RZ, RZ, 0x4 ;  /* 0x00000004ff15b424 */ /* 0x020fe400078e00ff */
[----:B--2---:R-:W-:Y:S01]  /*1190*/  @!P4 FFMA.FTZ R11, R18, R33, R11 ;  /* 0x00000021120bc223 */ /* 0x004fe2000001000b */
[----:B------:R-:W-:Y:S01]  /*11a0*/  ISETP.NE.AND P4, PT, R37, RZ, PT ;  /* 0x000000ff2500720c */ /* 0x000fe20003f85270 */
[----:B------:R-:W-:Y:S01]  /*11b0*/  @!P1 IMAD.WIDE R18, R8, R19, c[0x0][0x160] ;  /* 0x0000580008129625 */ /* 0x000fe200078e0213 */
[----:B------:R1:W2:Y:S03]  /*11c0*/  @!P1 LDG.E R33, [R24.64+0x10] ;  /* 0x0000100818219981 */ /* 0x0002a6000c1e1900 */
[----:B----4-:R-:W-:Y:S01]  /*11d0*/  @!P5 FFMA.FTZ R11, R20, R34, R11 ;  /* 0x00000022140bd223 */ /* 0x010fe2000001000b */
[----:B------:R-:W-:Y:S01]  /*11e0*/  ISETP.NE.AND P5, PT, R38, RZ, PT ;  /* 0x000000ff2600720c */ /* 0x000fe20003fa5270 */
[----:B------:R-:W-:Y:S01]  /*11f0*/  @!P2 IMAD.MOV.U32 R20, RZ, RZ, 0x4 ;  /* 0x00000004ff14a424 */ /* 0x000fe200078e00ff */
[----:B------:R3:W2:Y:S03]  /*1200*/  @!P1 LDG.E R34, [R18.64] ;  /* 0x0000000812229981 */ /* 0x0006a6000c1e1900 */
[----:B0-----:R-:W-:-:S04]  /*1210*/  @!P2 IMAD.WIDE R16, R7, R20, c[0x0][0x160] ;  /* 0x000058000710a625 */ /* 0x001fc800078e0214 */
[----:B------:R-:W-:Y:S02]  /*1220*/  @!P6 FFMA.FTZ R11, R22, R26, R11 ;  /* 0x0000001a160be223 */ /* 0x000fe4000001000b */
[----:B------:R-:W-:-:S04]  /*1230*/  @!P2 IMAD.WIDE R22, R15, R20, c[0x0][0x1b0] ;  /* 0x00006c000f16a625 */ /* 0x000fc800078e0214 */
[-C--:B------:R-:W-:Y:S02]  /*1240*/  @!P3 IMAD.WIDE R26, R15, R21.reuse, c[0x0][0x1b0] ;  /* 0x00006c000f1ab625 */ /* 0x080fe400078e0215 */
[----:B------:R-:W4:Y:S02]  /*1250*/  @!P2 LDG.E R22, [R22.64+0x14] ;  /* 0x000014081616a981 */ /* 0x000f24000c1e1900 */
[----:B------:R-:W-:Y:S02]  /*1260*/  @!P0 FFMA.FTZ R11, R36, R28, R11 ;  /* 0x0000001c240b8223 */ /* 0x000fe4000001000b */
[----:B------:R-:W-:Y:S01]  /*1270*/  @!P4 IMAD.MOV.U32 R28, RZ, RZ, 0x4 ;  /* 0x00000004ff1cc424 */ /* 0x000fe200078e00ff */
[----:B------:R0:W4:Y:S01]  /*1280*/  @!P2 LDG.E R36, [R16.64] ;  /* 0x000000081024a981 */ /* 0x000122000c1e1900 */
[----:B------:R-:W-:-:S03]  /*1290*/  @!P3 IMAD.WIDE R20, R6, R21, c[0x0][0x160] ;  /* 0x000058000614b625 */ /* 0x000fc600078e0215 */
[----:B------:R-:W5:Y:S01]  /*12a0*/  @!P3 LDG.E R26, [R26.64+0x18] ;  /* 0x000018081a1ab981 */ /* 0x000f62000c1e1900 */
[----:B-1----:R-:W-:-:S03]  /*12b0*/  @!P4 IMAD.WIDE R24, R15, R28, c[0x0][0x1b0] ;  /* 0x00006c000f18c625 */ /* 0x002fc600078e021c */
[----:B------:R1:W5:Y:S01]  /*12c0*/  @!P3 LDG.E R20, [R20.64] ;  /* 0x000000081414b981 */ /* 0x000362000c1e1900 */
[----:B---3--:R-:W-:-:S03]  /*12d0*/  @!P4 IMAD.WIDE R18, R2, R28, c[0x0][0x160] ;  /* 0x000058000212c625 */ /* 0x008fc600078e021c */
[----:B------:R-:W3:Y:S01]  /*12e0*/  @!P4 LDG.E R24, [R24.64+0x1c] ;  /* 0x00001c081818c981 */ /* 0x000ee2000c1e1900 */
[----:B------:R-:W-:-:S03]  /*12f0*/  @!P5 IMAD.MOV.U32 R35, RZ, RZ, 0x4 ;  /* 0x00000004ff23d424 */ /* 0x000fc600078e00ff */
[----:B------:R-:W3:Y:S01]  /*1300*/  @!P4 LDG.E R18, [R18.64] ;  /* 0x000000081212c981 */ /* 0x000ee2000c1e1900 */
[----:B------:R-:W-:-:S04]  /*1310*/  @!P5 IMAD.WIDE R28, R15, R35, c[0x0][0x1b0] ;  /* 0x00006c000f1cd625 */ /* 0x000fc800078e0223 */
[----:B0-----:R-:W-:Y:S02]  /*1320*/  @!P5 IMAD.WIDE R16, R4, R35, c[0x0][0x160] ;  /* 0x000058000410d625 */ /* 0x001fe400078e0223 */
[----:B------:R-:W3:Y:S04]  /*1330*/  @!P5 LDG.E R28, [R28.64+0x20] ;  /* 0x000020081c1cd981 */ /* 0x000ee8000c1e1900 */
[----:B------:R-:W3:Y:S01]  /*1340*/  @!P5 LDG.E R16, [R16.64] ;  /* 0x000000081010d981 */ /* 0x000ee2000c1e1900 */
[----:B------:R-:W-:-:S04]  /*1350*/  IADD3 R14, R14, 0x1, RZ ;  /* 0x000000010e0e7810 */ /* 0x000fc80007ffe0ff */
[----:B------:R-:W-:Y:S01]  /*1360*/  ISETP.GE.AND P6, PT, R14, c[0x0][0x1e0], PT ;  /* 0x000078000e007a0c */ /* 0x000fe20003fc6270 */
[----:B-1----:R-:W-:-:S04]  /*1370*/  IMAD.MOV.U32 R21, RZ, RZ, c[0x0][0x1f4] ;  /* 0x00007d00ff157624 */ /* 0x002fc800078e00ff */
        /* <DEDUP_REMOVED lines=8> */
[----:B------:R-:W-:Y:S02]  /*1400*/  IMAD R13, R21, c[0x0][0x1f0], R13 ;  /* 0x00007c00150d7a24 */ /* 0x000fe400078e020d */
[----:B--2---:R-:W-:-:S04]  /*1410*/  @!P1 FFMA.FTZ R11, R34, R33, R11 ;  /* 0x00000021220b9223 */ /* 0x004fc8000001000b */
[----:B----4-:R-:W-:-:S04]  /*1420*/  @!P2 FFMA.FTZ R11, R36, R22, R11 ;  /* 0x00000016240ba223 */ /* 0x010fc8000001000b */
[----:B-----5:R-:W-:-:S04]  /*1430*/  @!P3 FFMA.FTZ R11, R20, R26, R11 ;  /* 0x0000001a140bb223 */ /* 0x020fc8000001000b */
[----:B---3--:R-:W-:Y:S02]  /*1440*/  @!P4 FFMA.FTZ R11, R18, R24, R11 ;  /* 0x00000018120bc223 */ /* 0x008fe4000001000b */
[----:B------:R-:W-:-:S04]  /*1450*/  IMAD.MOV.U32 R18, RZ, RZ, c[0x0][0x1fc] ;  /* 0x00007f00ff127624 */ /* 0x000fc800078e00ff */
[----:B------:R-:W-:Y:S02]  /*1460*/  IMAD R15, R18, c[0x0][0x1f8], R15 ;  /* 0x00007e00120f7a24 */ /* 0x000fe400078e020f */
[----:B------:R-:W-:Y:S01]  /*1470*/  @!P5 FFMA.FTZ R11, R16, R28, R11 ;  /* 0x0000001c100bd223 */ /* 0x000fe2000001000b */
[----:B------:R-:W-:Y:S05]  /*1480*/  @!P6 BRA `(.L_x_576) ;  /* 0xfffffb400000e947 */ /* 0x000fea000383ffff */
        /* <DEDUP_REMOVED lines=10> */
        .weak           $__internal_8_$__cuda_sm20_div_u64
        .type           $__internal_8_$__cuda_sm20_div_u64,@function
        .size           $__internal_8_$__cuda_sm20_div_u64,(.L_x_1171 - $__internal_8_$__cuda_sm20_div_u64)
$__internal_8_$__cuda_sm20_div_u64:
        /* <DEDUP_REMOVED lines=38> */
[----:B------:R-:W-:-:S04]  /*1790*/  IMAD.X R6, RZ, RZ, R11, P0 ;  /* 0x000000ffff067224 */ /* 0x000fc800000e060b */
[----:B------:R-:W-:Y:S02]  /*17a0*/  IMAD.X R9, RZ, RZ, R6, P1 ;  /* 0x000000ffff097224 */ /* 0x000fe400008e0606 */
        /* <DEDUP_REMOVED lines=17> */
[----:B------:R-:W-:Y:S01]  /*18c0*/  ISETP.NE.U32.AND P1, PT, R5, RZ, PT ;  /* 0x000000ff0500720c */ /* 0x000fe20003f25070 */
[----:B------:R-:W-:Y:S01]  /*18d0*/  IMAD.X R9, RZ, RZ, R6, P2 ;  /* 0x000000ffff097224 */ /* 0x000fe200010e0606 */
[----:B------:R-:W-:Y:S01]  /*18e0*/  SEL R4, R4, R7, P0 ;  /* 0x0000000704047207 */ /* 0x000fe20000000000 */
[----:B------:R-:W-:Y:S01]  /*18f0*/  IMAD.MOV.U32 R7, RZ, RZ, 0x0 ;  /* 0x00000000ff077424 */ /* 0x000fe200078e00ff */
[----:B------:R-:W-:Y:S02]  /*1900*/  ISETP.NE.AND.EX P1, PT, RZ, RZ, PT, P1 ;  /* 0x000000ffff00720c */ /* 0x000fe40003f25310 */
[----:B------:R-:W-:Y:S01]  /*1910*/  SEL R9, R9, R6, P0 ;  /* 0x0000000609097207 */ /* 0x000fe20000000000 */
[----:B------:R-:W-:Y:S01]  /*1920*/  IMAD.MOV.U32 R6, RZ, RZ, R2 ;  /* 0x000000ffff067224 */ /* 0x000fe200078e0002 */
[----:B------:R-:W-:Y:S02]  /*1930*/  SEL R4, R4, 0xffffffff, P1 ;  /* 0xffffffff04047807 */ /* 0x000fe40000800000 */
[----:B------:R-:W-:Y:S01]  /*1940*/  SEL R9, R9, 0xffffffff, P1 ;  /* 0xffffffff09097807 */ /* 0x000fe20000800000 */
[----:B------:R-:W-:Y:S06]  /*1950*/  RET.REL.NODEC R6 `(_ZN2at6native51_GLOBAL__N__2c613397_18_DepthwiseConv2d_cu_9959487032conv_depthwise2d_backward_kernelILi3ELi2EfiEEvNS_27GenericPackedTensorAccessorIKT1_Lm4ENS_16DefaultPtrTraitsEiEENS3_IS4_Lm4ES6_iEES7_T2_iiiiiiiiiiiiiii) ;  /* 0xffffe6a006007950 */ /* 0x000fec0003c3ffff */
.L_x_578:
        /* <DEDUP_REMOVED lines=10> */
.L_x_1171:


//--------------------- .text._ZN2at6native51_GLOBAL__N__2c613397_18_DepthwiseConv2d_cu_9959487032conv_depthwise2d_backward_kernelILi3ELi1EfiEEvNS_27GenericPackedTensorAccessorIKT1_Lm4ENS_16DefaultPtrTraitsEiEENS3_IS4_Lm4ES6_iEES7_T2_iiiiiiiiiiiiiii --------------------------
	.section	.text._ZN2at6native51_GLOBAL__N__2c613397_18_DepthwiseConv2d_cu_9959487032conv_depthwise2d_backward_kernelILi3ELi1EfiEEvNS_27GenericPackedTensorAccessorIKT1_Lm4ENS_16DefaultPtrTraitsEiEENS3_IS4_Lm4ES6_iEES7_T2_iiiiiiiiiiiiiii,"ax",@progbits
	.sectioninfo	@"SHI_REGISTERS=32"
	.align	128
.text._ZN2at6native51_GLOBAL__N__2c613397_18_DepthwiseConv2d_cu_9959487032conv_depthwise2d_backward_kernelILi3ELi1EfiEEvNS_27GenericPackedTensorAccessorIKT1_Lm4ENS_16DefaultPtrTraitsEiEENS3_IS4_Lm4ES6_iEES7_T2_iiiiiiiiiiiiiii:
        .type           _ZN2at6native51_GLOBAL__N__2c613397_18_DepthwiseConv2d_cu_9959487032conv_depthwise2d_backward_kernelILi3ELi1EfiEEvNS_27GenericPackedTensorAccessorIKT1_Lm4ENS_16DefaultPtrTraitsEiEENS3_IS4_Lm4ES6_iEES7_T2_iiiiiiiiiiiiiii,@function
        .size           _ZN2at6native51_GLOBAL__N__2c613397_18_DepthwiseConv2d_cu_9959487032conv_depthwise2d_backward_kernelILi3ELi1EfiEEvNS_27GenericPackedTensorAccessorIKT1_Lm4ENS_16DefaultPtrTraitsEiEENS3_IS4_Lm4ES6_iEES7_T2_iiiiiiiiiiiiiii,(.L_x_1173 - _ZN2at6native51_GLOBAL__N__2c613397_18_DepthwiseConv2d_cu_9959487032conv_depthwise2d_backward_kernelILi3ELi1EfiEEvNS_27GenericPackedTensorAccessorIKT1_Lm4ENS_16DefaultPtrTraitsEiEENS3_IS4_Lm4ES6_iEES7_T2_iiiiiiiiiiiiiii)
        .other          _ZN2at6native51_GLOBAL__N__2c613397_18_DepthwiseConv2d_cu_9959487032conv_depthwise2d_backward_kernelILi3ELi1EfiEEvNS_27GenericPackedTensorAccessorIKT1_Lm4ENS_16DefaultPtrTraitsEiEENS3_IS4_Lm4ES6_iEES7_T2_iiiiiiiiiiiiiii,@"STO_CUDA_ENTRY STV_DEFAULT"
_ZN2at6native51_GLOBAL__N__2c613397_18_DepthwiseConv2d_cu_9959487032conv_depthwise2d_backward_kernelILi3ELi1EfiEEvNS_27GenericPackedTensorAccessorIKT1_Lm4ENS_16DefaultPtrTraitsEiEENS3_IS4_Lm4ES6_iEES7_T2_iiiiiiiiiiiiiii:
        /* <DEDUP_REMOVED lines=12> */
[----:B------:R-:W-:-:S03]  /*00c0*/  ULDC.64 UR10, c[0x0][0x118] ;  /* 0x00004600000a7ab9 */ /* 0x000fc60000000a00 */
        /* <DEDUP_REMOVED lines=10> */
[----:B------:R-:W-:Y:S05]  /*0170*/  CALL.REL.NOINC `($__internal_9_$__cuda_sm20_div_u64) ;  /* 0x000013f000007944 */ /* 0x000fea0003c00000 */
[----:B------:R-:W-:Y:S02]  /*0180*/  IMAD.MOV.U32 R6, RZ, RZ, R0 ;  /* 0x000000ffff067224 */ /* 0x000fe400078e0000 */
[----:B------:R-:W-:Y:S01]  /*0190*/  IMAD.MOV.U32 R7, RZ, RZ, R9 ;  /* 0x000000ffff077224 */ /* 0x000fe200078e0009 */
[----:B------:R-:W-:Y:S05]  /*01a0*/  BRA `(.L_x_582) ;  /* 0x0000013000007947 */ /* 0x000fea0003800000 */
.L_x_581:
        /* <DEDUP_REMOVED lines=9> */
[----:B------:R-:W-:-:S05]  /*0240*/  IMAD.HI.U32 R6, R7, R0, RZ ;  /* 0x0000000007067227 */ /* 0x000fca00078e00ff */
[----:B------:R-:W-:-:S05]  /*0250*/  IADD3 R7, -R6, RZ, RZ ;  /* 0x000000ff06077210 */ /* 0x000fca0007ffe1ff */
        /* <DEDUP_REMOVED lines=8> */
.L_x_582:
[----:B------:R-:W-:Y:S05]  /*02e0*/  BSYNC B0 ;  /* 0x0000000000007941 */ /* 0x000fea0003800000 */
.L_x_580:
        /* <DEDUP_REMOVED lines=9> */
.L_x_585:
        /* <DEDUP_REMOVED lines=11> */
.L_x_584:
[----:B------:R-:W-:Y:S05]  /*0430*/  BSYNC B0 ;  /* 0x0000000000007941 */ /* 0x000fea0003800000 */
.L_x_583:
[----:B------:R-:W-:Y:S05]  /*0440*/  @!P1 EXIT ;  /* 0x000000000000994d */ /* 0x000fea0003800000 */
.L_x_586:
        /* <DEDUP_REMOVED lines=18> */
.L_x_579:
[----:B------:R-:W-:Y:S02]  /*0570*/  ULDC UR4, c[0x0][0x214] ;  /* 0x0000850000047ab9 */ /* 0x000fe40000000800 */
[----:B------:R-:W-:-:S02]  /*0580*/  UIADD3 UR4, -UR4, URZ, URZ ;  /* 0x0000003f04047290 */ /* 0x000fc4000fffe13f */
[----:B------:R-:W-:Y:S02]  /*0590*/  ULDC UR5, c[0x0][0x20c] ;  /* 0x0000830000057ab9 */ /* 0x000fe40000000800 */
[----:B------:R-:W-:Y:S02]  /*05a0*/  ULEA UR4, UR4, UR5, 0x1 ;  /* 0x0000000504047291 */ /* 0x000fe4000f8e083f */
.L_x_588:
[----:B------:R-:W-:Y:S01]  /*05b0*/  IABS R14, c[0x0][0x1e8] ;  /* 0x00007a00000e7a13 */ /* 0x000fe20000000000 */
[----:B------:R-:W-:Y:S01]  /*05c0*/  ULDC.64 UR8, c[0x0][0x1f8] ;  /* 0x00007e0000087ab9 */ /* 0x000fe20000000a00 */
[----:B------:R-:W-:Y:S01]  /*05d0*/  IABS R10, R2 ;  /* 0x00000002000a7213 */ /* 0x000fe20000000000 */
[----:B------:R-:W-:Y:S01]  /*05e0*/  UIMAD UR5, UR9, UR8, URZ ;  /* 0x00000008090572a4 */ /* 0x000fe2000f8e023f */
[----:B------:R-:W0:Y:S01]  /*05f0*/  I2F.RP R0, R14 ;  /* 0x0000000e00007306 */ /* 0x000e220000209400 */
[----:B------:R-:W-:Y:S01]  /*0600*/  IABS R6, c[0x0][0x1ec] ;  /* 0x00007b0000067a13 */ /* 0x000fe20000000000 */
[----:B------:R-:W-:Y:S01]  /*0610*/  IMAD.MOV.U32 R24, RZ, RZ, RZ ;  /* 0x000000ffff187224 */ /* 0x000fe200078e00ff */
[----:B------:R-:W-:Y:S02]  /*0620*/  IADD3 R19, R2, c[0x0][0x208], RZ ;  /* 0x0000820002137a10 */ /* 0x000fe40007ffe0ff */
[----:B------:R-:W-:-:S03]  /*0630*/  LOP3.LUT R4, R4, 0xfffffffe, RZ, 0xc0, !PT ;  /* 0xfffffffe04047812 */ /* 0x000fc600078ec0ff */
        /* <DEDUP_REMOVED lines=8> */
[----:B------:R-:W-:-:S04]  /*06c0*/  IMAD.HI.U32 R9, R9, R7, R8 ;  /* 0x0000000709097227 */ /* 0x000fc800078e0008 */
[----:B------:R-:W-:Y:S01]  /*06d0*/  IMAD.MOV.U32 R7, RZ, RZ, R10 ;  /* 0x000000ffff077224 */ /* 0x000fe200078e000a */
[----:B------:R-:W-:-:S03]  /*06e0*/  IADD3 R10, R12, 0xffffffe, RZ ;  /* 0x0ffffffe0c0a7810 */ /* 0x000fc60007ffe0ff */
[----:B------:R-:W-:Y:S01]  /*06f0*/  IMAD.HI.U32 R0, R9, R7, RZ ;  /* 0x0000000709007227 */ /* 0x000fe200078e00ff */
[----:B------:R0:W1:Y:S04]  /*0700*/  F2I.FTZ.U32.TRUNC.NTZ R11, R10 ;  /* 0x0000000a000b7305 */ /* 0x000068000021f000 */
[----:B------:R-:W-:-:S05]  /*0710*/  IADD3 R8, -R0, RZ, RZ ;  /* 0x000000ff00087210 */ /* 0x000fca0007ffe1ff */
[----:B------:R-:W-:Y:S01]  /*0720*/  IMAD R7, R14, R8, R7 ;  /* 0x000000080e077224 */ /* 0x000fe200078e0207 */
[----:B------:R-:W-:Y:S01]  /*0730*/  IABS R8, c[0x0][0x1dc] ;  /* 0x0000770000087a13 */ /* 0x000fe20000000000 */
[----:B0-----:R-:W-:-:S03]  /*0740*/  IMAD.MOV.U32 R10, RZ, RZ, RZ ;  /* 0x000000ffff0a7224 */ /* 0x001fc600078e00ff */
[----:B------:R-:W-:-:S13]  /*0750*/  ISETP.GT.U32.AND P1, PT, R14, R7, PT ;  /* 0x000000070e00720c */ /* 0x000fda0003f24070 */
[----:B------:R-:W-:Y:S01]  /*0760*/  @!P1 IMAD.IADD R7, R7, 0x1, -R14 ;  /* 0x0000000107079824 */ /* 0x000fe200078e0a0e */
[----:B------:R-:W-:Y:S02]  /*0770*/  @!P1 IADD3 R0, R0, 0x1, RZ ;  /* 0x0000000100009810 */ /* 0x000fe40007ffe0ff */
[----:B------:R-:W-:Y:S02]  /*0780*/  ISETP.NE.AND P1, PT, RZ, c[0x0][0x1e8], PT ;  /* 0x00007a00ff007a0c */ /* 0x000fe40003f25270 */
[----:B------:R-:W-:Y:S02]  /*0790*/  ISETP.GE.U32.AND P0, PT, R7, R14, PT ;  /* 0x0000000e0700720c */ /* 0x000fe40003f06070 */
[----:B------:R-:W-:-:S04]  /*07a0*/  LOP3.LUT R7, R2, c[0x0][0x1e8], RZ, 0x3c, !PT ;  /* 0x00007a0002077a12 */ /* 0x000fc800078e3cff */
[----:B------:R-:W-:Y:S01]  /*07b0*/  ISETP.GE.AND P2, PT, R7, RZ, PT ;  /* 0x000000ff0700720c */ /* 0x000fe20003f46270 */
[----:B-1----:R-:W-:-:S04]  /*07c0*/  IMAD.MOV R7, RZ, RZ, -R11 ;  /* 0x000000ffff077224 */ /* 0x002fc800078e0a0b */
[----:B------:R-:W-:Y:S02]  /*07d0*/  IMAD R7, R7, R6, RZ ;  /* 0x0000000607077224 */ /* 0x000fe400078e02ff */
[----:B------:R-:W-:Y:S02]  /*07e0*/  @P0 IADD3 R0, R0, 0x1, RZ ;  /* 0x0000000100000810 */ /* 0x000fe40007ffe0ff */
[----:B------:R-:W-:Y:S02]  /*07f0*/  IMAD.HI.U32 R10, R11, R7, R10 ;  /* 0x000000070b0a7227 */ /* 0x000fe400078e000a */
[----:B------:R-:W0:Y:S02]  /*0800*/  I2F.RP R11, R8 ;  /* 0x00000008000b7306 */ /* 0x000e240000209400 */
[----:B------:R-:W-:Y:S01]  /*0810*/  @!P2 IMAD.MOV R0, RZ, RZ, -R0 ;  /* 0x000000ffff00a224 */ /* 0x000fe200078e0a00 */
[----:B------:R-:W-:-:S04]  /*0820*/  @!P1 LOP3.LUT R0, RZ, c[0x0][0x1e8], RZ, 0x33, !PT ;  /* 0x00007a00ff009a12 */ /* 0x000fc800078e33ff */
[----:B------:R-:W-:Y:S01]  /*0830*/  IABS R9, R0 ;  /* 0x0000000000097213 */ /* 0x000fe20000000000 */
[----:B------:R-:W-:-:S04]  /*0840*/  IMAD.MOV R13, RZ, RZ, -R0 ;  /* 0x000000ffff0d7224 */ /* 0x000fc800078e0a00 */
[----:B------:R-:W-:-:S04]  /*0850*/  IMAD.MOV.U32 R7, RZ, RZ, R9 ;  /* 0x000000ffff077224 */ /* 0x000fc800078e0009 */
[----:B------:R-:W-:Y:S01]  /*0860*/  IMAD.HI.U32 R9, R10, R7, RZ ;  /* 0x000000070a097227 */ /* 0x000fe200078e00ff */
[----:B0-----:R-:W0:Y:S03]  /*0870*/  MUFU.RCP R11, R11 ;  /* 0x0000000b000b7308 */ /* 0x001e260000001000 */
[----:B------:R-:W-:-:S04]  /*0880*/  IMAD.MOV R10, RZ, RZ, -R9 ;  /* 0x000000ffff0a7224 */ /* 0x000fc800078e0a09 */
[----:B------:R-:W-:-:S05]  /*0890*/  IMAD R7, R6, R10, R7 ;  /* 0x0000000a06077224 */ /* 0x000fca00078e0207 */
[----:B------:R-:W-:Y:S02]  /*08a0*/  ISETP.GT.U32.AND P1, PT, R6, R7, PT ;  /* 0x000000070600720c */ /* 0x000fe40003f24070 */
[----:B0-----:R-:W-:-:S11]  /*08b0*/  IADD3 R10, R11, 0xffffffe, RZ ;  /* 0x0ffffffe0b0a7810 */ /* 0x001fd60007ffe0ff */
[-C--:B------:R-:W-:Y:S02]  /*08c0*/  @!P1 IADD3 R7, R7, -R6.reuse, RZ ;  /* 0x8000000607079210 */ /* 0x080fe40007ffe0ff */
[----:B------:R-:W-:Y:S02]  /*08d0*/  @!P1 IADD3 R9, R9, 0x1, RZ ;  /* 0x0000000109099810 */ /* 0x000fe40007ffe0ff */
[----:B------:R-:W-:Y:S02]  /*08e0*/  ISETP.GE.U32.AND P0, PT, R7, R6, PT ;  /* 0x000000060700720c */ /* 0x000fe40003f06070 */
[----:B------:R0:W1:Y:S01]  /*08f0*/  F2I.FTZ.U32.TRUNC.NTZ R7, R10 ;  /* 0x0000000a00077305 */ /* 0x000062000021f000 */
[----:B------:R-:W-:Y:S02]  /*0900*/  LOP3.LUT R6, R0, c[0x0][0x1ec], RZ, 0x3c, !PT ;  /* 0x00007b0000067a12 */ /* 0x000fe400078e3cff */
[----:B------:R-:W-:Y:S02]  /*0910*/  ISETP.NE.AND P1, PT, RZ, c[0x0][0x1ec], PT ;  /* 0x00007b00ff007a0c */ /* 0x000fe40003f25270 */
[----:B------:R-:W-:Y:S01]  /*0920*/  ISETP.GE.AND P2, PT, R6, RZ, PT ;  /* 0x000000ff0600720c */ /* 0x000fe20003f46270 */
[----:B------:R-:W-:-:S02]  /*0930*/  IMAD.MOV.U32 R6, RZ, RZ, RZ ;  /* 0x000000ffff067224 */ /* 0x000fc400078e00ff */
[----:B0-----:R-:W-:-:S03]  /*0940*/  IMAD.MOV.U32 R10, RZ, RZ, c[0x0][0x1ec] ;  /* 0x00007b00ff0a7624 */ /* 0x001fc600078e00ff */
        /* <DEDUP_REMOVED lines=11> */
[----:B------:R-:W-:Y:S02]  /*0a00*/  IMAD.MOV R6, RZ, RZ, -R15 ;  /* 0x000000ffff067224 */ /* 0x000fe400078e0a0f */
[----:B------:R-:W-:Y:S02]  /*0a10*/  IMAD R10, R9, R10, c[0x0][0x214] ;  /* 0x00008500090a7624 */ /* 0x000fe400078e020a */
[----:B------:R-:W-:Y:S02]  /*0a20*/  IMAD R17, R8, R6, R17 ;  /* 0x0000000608117224 */ /* 0x000fe400078e0211 */
[----:B------:R-:W-:-:S03]  /*0a30*/  IMAD.MOV R6, RZ, RZ, -R9 ;  /* 0x000000ffff067224 */ /* 0x000fc600078e0a09 */
[----:B------:R-:W-:Y:S01]  /*0a40*/  ISETP.GT.U32.AND P4, PT, R8, R17, PT ;  /* 0x000000110800720c */ /* 0x000fe20003f84070 */
[----:B------:R-:W-:-:S05]  /*0a50*/  IMAD R21, R6, c[0x0][0x1ec], R7 ;  /* 0x00007b0006157a24 */ /* 0x000fca00078e0207 */
[----:B------:R-:W-:Y:S02]  /*0a60*/  ISETP.GE.AND P1, PT, R21, c[0x0][0x1f4], PT ;  /* 0x00007d0015007a0c */ /* 0x000fe40003f26270 */
[----:B------:R-:W-:-:S04]  /*0a70*/  LOP3.LUT R12, R11, R21, RZ, 0xfc, !PT ;  /* 0x000000150b0c7212 */ /* 0x000fc800078efcff */
[----:B------:R-:W-:Y:S02]  /*0a80*/  ISETP.GT.AND P5, PT, R12, -0x1, !P1 ;  /* 0xffffffff0c00780c */ /* 0x000fe40004fa4270 */
[-C--:B------:R-:W-:Y:S02]  /*0a90*/  @!P4 IADD3 R17, R17, -R8.reuse, RZ ;  /* 0x800000081111c210 */ /* 0x080fe40007ffe0ff */
[----:B------:R-:W-:Y:S02]  /*0aa0*/  @!P4 IADD3 R15, R15, 0x1, RZ ;  /* 0x000000010f0fc810 */ /* 0x000fe40007ffe0ff */
[----:B------:R-:W-:Y:S01]  /*0ab0*/  ISETP.GE.U32.AND P0, PT, R17, R8, PT ;  /* 0x000000081100720c */ /* 0x000fe20003f06070 */
[----:B------:R-:W-:Y:S01]  /*0ac0*/  IMAD.MOV.U32 R17, RZ, RZ, c[0x0][0x1e8] ;  /* 0x00007a00ff117624 */ /* 0x000fe200078e00ff */
[----:B------:R-:W-:Y:S02]  /*0ad0*/  LOP3.LUT R8, R9, c[0x0][0x1dc], RZ, 0x3c, !PT ;  /* 0x0000770009087a12 */ /* 0x000fe400078e3cff */
[----:B------:R-:W-:-:S02]  /*0ae0*/  ISETP.LT.AND P5, PT, R11, c[0x0][0x1f0], P5 ;  /* 0x00007c000b007a0c */ /* 0x000fc40002fa1270 */
[----:B------:R-:W-:Y:S01]  /*0af0*/  ISETP.GE.AND P3, PT, R8, RZ, PT ;  /* 0x000000ff0800720c */ /* 0x000fe20003f66270 */
[C---:B------:R-:W-:Y:S01]  /*0b00*/  IMAD R8, R0.reuse, R17, c[0x0][0x210] ;  /* 0x0000840000087624 */ /* 0x040fe200078e0211 */
[----:B------:R-:W-:Y:S01]  /*0b10*/  IADD3 R0, R0, UR4, RZ ;  /* 0x0000000400007c10 */ /* 0x000fe2000fffe0ff */
[----:B------:R-:W-:Y:S02]  /*0b20*/  IMAD.IADD R17, R7, 0x1, -R10 ;  /* 0x0000000107117824 */ /* 0x000fe400078e0a0a */
[C-C-:B------:R-:W-:Y:S01]  /*0b30*/  IMAD.IADD R14, R19.reuse, 0x1, -R8.reuse ;  /* 0x00000001130e7824 */ /* 0x140fe200078e0a08 */
[----:B------:R-:W-:Y:S02]  /*0b40*/  IADD3 R12, R19, -c[0x0][0x210], -R8 ;  /* 0x80008400130c7a10 */ /* 0x000fe40007ffe808 */
        /* <DEDUP_REMOVED lines=18> */
[----:B------:R-:W-:Y:S01]  /*0c70*/  ISETP.LT.AND P3, PT, R11, c[0x0][0x1f0], P3 ;  /* 0x00007c000b007a0c */ /* 0x000fe20001f61270 */
[----:B------:R-:W-:Y:S01]  /*0c80*/  IMAD.MOV R20, RZ, RZ, -R15 ;  /* 0x000000ffff147224 */ /* 0x000fe200078e0a0f */
[----:B------:R-:W-:Y:S02]  /*0c90*/  ISETP.GE.AND P6, PT, R19, c[0x0][0x1f4], PT ;  /* 0x00007d0013007a0c */ /* 0x000fe40003fc6270 */
[----:B------:R-:W-:Y:S01]  /*0ca0*/  LOP3.LUT R16, R11, R19, RZ, 0xfc, !PT ;  /* 0x000000130b107212 */ /* 0x000fe200078efcff */
[----:B------:R-:W-:Y:S01]  /*0cb0*/  IMAD R20, R20, c[0x0][0x1dc], R9 ;  /* 0x0000770014147a24 */ /* 0x000fe200078e0209 */
[----:B------:R-:W-:-:S02]  /*0cc0*/  @P0 LOP3.LUT R4, R4, 0x8, RZ, 0xfc, !PT ;  /* 0x0000000804040812 */ /* 0x000fc400078efcff */
[-C--:B------:R-:W-:Y:S01]  /*0cd0*/  LOP3.LUT R17, R14, R19.reuse, RZ, 0xfc, !PT ;  /* 0x000000130e117212 */ /* 0x080fe200078efcff */
[----:B------:R-:W-:Y:S01]  /*0ce0*/  IMAD R20, R20, c[0x0][0x1e0], RZ ;  /* 0x0000780014147a24 */ /* 0x000fe200078e02ff */
[----:B------:R-:W-:Y:S02]  /*0cf0*/  LOP3.LUT R4, R4, 0xfffffffb, RZ, 0xc0, !PT ;  /* 0xfffffffb04047812 */ /* 0x000fe400078ec0ff */
[----:B------:R-:W-:Y:S01]  /*0d00*/  LOP3.LUT R19, R12, R19, RZ, 0xfc, !PT ;  /* 0x000000130c137212 */ /* 0x000fe200078efcff */
[----:B------:R-:W-:Y:S01]  /*0d10*/  IMAD R15, R15, c[0x0][0x1e4], R20 ;  /* 0x000079000f0f7a24 */ /* 0x000fe200078e0214 */
[----:B------:R-:W-:Y:S01]  /*0d20*/  @P5 LOP3.LUT R4, R4, 0x4, RZ, 0xfc, !PT ;  /* 0x0000000404045812 */ /* 0x000fe200078efcff */
[----:B------:R-:W-:Y:S01]  /*0d30*/  IMAD R20, R20, UR5, RZ ;  /* 0x0000000514147c24 */ /* 0x000fe2000f8e02ff */
[----:B------:R-:W-:Y:S01]  /*0d40*/  ISETP.GT.AND P2, PT, R16, -0x1, !P6 ;  /* 0xffffffff1000780c */ /* 0x000fe20007744270 */
[C---:B------:R-:W-:Y:S01]  /*0d50*/  IMAD R9, R15.reuse, c[0x0][0x1f4], R0 ;  /* 0x00007d000f097a24 */ /* 0x040fe200078e0200 */
[C---:B------:R-:W-:Y:S01]  /*0d60*/  LOP3.LUT P5, RZ, R4.reuse, 0x8, RZ, 0xc0, !PT ;  /* 0x0000000804ff7812 */ /* 0x040fe200078ac0ff */
[----:B------:R-:W-:Y:S01]  /*0d70*/  IMAD R7, R15, c[0x0][0x1f4], R7 ;  /* 0x00007d000f077a24 */ /* 0x000fe200078e0207 */
[----:B------:R-:W-:Y:S01]  /*0d80*/  LOP3.LUT R4, R4, 0xfffffffd, RZ, 0xc0, !PT ;  /* 0xfffffffd04047812 */ /* 0x000fe200078ec0ff */
[C---:B------:R-:W-:Y:S01]  /*0d90*/  IMAD R9, R6.reuse, c[0x0][0x1ec], R9 ;  /* 0x00007b0006097a24 */ /* 0x040fe200078e0209 */
[----:B------:R-:W-:Y:S01]  /*0da0*/  ISETP.GT.AND P0, PT, R17, -0x1, !P6 ;  /* 0xffffffff1100780c */ /* 0x000fe20007704270 */
[----:B------:R-:W-:Y:S01]  /*0db0*/  IMAD R17, R6, c[0x0][0x1ec], R7 ;  /* 0x00007b0006117a24 */ /* 0x000fe200078e0207 */
[----:B------:R-:W-:-:S02]  /*0dc0*/  @P4 LOP3.LUT R4, R4, 0x2, RZ, 0xfc, !PT ;  /* 0x0000000204044812 */ /* 0x000fc400078efcff */
[----:B------:R-:W-:Y:S02]  /*0dd0*/  IADD3 R0, RZ, -c[0x0][0x210], RZ ;  /* 0x80008400ff007a10 */ /* 0x000fe40007ffe0ff */
[C---:B------:R-:W-:Y:S02]  /*0de0*/  LOP3.LUT P4, RZ, R4.reuse, 0x1, RZ, 0xc0, !PT ;  /* 0x0000000104ff7812 */ /* 0x040fe4000788c0ff */
[----:B------:R-:W-:Y:S02]  /*0df0*/  LOP3.LUT R4, R4, 0xfffffffe, RZ, 0xc0, !PT ;  /* 0xfffffffe04047812 */ /* 0x000fe400078ec0ff */
[----:B------:R-:W-:Y:S02]  /*0e00*/  ISETP.LT.AND P4, PT, R12, c[0x0][0x1f0], P4 ;  /* 0x00007c000c007a0c */ /* 0x000fe40002781270 */
[----:B------:R-:W-:Y:S02]  /*0e10*/  ISETP.GT.AND P6, PT, R19, -0x1, !P6 ;  /* 0xffffffff1300780c */ /* 0x000fe400077c4270 */
[----:B------:R-:W-:Y:S01]  /*0e20*/  ISETP.LT.AND P2, PT, R11, c[0x0][0x1f0], P2 ;  /* 0x00007c000b007a0c */ /* 0x000fe20001741270 */
[----:B------:R-:W-:Y:S01]  /*0e30*/  IMAD.IADD R11, R7, 0x1, -R10 ;  /* 0x00000001070b7824 */ /* 0x000fe200078e0a0a */
[----:B------:R-:W-:-:S02]  /*0e40*/  LEA R0, R0, c[0x0][0x208], 0x1 ;  /* 0x0000820000007a11 */ /* 0x000fc400078e08ff */
[C---:B------:R-:W-:Y:S02]  /*0e50*/  ISETP.LT.AND P1, PT, R14.reuse, c[0x0][0x1f0], P1 ;  /* 0x00007c000e007a0c */ /* 0x040fe40000f21270 */
[----:B------:R-:W-:Y:S01]  /*0e60*/  ISETP.LT.AND P0, PT, R14, c[0x0][0x1f0], P0 ;  /* 0x00007c000e007a0c */ /* 0x000fe20000701270 */
[--C-:B------:R-:W-:Y:S02]  /*0e70*/  IMAD R15, R11, c[0x0][0x1f0], R0.reuse ;  /* 0x00007c000b0f7a24 */ /* 0x100fe400078e0200 */
[----:B------:R-:W-:Y:S01]  /*0e80*/  @P4 LOP3.LUT R4, R4, 0x1, RZ, 0xfc, !PT ;  /* 0x0000000104044812 */ /* 0x000fe200078efcff */
[--C-:B------:R-:W-:Y:S01]  /*0e90*/  IMAD R7, R9, c[0x0][0x1f0], R0.reuse ;  /* 0x00007c0009077a24 */ /* 0x100fe200078e0200 */
[C---:B------:R-:W-:Y:S01]  /*0ea0*/  ISETP.LT.AND P4, PT, R12.reuse, c[0x0][0x1f0], P5 ;  /* 0x00007c000c007a0c */ /* 0x040fe20002f81270 */
[----:B------:R-:W-:Y:S01]  /*0eb0*/  IMAD R19, R17, c[0x0][0x1f0], R0 ;  /* 0x00007c0011137a24 */ /* 0x000fe200078e0200 */
[----:B------:R-:W-:Y:S01]  /*0ec0*/  ISETP.LT.AND P5, PT, R12, c[0x0][0x1f0], P6 ;  /* 0x00007c000c007a0c */ /* 0x000fe200037a1270 */
[----:B------:R-:W-:-:S02]  /*0ed0*/  IMAD.MOV.U32 R12, RZ, RZ, c[0x0][0x1f0] ;  /* 0x00007c00ff0c7624 */ /* 0x000fc400078e00ff */
[--C-:B------:R-:W-:Y:S02]  /*0ee0*/  IMAD.IADD R0, R7, 0x1, R2.reuse ;  /* 0x0000000107007824 */ /* 0x100fe400078e0202 */
[-C--:B------:R-:W-:Y:S02]  /*0ef0*/  IMAD R11, R11, R12.reuse, c[0x0][0x208] ;  /* 0x000082000b0b7624 */ /* 0x080fe400078e020c */
[-C--:B------:R-:W-:Y:S02]  /*0f00*/  IMAD R9, R9, R12.reuse, c[0x0][0x208] ;  /* 0x0000820009097624 */ /* 0x080fe400078e020c */
[----:B------:R-:W-:Y:S01]  /*0f10*/  IMAD R17, R17, R12, c[0x0][0x208] ;  /* 0x0000820011117624 */ /* 0x000fe200078e020c */
[----:B------:R-:W-:Y:S01]  /*0f20*/  IADD3 R11, R11, R2, RZ ;  /* 0x000000020b0b7210 */ /* 0x000fe20007ffe0ff */
[--C-:B------:R-:W-:Y:S02]  /*0f30*/  IMAD.IADD R9, R9, 0x1, R2.reuse ;  /* 0x0000000109097824 */ /* 0x100fe400078e0202 */
[----:B------:R-:W-:-:S02]  /*0f40*/  IMAD.IADD R10, R15, 0x1, R2 ;  /* 0x000000010f0a7824 */ /* 0x000fc400078e0202 */
[--C-:B------:R-:W-:Y:S02]  /*0f50*/  IMAD.IADD R12, R19, 0x1, R2.reuse ;  /* 0x00000001130c7824 */ /* 0x100fe400078e0202 */
[----:B------:R-:W-:Y:S02]  /*0f60*/  IMAD.IADD R17, R17, 0x1, R2 ;  /* 0x0000000111117824 */ /* 0x000fe400078e0202 */
[--C-:B------:R-:W-:Y:S02]  /*0f70*/  IMAD.IADD R6, R9, 0x1, -R8.reuse ;  /* 0x0000000109067824 */ /* 0x100fe400078e0a08 */
[----:B------:R-:W-:Y:S02]  /*0f80*/  IMAD.IADD R7, R11, 0x1, -R8 ;  /* 0x000000010b077824 */ /* 0x000fe400078e0a08 */
[C---:B------:R-:W-:Y:S02]  /*0f90*/  IMAD R23, R13.reuse, c[0x0][0x1e8], R0 ;  /* 0x00007a000d177a24 */ /* 0x040fe400078e0200 */
[----:B------:R-:W-:-:S02]  /*0fa0*/  IMAD R10, R13, c[0x0][0x1e8], R10 ;  /* 0x00007a000d0a7a24 */ /* 0x000fc400078e020a */
[C---:B------:R-:W-:Y:S02]  /*0fb0*/  IMAD R12, R13.reuse, c[0x0][0x1e8], R12 ;  /* 0x00007a000d0c7a24 */ /* 0x040fe400078e020c */
[C---:B------:R-:W-:Y:S02]  /*0fc0*/  IMAD R9, R13.reuse, c[0x0][0x1e8], R9 ;  /* 0x00007a000d097a24 */ /* 0x040fe400078e0209 */
[----:B------:R-:W-:Y:S02]  /*0fd0*/  IMAD R11, R13, c[0x0][0x1e8], R11 ;  /* 0x00007a000d0b7a24 */ /* 0x000fe400078e020b */
[----:B------:R-:W-:Y:S02]  /*0fe0*/  IMAD.IADD R8, R17, 0x1, -R8 ;  /* 0x0000000111087824 */ /* 0x000fe400078e0a08 */
[----:B------:R-:W-:Y:S02]  /*0ff0*/  IMAD R13, R13, c[0x0][0x1e8], R17 ;  /* 0x00007a000d0d7a24 */ /* 0x000fe400078e0211 */
[----:B------:R-:W-:-:S02]  /*1000*/  IMAD.MOV.U32 R0, RZ, RZ, RZ ;  /* 0x000000ffff007224 */ /* 0x000fc400078e00ff */
.L_x_587:
[----:B------:R-:W-:Y:S02]  /*1010*/  P2R R22, PR, RZ, 0x1 ;  /* 0x00000001ff167803 */ /* 0x000fe40000000000 */
[----:B------:R-:W-:-:S02]  /*1020*/  LOP3.LUT P0, RZ, R4, 0x4, RZ, 0xc0, !PT ;  /* 0x0000000404ff7812 */ /* 0x000fc4000780c0ff */
[----:B------:R-:W-:Y:S02]  /*1030*/  P2R R28, PR, RZ, 0x20 ;  /* 0x00000020ff1c7803 */ /* 0x000fe40000000000 */
[C---:B------:R-:W-:Y:S02]  /*1040*/  LOP3.LUT P5, RZ, R4.reuse, 0x2, RZ, 0xc0, !PT ;  /* 0x0000000204ff7812 */ /* 0x040fe400078ac0ff */
[----:B------:R-:W-:-:S07]  /*1050*/  LOP3.LUT P6, RZ, R4, 0x1, RZ, 0xc0, !PT ;  /* 0x0000000104ff7812 */ /* 0x000fce00078cc0ff */
[----:B------:R-:W-:-:S04]  /*1060*/  @P0 MOV R18, 0x4 ;  /* 0x0000000400120802 */ /* 0x000fc80000000f00 */
[----:B------:R-:W-:Y:S02]  /*1070*/  @P5 IMAD.MOV.U32 R15, RZ, RZ, 0x4 ;  /* 0x00000004ff0f5424 */ /* 0x000fe400078e00ff */
[----:B------:R-:W-:-:S04]  /*1080*/  @P0 IMAD.WIDE R26, R20, R18, c[0x0][0x1b0] ;  /* 0x00006c00141a0625 */ /* 0x000fc800078e0212 */
[----:B------:R-:W-:Y:S02]  /*1090*/  @P0 IMAD.WIDE R18, R13, R18, c[0x0][0x160] ;  /* 0x000058000d120625 */ /* 0x000fe400078e0212 */
[----:B------:R0:W2:Y:S02]  /*10a0*/  @P0 LDG.E R26, [R26.64] ;  /* 0x0000000a1a1a0981 */ /* 0x0000a4000c1e1900 */
[-C--:B------:R-:W-:Y:S02]  /*10b0*/  @P5 IMAD.WIDE R16, R20, R15.reuse, c[0x0][0x1b0] ;  /* 0x00006c0014105625 */ /* 0x080fe400078e020f */
[----:B------:R1:W2:Y:S02]  /*10c0*/  @P0 LDG.E R25, [R18.64] ;  /* 0x0000000a12190981 */ /* 0x0002a4000c1e1900 */
[----:B------:R-:W-:Y:S02]  /*10d0*/  @P6 IMAD.MOV.U32 R21, RZ, RZ, 0x4 ;  /* 0x00000004ff156424 */ /* 0x000fe400078e00ff */
[----:B0-----:R0:W3:Y:S01]  /*10e0*/  @P5 LDG.E R27, [R16.64+0x4] ;  /* 0x0000040a101b5981 */ /* 0x0010e2000c1e1900 */
[----:B-1----:R-:W-:-:S04]  /*10f0*/  @P5 IMAD.WIDE R18, R8, R15, c[0x0][0x160] ;  /* 0x0000580008125625 */ /* 0x002fc800078e020f */
[-C--:B------:R-:W-:Y:S01]  /*1100*/  @P6 IMAD.WIDE R14, R20, R21.reuse, c[0x0][0x1b0] ;  /* 0x00006c00140e6625 */ /* 0x080fe200078e0215 */
[----:B------:R1:W3:Y:S03]  /*1110*/  @P5 LDG.E R29, [R18.64] ;  /* 0x0000000a121d5981 */ /* 0x0002e6000c1e1900 */
[----:B0-----:R-:W-:Y:S02]  /*1120*/  @P6 IMAD.WIDE R16, R12, R21, c[0x0][0x160] ;  /* 0x000058000c106625 */ /* 0x001fe400078e0215 */
[----:B------:R0:W4:Y:S02]  /*1130*/  @P6 LDG.E R15, [R14.64+0x8] ;  /* 0x0000080a0e0f6981 */ /* 0x000124000c1e1900 */
[----:B------:R-:W-:-:S04]  /*1140*/  @P3 IMAD.MOV.U32 R21, RZ, RZ, 0x4 ;  /* 0x00000004ff153424 */ /* 0x000fc800078e00ff */
[-C--:B-1----:R-:W-:Y:S01]  /*1150*/  @P3 IMAD.WIDE R18, R20, R21.reuse, c[0x0][0x1b0] ;  /* 0x00006c0014123625 */ /* 0x082fe200078e0215 */
[----:B0-----:R0:W4:Y:S03]  /*1160*/  @P6 LDG.E R14, [R16.64] ;  /* 0x0000000a100e6981 */ /* 0x001126000c1e1900 */
[----:B0-----:R-:W-:Y:S02]  /*1170*/  @P3 IMAD.WIDE R16, R11, R21, c[0x0][0x160] ;  /* 0x000058000b103625 */ /* 0x001fe400078e0215 */
[----:B------:R0:W5:Y:S04]  /*1180*/  @P3 LDG.E R21, [R18.64+0xc] ;  /* 0x00000c0a12153981 */ /* 0x000168000c1e1900 */
[----:B0-----:R0:W5:Y:S01]  /*1190*/  @P3 LDG.E R18, [R16.64] ;  /* 0x0000000a10123981 */ /* 0x001162000c1e1900 */
[----:B------:R-:W-:-:S04]  /*11a0*/  @P1 IMAD.MOV.U32 R19, RZ, RZ, 0x4 ;  /* 0x00000004ff131424 */ /* 0x000fc800078e00ff */
[----:B0-----:R-:W-:-:S04]  /*11b0*/  @P1 IMAD.WIDE R16, R20, R19, c[0x0][0x1b0] ;  /* 0x00006c0014101625 */ /* 0x001fc800078e0213 */
[----:B--2---:R-:W-:Y:S01]  /*11c0*/  @P0 FFMA.FTZ R0, R25, R26, R0 ;  /* 0x0000001a19000223 */ /* 0x004fe20000010000 */
[----:B------:R-:W-:Y:S01]  /*11d0*/  ISETP.NE.AND P0, PT, R22, RZ, PT ;  /* 0x000000ff1600720c */ /* 0x000fe20003f05270 */
[----:B------:R-:W-:Y:S01]  /*11e0*/  @P2 IMAD.MOV.U32 R22, RZ, RZ, 0x4 ;  /* 0x00000004ff162424 */ /* 0x000fe200078e00ff */
[----:B------:R0:W2:Y:S01]  /*11f0*/  @P1 LDG.E R25, [R16.64+0x10] ;  /* 0x0000100a10191981 */ /* 0x0000a2000c1e1900 */
[----:B---3--:R-:W-:Y:S01]  /*1200*/  @P5 FFMA.FTZ R0, R29, R27, R0 ;  /* 0x0000001b1d005223 */ /* 0x008fe20000010000 */
[----:B------:R-:W-:Y:S01]  /*1210*/  ISETP.NE.AND P5, PT, R28, RZ, PT ;  /* 0x000000ff1c00720c */ /* 0x000fe20003fa5270 */
[----:B------:R-:W-:Y:S02]  /*1220*/  @P4 IMAD.MOV.U32 R29, RZ, RZ, 0x4 ;  /* 0x00000004ff1d4424 */ /* 0x000fe400078e00ff */
[----:B------:R-:W-:-:S04]  /*1230*/  @P1 IMAD.WIDE R26, R7, R19, c[0x0][0x160] ;  /* 0x00005800071a1625 */ /* 0x000fc800078e0213 */
[----:B0-----:R-:W-:Y:S02]  /*1240*/  @P2 IMAD.WIDE R16, R9, R22, c[0x0][0x160] ;  /* 0x0000580009102625 */ /* 0x001fe400078e0216 */
[----:B------:R0:W2:Y:S02]  /*1250*/  @P1 LDG.E R26, [R26.64] ;  /* 0x0000000a1a1a1981 */ /* 0x0000a4000c1e1900 */
[----:B----4-:R-:W-:Y:S02]  /*1260*/  @P6 FFMA.FTZ R0, R14, R15, R0 ;  /* 0x0000000f0e006223 */ /* 0x010fe40000010000 */
[----:B------:R-:W-:-:S04]  /*1270*/  @P4 IMAD.WIDE R14, R20, R29, c[0x0][0x1b0] ;  /* 0x00006c00140e4625 */ /* 0x000fc800078e021d */
[----:B------:R-:W-:Y:S01]  /*1280*/  @P4 IMAD.WIDE R28, R10, R29, c[0x0][0x160] ;  /* 0x000058000a1c4625 */ /* 0x000fe200078e021d */
[----:B0-----:R0:W3:Y:S05]  /*1290*/  @P4 LDG.E R27, [R14.64+0x14] ;  /* 0x0000140a0e1b4981 */ /* 0x0010ea000c1e1900 */
[----:B------:R1:W3:Y:S01]  /*12a0*/  @P4 LDG.E R28, [R28.64] ;  /* 0x0000000a1c1c4981 */ /* 0x0002e2000c1e1900 */
[----:B-----5:R-:W-:Y:S01]  /*12b0*/  @P3 FFMA.FTZ R0, R18, R21, R0 ;  /* 0x0000001512003223 */ /* 0x020fe20000010000 */
[----:B------:R-:W-:Y:S01]  /*12c0*/  @P0 MOV R21, 0x4 ;  /* 0x0000000400150802 */ /* 0x000fe20000000f00 */
[C---:B------:R-:W-:Y:S02]  /*12d0*/  @P2 IMAD.WIDE R18, R20.reuse, R22, c[0x0][0x1b0] ;  /* 0x00006c0014122625 */ /* 0x040fe400078e0216 */
[----:B------:R4:W5:Y:S02]  /*12e0*/  @P2 LDG.E R22, [R16.64] ;  /* 0x0000000a10162981 */ /* 0x000964000c1e1900 */
[----:B0-----:R-:W-:-:S02]  /*12f0*/  @P0 IMAD.WIDE R14, R20, R21, c[0x0][0x1b0] ;  /* 0x00006c00140e0625 */ /* 0x001fc400078e0215 */
[----:B------:R0:W5:Y:S02]  /*1300*/  @P2 LDG.E R19, [R18.64+0x18] ;  /* 0x0000180a12132981 */ /* 0x000164000c1e1900 */
[----:B----4-:R-:W-:Y:S02]  /*1310*/  @P0 IMAD.WIDE R16, R6, R21, c[0x0][0x160] ;  /* 0x0000580006100625 */ /* 0x010fe400078e0215 */
[----:B------:R4:W5:Y:S02]  /*1320*/  @P0 LDG.E R21, [R14.64+0x1c] ;  /* 0x00001c0a0e150981 */ /* 0x000964000c1e1900 */
[----:B0-----:R-:W-:Y:S02]  /*1330*/  @P5 IMAD.MOV.U32 R18, RZ, RZ, 0x4 ;  /* 0x00000004ff125424 */ /* 0x001fe400078e00ff */
[----:B------:R0:W5:Y:S02]  /*1340*/  @P0 LDG.E R16, [R16.64] ;  /* 0x0000000a10100981 */ /* 0x000164000c1e1900 */
[----:B----4-:R-:W-:-:S05]  /*1350*/  @P5 IMAD.WIDE R14, R20, R18, c[0x0][0x1b0] ;  /* 0x00006c00140e5625 */ /* 0x010fca00078e0212 */
[----:B-1----:R1:W4:Y:S02]  /*1360*/  @P5 LDG.E R29, [R14.64+0x20] ;  /* 0x0000200a0e1d5981 */ /* 0x002324000c1e1900 */
[----:B-1----:R-:W-:-:S05]  /*1370*/  @P5 IMAD.WIDE R14, R23, R18, c[0x0][0x160] ;  /* 0x00005800170e5625 */ /* 0x002fca00078e0212 */
[----:B------:R-:W4:Y:S01]  /*1380*/  @P5 LDG.E R18, [R14.64] ;  /* 0x0000000a0e125981 */ /* 0x000f22000c1e1900 */
[----:B------:R-:W-:-:S04]  /*1390*/  IADD3 R24, R24, 0x1, RZ ;  /* 0x0000000118187810 */ /* 0x000fc80007ffe0ff */
[----:B------:R-:W-:Y:S01]  /*13a0*/  ISETP.GE.AND P6, PT, R24, c[0x0][0x1e0], PT ;  /* 0x0000780018007a0c */ /* 0x000fe20003fc6270 */
[----:B0-----:R-:W-:-:S04]  /*13b0*/  IMAD.MOV.U32 R17, RZ, RZ, c[0x0][0x1fc] ;  /* 0x00007f00ff117624 */ /* 0x001fc800078e00ff */
[----:B------:R-:W-:Y:S02]  /*13c0*/  IMAD R20, R17, c[0x0][0x1f8], R20 ;  /* 0x00007e0011147a24 */ /* 0x000fe400078e0214 */
[----:B--2---:R-:W-:-:S04]  /*13d0*/  @P1 FFMA.FTZ R0, R26, R25, R0 ;  /* 0x000000191a001223 */ /* 0x004fc80000010000 */
[----:B---3--:R-:W-:-:S04]  /*13e0*/  @P4 FFMA.FTZ R0, R28, R27, R0 ;  /* 0x0000001b1c004223 */ /* 0x008fc80000010000 */
[----:B-----5:R-:W-:Y:S02]  /*13f0*/  @P2 FFMA.FTZ R0, R22, R19, R0 ;  /* 0x0000001316002223 */ /* 0x020fe40000010000 */
[----:B------:R-:W-:-:S04]  /*1400*/  IMAD.MOV.U32 R22, RZ, RZ, c[0x0][0x1f0] ;  /* 0x00007c00ff167624 */ /* 0x000fc800078e00ff */
[C---:B------:R-:W-:Y:S02]  /*1410*/  IMAD R23, R22.reuse, c[0x0][0x1f4], R23 ;  /* 0x00007d0016177a24 */ /* 0x040fe400078e0217 */
[----:B------:R-:W-:Y:S02]  /*1420*/  IMAD R6, R22, c[0x0][0x1f4], R6 ;  /* 0x00007d0016067a24 */ /* 0x000fe400078e0206 */
[----:B------:R-:W-:Y:S02]  /*1430*/  @P0 FFMA.FTZ R0, R16, R21, R0 ;  /* 0x0000001510000223 */ /* 0x000fe40000010000 */
[C---:B------:R-:W-:Y:S02]  /*1440*/  IMAD R9, R22.reuse, c[0x0][0x1f4], R9 ;  /* 0x00007d0016097a24 */ /* 0x040fe400078e0209 */
[C---:B------:R-:W-:Y:S02]  /*1450*/  IMAD R10, R22.reuse, c[0x0][0x1f4], R10 ;  /* 0x00007d00160a7a24 */ /* 0x040fe400078e020a */
[----:B------:R-:W-:-:S02]  /*1460*/  IMAD R7, R22, c[0x0][0x1f4], R7 ;  /* 0x00007d0016077a24 */ /* 0x000fc400078e0207 */
[C---:B------:R-:W-:Y:S02]  /*1470*/  IMAD R11, R22.reuse, c[0x0][0x1f4], R11 ;  /* 0x00007d00160b7a24 */ /* 0x040fe400078e020b */
[C---:B------:R-:W-:Y:S02]  /*1480*/  IMAD R12, R22.reuse, c[0x0][0x1f4], R12 ;  /* 0x00007d00160c7a24 */ /* 0x040fe400078e020c */
[C---:B------:R-:W-:Y:S02]  /*1490*/  IMAD R8, R22.reuse, c[0x0][0x1f4], R8 ;  /* 0x00007d0016087a24 */ /* 0x040fe400078e0208 */
[----:B------:R-:W-:Y:S02]  /*14a0*/  IMAD R13, R22, c[0x0][0x1f4], R13 ;  /* 0x00007d00160d7a24 */ /* 0x000fe400078e020d */
[----:B----4-:R-:W-:Y:S01]  /*14b0*/  @P5 FFMA.FTZ R0, R18, R29, R0 ;  /* 0x0000001d12005223 */ /* 0x010fe20000010000 */
        /* <DEDUP_REMOVED lines=11> */
        .weak           $__internal_9_$__cuda_sm20_div_u64
        .type           $__internal_9_$__cuda_sm20_div_u64,@function
        .size           $__internal_9_$__cuda_sm20_div_u64,(.L_x_1173 - $__internal_9_$__cuda_sm20_div_u64)
$__internal_9_$__cuda_sm20_div_u64:
        /* <DEDUP_REMOVED lines=8> */
[----:B------:R-:W-:-:S04]  /*15f0*/  IADD3 R15, P0, RZ, -R10, RZ ;  /* 0x8000000aff0f7210 */ /* 0x000fc80007f1e0ff */
[----:B------:R-:W-:Y:S01]  /*1600*/  IADD3.X R17, RZ, ~R11, RZ, P0, !PT ;  /* 0x8000000bff117210 */ /* 0x000fe200007fe4ff */
[----:B------:R-:W-:-:S04]  /*1610*/  IMAD.HI.U32 R10, R8, R15, RZ ;  /* 0x0000000f080a7227 */ /* 0x000fc800078e00ff */
        /* <DEDUP_REMOVED lines=29> */
[----:B------:R-:W-:-:S03]  /*17f0*/  IMAD.WIDE.U32 R8, R10, R5, RZ ;  /* 0x000000050a087225 */ /* 0x000fc600078e00ff */
[----:B------:R-:W-:Y:S02]  /*1800*/  IADD3.X R7, RZ, R7, RZ, P1, !PT ;  /* 0x00000007ff077210 */ /* 0x000fe40000ffe4ff */
        /* <DEDUP_REMOVED lines=24> */
[----:B------:R-:W-:Y:S06]  /*1990*/  RET.REL.NODEC R6 `(_ZN2at6native51_GLOBAL__N__2c613397_18_DepthwiseConv2d_cu_9959487032conv_depthwise2d_backward_kernelILi3ELi1EfiEEvNS_27GenericPackedTensorAccessorIKT1_Lm4ENS_16DefaultPtrTraitsEiEENS3_IS4_Lm4ES6_iEES7_T2_iiiiiiiiiiiiiii) ;  /* 0xffffe66006007950 */ /* 0x000fec0003c3ffff */
.L_x_589:
        /* <DEDUP_REMOVED lines=14> */
.L_x_1173:


//--------------------- .text._ZN2at6native51_GLOBAL__N__2c613397_18_DepthwiseConv2d_cu_9959487032conv_depthwise2d_backward_kernelILi5ELi0EfiEEvNS_27GenericPackedTensorAccessorIKT1_Lm4ENS_16DefaultPtrTraitsEiEENS3_IS4_Lm4ES6_iEES7_T2_iiiiiiiiiiiiiii --------------------------
	.section	.text._ZN2at6native51_GLOBAL__N__2c613397_18_DepthwiseConv2d_cu_9959487032conv_depthwise2d_backward_kernelILi5ELi0EfiEEvNS_27GenericPackedTensorAccessorIKT1_Lm4ENS_16DefaultPtrTraitsEiEENS3_IS4_Lm4ES6_iEES7_T2_iiiiiiiiiiiiiii,"ax",@progbits
	.sectioninfo	@"SHI_REGISTERS=32"
	.align	128
.text._ZN2at6native51_GLOBAL__N__2c613397_18_DepthwiseConv2d_cu_9959487032conv_depthwise2d_backward_kernelILi5ELi0EfiEEvNS_27GenericPackedTensorAccessorIKT1_Lm4ENS_16DefaultPtrTraitsEiEENS3_IS4_Lm4ES6_iEES7_T2_iiiiiiiiiiiiiii:
        .type           _ZN2at6native51_GLOBAL__N__2c613397_18_DepthwiseConv2d_cu_9959487032conv_depthwise2d_backward_kernelILi5ELi0EfiEEvNS_27GenericPackedTensorAccessorIKT1_Lm4ENS_16DefaultPtrTraitsEiEENS3_IS4_Lm4ES6_iEES7_T2_iiiiiiiiiiiiiii,@function
        .size           _ZN2at6native51_GLOBAL__N__2c613397_18_DepthwiseConv2d_cu_9959487032conv_depthwise2d_backward_kernelILi5ELi0EfiEEvNS_27GenericPackedTensorAccessorIKT1_Lm4ENS_16DefaultPtrTraitsEiEENS3_IS4_Lm4ES6_iEES7_T2_iiiiiiiiiiiiiii,(.L_x_1175 - _ZN2at6native51_GLOBAL__N__2c613397_18_DepthwiseConv2d_cu_9959487032conv_depthwise2d_backward_kernelILi5ELi0EfiEEvNS_27GenericPackedTensorAccessorIKT1_Lm4ENS_16DefaultPtrTraitsEiEENS3_IS4_Lm4ES6_iEES7_T2_iiiiiiiiiiiiiii)
        .other          _ZN2at6native51_GLOBAL__N__2c613397_18_DepthwiseConv2d_cu_9959487032conv_depthwise2d_backward_kernelILi5ELi0EfiEEvNS_27GenericPackedTensorAccessorIKT1_Lm4ENS_16DefaultPtrTraitsEiEENS3_IS4_Lm4ES6_iEES7_T2_iiiiiiiiiiiiiii,@"STO_CUDA_ENTRY STV_DEFAULT"
_ZN2at6native51_GLOBAL__N__2c613397_18_DepthwiseConv2d_cu_9959487032conv_depthwise2d_backward_kernelILi5ELi0EfiEEvNS_27GenericPackedTensorAccessorIKT1_Lm4ENS_16DefaultPtrTraitsEiEENS3_IS4_Lm4ES6_iEES7_T2_iiiiiiiiiiiiiii:
        /* <DEDUP_REMOVED lines=11> */
[----:B------:R-:W-:Y:S01]  /*00b0*/  ULDC UR4, c[0x0][0x0] ;  /* 0x0000000000047ab9 */ /* 0x000fe20000000800 */
[----:B------:R-:W-:Y:S01]  /*00c0*/  IMAD.MOV.U32 R24, RZ, RZ, R21 ;  /* 0x000000ffff187224 */ /* 0x000fe200078e0015 */
[----:B------:R-:W-:Y:S02]  /*00d0*/  ULDC UR5, c[0x0][0xc] ;  /* 0x0000030000057ab9 */ /* 0x000fe40000000800 */
[----:B------:R-:W-:Y:S02]  /*00e0*/  UIMAD UR4, UR4, UR5, URZ ;  /* 0x00000005040472a4 */ /* 0x000fe4000f8e023f */
[----:B------:R-:W-:-:S06]  /*00f0*/  ULDC.64 UR10, c[0x0][0x118] ;  /* 0x00004600000a7ab9 */ /* 0x000fcc0000000a00 */
        /* <DEDUP_REMOVED lines=9> */
[----:B------:R-:W-:Y:S05]  /*0190*/  CALL.REL.NOINC `($__internal_10_$__cuda_sm20_div_u64) ;  /* 0x0000209000007944 */ /* 0x000fea0003c00000 */
[----:B------:R-:W-:Y:S02]  /*01a0*/  IMAD.MOV.U32 R2, RZ, RZ, R0 ;  /* 0x000000ffff027224 */ /* 0x000fe400078e0000 */
[----:B------:R-:W-:Y:S01]  /*01b0*/  IMAD.MOV.U32 R3, RZ, RZ, R5 ;  /* 0x000000ffff037224 */ /* 0x000fe200078e0005 */
[----:B------:R-:W-:Y:S05]  /*01c0*/  BRA `(.L_x_593) ;  /* 0x0000013000007947 */ /* 0x000fea0003800000 */
.L_x_592:
[----:B------:R-:W0:Y:S01]  /*01d0*/  I2F.U32.RP R4, UR4 ;  /* 0x0000000400047d06 */ /* 0x000e220008209000 */
[----:B------:R-:W-:Y:S01]  /*01e0*/  IMAD R5, RZ, RZ, -UR4 ;  /* 0x80000004ff057e24 */ /* 0x000fe2000f8e02ff */
[----:B------:R-:W-:-:S06]  /*01f0*/  ISETP.NE.U32.AND P2, PT, RZ, UR4, PT ;  /* 0x00000004ff007c0c */ /* 0x000fcc000bf45070 */
        /* <DEDUP_REMOVED lines=8> */
[----:B------:R-:W-:Y:S02]  /*0280*/  IMAD R0, R3, UR4, R0 ;  /* 0x0000000403007c24 */ /* 0x000fe4000f8e0200 */
[----:B------:R-:W-:-:S03]  /*0290*/  IMAD.MOV.U32 R3, RZ, RZ, RZ ;  /* 0x000000ffff037224 */ /* 0x000fc600078e00ff */
[----:B------:R-:W-:-:S13]  /*02a0*/  ISETP.GE.U32.AND P0, PT, R0, UR4, PT ;  /* 0x0000000400007c0c */ /* 0x000fda000bf06070 */
[----:B------:R-:W-:Y:S02]  /*02b0*/  @P0 IADD3 R0, R0, -UR4, RZ ;  /* 0x8000000400000c10 */ /* 0x000fe4000fffe0ff */
[----:B------:R-:W-:Y:S02]  /*02c0*/  @P0 IADD3 R2, R2, 0x1, RZ ;  /* 0x0000000102020810 */ /* 0x000fe40007ffe0ff */
[----:B------:R-:W-:-:S13]  /*02d0*/  ISETP.GE.U32.AND P1, PT, R0, UR4, PT ;  /* 0x0000000400007c0c */ /* 0x000fda000bf26070 */
[----:B------:R-:W-:Y:S02]  /*02e0*/  @P1 IADD3 R2, R2, 0x1, RZ ;  /* 0x0000000102021810 */ /* 0x000fe40007ffe0ff */
[----:B------:R-:W-:Y:S02]  /*02f0*/  @!P2 LOP3.LUT R2, RZ, UR4, RZ, 0x33, !PT ;  /* 0x00000004ff02ac12 */ /* 0x000fe4000f8e33ff */
.L_x_593:
[----:B------:R-:W-:Y:S05]  /*0300*/  BSYNC B0 ;  /* 0x0000000000007941 */ /* 0x000fea0003800000 */
.L_x_591:
        /* <DEDUP_REMOVED lines=9> */
.L_x_596:
[----:B------:R-:W-:-:S04]  /*03a0*/  SHF.R.S64 R2, RZ, 0x1e, R20 ;  /* 0x0000001eff027819 */ /* 0x000fc80000001014 */
[----:B------:R-:W-:-:S04]  /*03b0*/  IADD3 R2, P0, R2, c[0x0][0x188], RZ ;  /* 0x0000620002027a10 */ /* 0x000fc80007f1e0ff */
[----:B------:R-:W-:Y:S02]  /*03c0*/  LEA.HI.X.SX32 R3, R20, c[0x0][0x18c], 0x2, P0 ;  /* 0x0000630014037a11 */ /* 0x000fe400000f16ff */
[----:B------:R-:W-:Y:S02]  /*03d0*/  IADD3 R0, P0, R0, -0x1, RZ ;  /* 0xffffffff00007810 */ /* 0x000fe40007f1e0ff */
[----:B------:R-:W-:Y:S01]  /*03e0*/  IADD3 R20, P2, R20, UR4, RZ ;  /* 0x0000000414147c10 */ /* 0x000fe2000ff5e0ff */
[----:B------:R0:W-:Y:S01]  /*03f0*/  STG.E [R2.64], RZ ;  /* 0x000000ff02007986 */ /* 0x0001e2000c10190a */
[----:B------:R-:W-:Y:S02]  /*0400*/  IADD3.X R4, R4, -0x1, RZ, P0, !PT ;  /* 0xffffffff04047810 */ /* 0x000fe400007fe4ff */
[----:B------:R-:W-:Y:S01]  /*0410*/  ISETP.NE.U32.AND P0, PT, R0, RZ, PT ;  /* 0x000000ff0000720c */ /* 0x000fe20003f05070 */
[----:B------:R-:W-:-:S03]  /*0420*/  IMAD.X R24, RZ, RZ, R24, P2 ;  /* 0x000000ffff187224 */ /* 0x000fc600010e0618 */
[----:B------:R-:W-:-:S13]  /*0430*/  ISETP.NE.AND.EX P0, PT, R4, RZ, PT, P0 ;  /* 0x000000ff0400720c */ /* 0x000fda0003f05300 */
[----:B0-----:R-:W-:Y:S05]  /*0440*/  @P0 BRA `(.L_x_596) ;  /* 0xffffff5000000947 */ /* 0x001fea000383ffff */
.L_x_595:
[----:B------:R-:W-:Y:S05]  /*0450*/  BSYNC B0 ;  /* 0x0000000000007941 */ /* 0x000fea0003800000 */
.L_x_594:
[----:B------:R-:W-:Y:S05]  /*0460*/  @!P1 EXIT ;  /* 0x000000000000994d */ /* 0x000fea0003800000 */
.L_x_597:
[--C-:B------:R-:W-:Y:S01]  /*0470*/  SHF.R.S64 R8, RZ, 0x1e, R20.reuse ;  /* 0x0000001eff087819 */ /* 0x100fe20000001014 */
[----:B------:R-:W-:Y:S02]  /*0480*/  IMAD.U32 R3, RZ, RZ, UR4 ;  /* 0x00000004ff037e24 */ /* 0x000fe4000f8e00ff */
[----:B------:R-:W-:Y:S01]  /*0490*/  IMAD.U32 R5, RZ, RZ, UR4 ;  /* 0x00000004ff057e24 */ /* 0x000fe2000f8e00ff */
[----:B------:R-:W-:Y:S01]  /*04a0*/  IADD3 R8, P0, R8, c[0x0][0x188], RZ ;  /* 0x0000620008087a10 */ /* 0x000fe20007f1e0ff */
[----:B------:R-:W-:Y:S02]  /*04b0*/  IMAD.U32 R7, RZ, RZ, UR4 ;  /* 0x00000004ff077e24 */ /* 0x000fe4000f8e00ff */
[----:B------:R-:W-:Y:S01]  /*04c0*/  IMAD.U32 R11, RZ, RZ, UR4 ;  /* 0x00000004ff0b7e24 */ /* 0x000fe2000f8e00ff */
[----:B------:R-:W-:Y:S02]  /*04d0*/  LEA.HI.X.SX32 R9, R20, c[0x0][0x18c], 0x2, P0 ;  /* 0x0000630014097a11 */ /* 0x000fe400000f16ff */
[----:B------:R-:W-:-:S03]  /*04e0*/  IADD3 R20, P0, P1, R7, UR4, R20 ;  /* 0x0000000407147c10 */ /* 0x000fc6000f91e014 */
[----:B------:R-:W-:Y:S01]  /*04f0*/  IMAD.WIDE R2, R3, 0x4, R8 ;  /* 0x0000000403027825 */ /* 0x000fe200078e0208 */
[----:B------:R-:W-:Y:S01]  /*0500*/  IADD3.X R24, RZ, R24, RZ, P0, P1 ;  /* 0x00000018ff187210 */ /* 0x000fe200007e24ff */
[----:B------:R0:W-:Y:S01]  /*0510*/  STG.E [R8.64], RZ ;  /* 0x000000ff08007986 */ /* 0x0001e2000c10190a */
[----:B------:R-:W-:-:S03]  /*0520*/  IADD3 R20, P0, P1, R11, UR4, R20 ;  /* 0x000000040b147c10 */ /* 0x000fc6000f91e014 */
[----:B------:R-:W-:Y:S01]  /*0530*/  IMAD.WIDE R4, R5, 0x4, R2 ;  /* 0x0000000405047825 */ /* 0x000fe200078e0202 */
        /* <DEDUP_REMOVED lines=9> */
.L_x_590:
[----:B------:R-:W-:Y:S02]  /*05d0*/  ULDC.64 UR8, c[0x0][0x1f8] ;  /* 0x00007e0000087ab9 */ /* 0x000fe40000000a00 */
[----:B------:R-:W-:-:S02]  /*05e0*/  UIMAD UR5, UR9, UR8, URZ ;  /* 0x00000008090572a4 */ /* 0x000fc4000f8e023f */
.L_x_613:
[----:B------:R-:W-:Y:S01]  /*05f0*/  IABS R8, c[0x0][0x1e8] ;  /* 0x00007a0000087a13 */ /* 0x000fe20000000000 */
[----:B------:R-:W-:Y:S01]  /*0600*/  IMAD.MOV.U32 R22, RZ, RZ, RZ ;  /* 0x000000ffff167224 */ /* 0x000fe200078e00ff */
[----:B------:R-:W-:-:S02]  /*0610*/  IABS R6, R20 ;  /* 0x0000001400067213 */ /* 0x000fc40000000000 */
        /* <DEDUP_REMOVED lines=86> */
.L_x_611:
        /* <DEDUP_REMOVED lines=16> */
.L_x_609:
        /* <DEDUP_REMOVED lines=68> */
[----:B------:R-:W2:Y:S03]  /*10c0*/  @!P0 LDG.E R27, [R14.64] ;  /* 0x0000000a0e1b8981 */ /* 0x000ea6000c1e1900 */
[----:B------:R-:W-:-:S04]  /*10d0*/  @!P0 IMAD R17, R16, c[0x0][0x1f0], R17 ;  /* 0x00007c0010118a24 */ /* 0x000fc800078e0211 */
[----:B------:R-:W-:-:S05]  /*10e0*/  @!P0 IMAD.WIDE R16, R17, R28, c[0x0][0x160] ;  /* 0x0000580011108625 */ /* 0x000fca00078e021c */
[----:B------:R0:W2:Y:S02]  /*10f0*/  @!P0 LDG.E R29, [R16.64] ;  /* 0x0000000a101d8981 */ /* 0x0000a4000c1e1900 */
[----:B0-----:R-:W0:Y:S08]  /*1100*/  I2F.RP R17, R19 ;  /* 0x0000001300117306 */ /* 0x001e300000209400 */
[----:B0-----:R-:W0:Y:S02]  /*1110*/  MUFU.RCP R21, R17 ;  /* 0x0000001100157308 */ /* 0x001e240000001000 */
[----:B0-----:R-:W-:-:S06]  /*1120*/  IADD3 R21, R21, 0xffffffe, RZ ;  /* 0x0ffffffe15157810 */ /* 0x001fcc0007ffe0ff */
[----:B------:R-:W0:Y:S02]  /*1130*/  F2I.FTZ.U32.TRUNC.NTZ R17, R21 ;  /* 0x0000001500117305 */ /* 0x000e24000021f000 */
[----:B0-----:R-:W-:-:S04]  /*1140*/  IMAD.MOV R16, RZ, RZ, -R17 ;  /* 0x000000ffff107224 */ /* 0x001fc800078e0a11 */
[----:B------:R-:W-:Y:S02]  /*1150*/  IMAD R21, R16, R19, RZ ;  /* 0x0000001310157224 */ /* 0x000fe400078e02ff */
[----:B------:R-:W-:-:S04]  /*1160*/  IMAD.MOV.U32 R16, RZ, RZ, RZ ;  /* 0x000000ffff107224 */ /* 0x000fc800078e00ff */
[----:B------:R-:W-:-:S04]  /*1170*/  IMAD.HI.U32 R21, R17, R21, R16 ;  /* 0x0000001511157227 */ /* 0x000fc800078e0010 */
[----:B--2---:R-:W-:Y:S02]  /*1180*/  @!P0 FFMA.FTZ R6, R29, R27, R6 ;  /* 0x0000001b1d068223 */ /* 0x004fe40000010006 */
.L_x_599:
[----:B------:R-:W-:Y:S05]  /*1190*/  BSYNC B0 ;  /* 0x0000000000007941 */ /* 0x000fea0003800000 */
.L_x_598:
        /* <DEDUP_REMOVED lines=48> */
[----:B------:R-:W2:Y:S03]  /*14a0*/  @!P0 LDG.E R27, [R14.64+0x4] ;  /* 0x0000040a0e1b8981 */ /* 0x000ea6000c1e1900 */
        /* <DEDUP_REMOVED lines=12> */
.L_x_601:
[----:B------:R-:W-:Y:S05]  /*1570*/  BSYNC B0 ;  /* 0x0000000000007941 */ /* 0x000fea0003800000 */
.L_x_600:
        /* <DEDUP_REMOVED lines=61> */
.L_x_603:
[----:B------:R-:W-:Y:S05]  /*1950*/  BSYNC B0 ;  /* 0x0000000000007941 */ /* 0x000fea0003800000 */
.L_x_602:
        /* <DEDUP_REMOVED lines=61> */
.L_x_605:
[----:B------:R-:W-:Y:S05]  /*1d30*/  BSYNC B0 ;  /* 0x0000000000007941 */ /* 0x000fea0003800000 */
.L_x_604:
        /* <DEDUP_REMOVED lines=50> */
[----:B------:R0:W2:Y:S01]  /*2060*/  @!P0 LDG.E R11, [R12.64] ;  /* 0x0000000a0c0b8981 */ /* 0x0000a2000c1e1900 */
[----:B------:R-:W1:Y:S08]  /*2070*/  I2F.RP R16, R19 ;  /* 0x0000001300107306 */ /* 0x000e700000209400 */
[----:B-1----:R-:W1:Y:S02]  /*2080*/  MUFU.RCP R16, R16 ;  /* 0x0000001000107308 */ /* 0x002e640000001000 */
[----:B-1----:R-:W-:-:S06]  /*2090*/  IADD3 R17, R16, 0xffffffe, RZ ;  /* 0x0ffffffe10117810 */ /* 0x002fcc0007ffe0ff */
[----:B0-----:R-:W0:Y:S01]  /*20a0*/  F2I.FTZ.U32.TRUNC.NTZ R13, R17 ;  /* 0x00000011000d7305 */ /* 0x001e22000021f000 */
[----:B------:R-:W-:Y:S02]  /*20b0*/  IMAD.MOV.U32 R12, RZ, RZ, RZ ;  /* 0x000000ffff0c7224 */ /* 0x000fe400078e00ff */
[----:B0-----:R-:W-:-:S04]  /*20c0*/  IMAD.MOV R28, RZ, RZ, -R13 ;  /* 0x000000ffff1c7224 */ /* 0x001fc800078e0a0d */
[----:B------:R-:W-:-:S04]  /*20d0*/  IMAD R21, R28, R19, RZ ;  /* 0x000000131c157224 */ /* 0x000fc800078e02ff */
[----:B------:R-:W-:-:S04]  /*20e0*/  IMAD.HI.U32 R21, R13, R21, R12 ;  /* 0x000000150d157227 */ /* 0x000fc800078e000c */
[----:B--2---:R-:W-:Y:S02]  /*20f0*/  @!P0 FFMA.FTZ R6, R11, R15, R6 ;  /* 0x0000000f0b068223 */ /* 0x004fe40000010006 */
.L_x_607:
[----:B------:R-:W-:Y:S05]  /*2100*/  BSYNC B0 ;  /* 0x0000000000007941 */ /* 0x000fea0003800000 */
.L_x_606:
[----:B------:R-:W-:Y:S02]  /*2110*/  IADD3 R8, R8, 0x5, RZ ;  /* 0x0000000508087810 */ /* 0x000fe40007ffe0ff */
[----:B------:R-:W-:Y:S02]  /*2120*/  IADD3 R9, R9, -c[0x0][0x214], RZ ;  /* 0x8000850009097a10 */ /* 0x000fe40007ffe0ff */
[----:B------:R-:W-:-:S13]  /*2130*/  ISETP.NE.AND P0, PT, R8, 0x19, PT ;  /* 0x000000190800780c */ /* 0x000fda0003f05270 */
[----:B------:R-:W-:Y:S01]  /*2140*/  @!P0 CALL.REL.NOINC `(.L_x_608) ;  /* 0x0000001000008944 */ /* 0x000fe20003c00000 */
[----:B------:R-:W-:Y:S05]  /*2150*/  BRA `(.L_x_609) ;  /* 0xffffeb2000007947 */ /* 0x000fea000383ffff */
.L_x_608:
[----:B------:R-:W-:Y:S01]  /*2160*/  @P1 CALL.REL.NOINC `(.L_x_610) ;  /* 0x0000001000001944 */ /* 0x000fe20003c00000 */
[----:B------:R-:W-:Y:S05]  /*2170*/  BRA `(.L_x_611) ;  /* 0xffffea0000007947 */ /* 0x000fea000383ffff */
.L_x_610:
[----:B------:R-:W-:-:S04]  /*2180*/  SHF.R.S64 R2, RZ, 0x1e, R20 ;  /* 0x0000001eff027819 */ /* 0x000fc80000001014 */
[----:B------:R-:W-:-:S04]  /*2190*/  IADD3 R2, P0, R2, c[0x0][0x188], RZ ;  /* 0x0000620002027a10 */ /* 0x000fc80007f1e0ff */
[C---:B------:R-:W-:Y:S02]  /*21a0*/  LEA.HI.X.SX32 R3, R20.reuse, c[0x0][0x18c], 0x2, P0 ;  /* 0x0000630014037a11 */ /* 0x040fe400000f16ff */
[----:B------:R-:W-:-:S03]  /*21b0*/  IADD3 R20, P0, R20, UR4, RZ ;  /* 0x0000000414147c10 */ /* 0x000fc6000ff1e0ff */
[----:B------:R0:W-:Y:S02]  /*21c0*/  STG.E [R2.64], R6 ;  /* 0x0000000602007986 */ /* 0x0001e4000c10190a */
[----:B------:R-:W-:Y:S01]  /*21d0*/  IMAD.X R24, RZ, RZ, R24, P0 ;  /* 0x000000ffff187224 */ /* 0x000fe200000e0618 */
[----:B------:R-:W-:-:S04]  /*21e0*/  ISETP.GE.U32.AND P0, PT, R20, c[0x0][0x1d8], PT ;  /* 0x0000760014007a0c */ /* 0x000fc80003f06070 */
[----:B------:R-:W-:-:S13]  /*21f0*/  ISETP.GE.AND.EX P0, PT, R24, UR6, PT, P0 ;  /* 0x0000000618007c0c */ /* 0x000fda000bf06300 */
[----:B0-----:R-:W-:Y:S01]  /*2200*/  @P0 CALL.REL.NOINC `(.L_x_612) ;  /* 0x0000001000000944 */ /* 0x001fe20003c00000 */
[----:B------:R-:W-:Y:S05]  /*2210*/  BRA `(.L_x_613) ;  /* 0xffffe3d000007947 */ /* 0x000fea000383ffff */
.L_x_612:
[----:B------:R-:W-:Y:S05]  /*2220*/  EXIT ;  /* 0x000000000000794d */ /* 0x000fea0003800000 */
        .weak           $__internal_10_$__cuda_sm20_div_u64
        .type           $__internal_10_$__cuda_sm20_div_u64,@function
        .size           $__internal_10_$__cuda_sm20_div_u64,(.L_x_1175 - $__internal_10_$__cuda_sm20_div_u64)
$__internal_10_$__cuda_sm20_div_u64:
[----:B------:R-:W-:Y:S02]  /*2230*/  UMOV UR5, URZ ;  /* 0x0000003f00057c82 */ /* 0x000fe40008000000 */
[----:B------:R-:W0:Y:S08]  /*2240*/  I2F.U64.RP R8, UR4 ;  /* 0x0000000400087d12 */ /* 0x000e300008309000 */
[----:B0-----:R-:W0:Y:S02]  /*2250*/  MUFU.RCP R8, R8 ;  /* 0x0000000800087308 */ /* 0x001e240000001000 */
[----:B0-----:R-:W-:-:S06]  /*2260*/  IADD3 R4, R8, 0x1ffffffe, RZ ;  /* 0x1ffffffe08047810 */ /* 0x001fcc0007ffe0ff */
[----:B------:R-:W0:Y:S02]  /*2270*/  F2I.U64.TRUNC R4, R4 ;  /* 0x0000000400047311 */ /* 0x000e24000020d800 */
[----:B0-----:R-:W-:-:S04]  /*2280*/  IMAD.WIDE.U32 R6, R4, UR4, RZ ;  /* 0x0000000404067c25 */ /* 0x001fc8000f8e00ff */
[----:B------:R-:W-:Y:S01]  /*2290*/  IMAD R7, R5, UR4, R7 ;  /* 0x0000000405077c24 */ /* 0x000fe2000f8e0207 */
        /* <DEDUP_REMOVED lines=10> */
[----:B------:R-:W-:Y:S01]  /*2340*/  IMAD.WIDE.U32 R4, R7, UR4, RZ ;  /* 0x0000000407047c25 */ /* 0x000fe2000f8e00ff */
[----:B------:R-:W-:-:S04]  /*2350*/  IADD3.X R9, RZ, RZ, R6, P2, P1 ;  /* 0x000000ffff097210 */ /* 0x000fc800017e2406 */
[----:B------:R-:W-:Y:S01]  /*2360*/  IADD3 R11, P0, RZ, -R4, RZ ;  /* 0x80000004ff0b7210 */ /* 0x000fe20007f1e0ff */
[----:B------:R-:W-:Y:S02]  /*2370*/  IMAD R4, R9, UR4, R5 ;  /* 0x0000000409047c24 */ /* 0x000fe4000f8e0205 */
        /* <DEDUP_REMOVED lines=18> */
[----:B------:R-:W-:-:S04]  /*24a0*/  IMAD.WIDE.U32 R4, R6, UR4, RZ ;  /* 0x0000000406047c25 */ /* 0x000fc8000f8e00ff */
[----:B------:R-:W-:Y:S01]  /*24b0*/  IMAD R8, R7, UR4, R5 ;  /* 0x0000000407087c24 */ /* 0x000fe2000f8e0205 */
[----:B------:R-:W-:-:S04]  /*24c0*/  IADD3 R9, P0, -R4, R0, RZ ;  /* 0x0000000004097210 */ /* 0x000fc80007f1e1ff */
[----:B------:R-:W-:Y:S01]  /*24d0*/  IADD3 R0, P1, R9, -UR4, RZ ;  /* 0x8000000409007c10 */ /* 0x000fe2000ff3e0ff */
[----:B------:R-:W-:Y:S01]  /*24e0*/  IMAD.X R8, R3, 0x1, ~R8, P0 ;  /* 0x0000000103087824 */ /* 0x000fe200000e0e08 */
[----:B------:R-:W-:Y:S02]  /*24f0*/  ISETP.GE.U32.AND P0, PT, R9, UR4, PT ;  /* 0x0000000409007c0c */ /* 0x000fe4000bf06070 */
        /* <DEDUP_REMOVED lines=8> */
[----:B------:R-:W-:Y:S02]  /*2580*/  ISETP.GE.U32.AND P0, PT, R0, UR4, PT ;  /* 0x0000000400007c0c */ /* 0x000fe4000bf06070 */
[----:B------:R-:W-:Y:S02]  /*2590*/  IADD3 R0, P2, R3, 0x1, RZ ;  /* 0x0000000103007810 */ /* 0x000fe40007f5e0ff */
[----:B------:R-:W-:-:S02]  /*25a0*/  ISETP.GE.U32.AND.EX P0, PT, R5, RZ, PT, P0 ;  /* 0x000000ff0500720c */ /* 0x000fc40003f06100 */
[----:B------:R-:W-:Y:S01]  /*25b0*/  ISETP.NE.U32.AND P1, PT, RZ, UR4, PT ;  /* 0x00000004ff007c0c */ /* 0x000fe2000bf25070 */
[----:B------:R-:W-:Y:S01]  /*25c0*/  IMAD.X R5, RZ, RZ, R4, P2 ;  /* 0x000000ffff057224 */ /* 0x000fe200010e0604 */
[----:B------:R-:W-:Y:S01]  /*25d0*/  SEL R0, R0, R3, P0 ;  /* 0x0000000300007207 */ /* 0x000fe20000000000 */
[----:B------:R-:W-:Y:S01]  /*25e0*/  IMAD.MOV.U32 R3, RZ, RZ, 0x0 ;  /* 0x00000000ff037424 */ /* 0x000fe200078e00ff */
[----:B------:R-:W-:Y:S02]  /*25f0*/  ISETP.NE.AND.EX P1, PT, RZ, RZ, PT, P1 ;  /* 0x000000ffff00720c */ /* 0x000fe40003f25310 */
[----:B------:R-:W-:Y:S02]  /*2600*/  SEL R5, R5, R4, P0 ;  /* 0x0000000405057207 */ /* 0x000fe40000000000 */
[----:B------:R-:W-:Y:S02]  /*2610*/  SEL R0, R0, 0xffffffff, P1 ;  /* 0xffffffff00007807 */ /* 0x000fe40000800000 */
[----:B------:R-:W-:Y:S01]  /*2620*/  SEL R5, R5, 0xffffffff, P1 ;  /* 0xffffffff05057807 */ /* 0x000fe20000800000 */
[----:B------:R-:W-:Y:S06]  /*2630*/  RET.REL.NODEC R2 `(_ZN2at6native51_GLOBAL__N__2c613397_18_DepthwiseConv2d_cu_9959487032conv_depthwise2d_backward_kernelILi5ELi0EfiEEvNS_27GenericPackedTensorAccessorIKT1_Lm4ENS_16DefaultPtrTraitsEiEENS3_IS4_Lm4ES6_iEES7_T2_iiiiiiiiiiiiiii) ;  /* 0xffffd9c002007950 */ /* 0x000fec0003c3ffff */
.L_x_614:
        /* <DEDUP_REMOVED lines=12> */
.L_x_1175:


//--------------------- .text._ZN2at6native51_GLOBAL__N__2c613397_18_DepthwiseConv2d_cu_9959487032conv_depthwise2d_backward_kernelILi5ELi2EfiEEvNS_27GenericPackedTensorAccessorIKT1_Lm4ENS_16DefaultPtrTraitsEiEENS3_IS4_Lm4ES6_iEES7_T2_iiiiiiiiiiiiiii --------------------------
	.section	.text._ZN2at6native51_GLOBAL__N__2c613397_18_DepthwiseConv2d_cu_9959487032conv_depthwise2d_backward_kernelILi5ELi2EfiEEvNS_27GenericPackedTensorAccessorIKT1_Lm4ENS_16DefaultPtrTraitsEiEENS3_IS4_Lm4ES6_iEES7_T2_iiiiiiiiiiiiiii,"ax",@progbits
	.sectioninfo	@"SHI_REGISTERS=44"
	.align	128
.text._ZN2at6native51_GLOBAL__N__2c613397_18_DepthwiseConv2d_cu_9959487032conv_depthwise2d_backward_kernelILi5ELi2EfiEEvNS_27GenericPackedTensorAccessorIKT1_Lm4ENS_16DefaultPtrTraitsEiEENS3_IS4_Lm4ES6_iEES7_T2_iiiiiiiiiiiiiii:
        .type           _ZN2at6native51_GLOBAL__N__2c613397_18_DepthwiseConv2d_cu_9959487032conv_depthwise2d_backward_kernelILi5ELi2EfiEEvNS_27GenericPackedTensorAccessorIKT1_Lm4ENS_16DefaultPtrTraitsEiEENS3_IS4_Lm4ES6_iEES7_T2_iiiiiiiiiiiiiii,@function
        .size           _ZN2at6native51_GLOBAL__N__2c613397_18_DepthwiseConv2d_cu_9959487032conv_depthwise2d_backward_kernelILi5ELi2EfiEEvNS_27GenericPackedTensorAccessorIKT1_Lm4ENS_16DefaultPtrTraitsEiEENS3_IS4_Lm4ES6_iEES7_T2_iiiiiiiiiiiiiii,(.L_x_1177 - _ZN2at6native51_GLOBAL__N__2c613397_18_DepthwiseConv2d_cu_9959487032conv_depthwise2d_backward_kernelILi5ELi2EfiEEvNS_27GenericPackedTensorAccessorIKT1_Lm4ENS_16DefaultPtrTraitsEiEENS3_IS4_Lm4ES6_iEES7_T2_iiiiiiiiiiiiiii)
        .other          _ZN2at6native51_GLOBAL__N__2c613397_18_DepthwiseConv2d_cu_9959487032conv_depthwise2d_backward_kernelILi5ELi2EfiEEvNS_27GenericPackedTensorAccessorIKT1_Lm4ENS_16DefaultPtrTraitsEiEENS3_IS4_Lm4ES6_iEES7_T2_iiiiiiiiiiiiiii,@"STO_CUDA_ENTRY STV_DEFAULT"
_ZN2at6native51_GLOBAL__N__2c613397_18_DepthwiseConv2d_cu_9959487032conv_depthwise2d_backward_kernelILi5ELi2EfiEEvNS_27GenericPackedTensorAccessorIKT1_Lm4ENS_16DefaultPtrTraitsEiEENS3_IS4_Lm4ES6_iEES7_T2_iiiiiiiiiiiiiii:
        /* <DEDUP_REMOVED lines=24> */
[----:B------:R-:W-:Y:S05]  /*0180*/  CALL.REL.NOINC `($__internal_11_$__cuda_sm20_div_u64) ;  /* 0x00000f8000007944 */ /* 0x000fea0003c00000 */
[----:B------:R-:W-:Y:S02]  /*0190*/  IMAD.MOV.U32 R6, RZ, RZ, R4 ;  /* 0x000000ffff067224 */ /* 0x000fe400078e0004 */
[----:B------:R-:W-:Y:S01]  /*01a0*/  IMAD.MOV.U32 R7, RZ, RZ, R9 ;  /* 0x000000ffff077224 */ /* 0x000fe200078e0009 */
[----:B------:R-:W-:Y:S05]  /*01b0*/  BRA `(.L_x_618) ;  /* 0x0000013000007947 */ /* 0x000fea0003800000 */
.L_x_617:
        /* <DEDUP_REMOVED lines=19> */
.L_x_618:
[----:B------:R-:W-:Y:S05]  /*02f0*/  BSYNC B0 ;  /* 0x0000000000007941 */ /* 0x000fea0003800000 */
.L_x_616:
        /* <DEDUP_REMOVED lines=9> */
.L_x_621:
        /* <DEDUP_REMOVED lines=11> */
.L_x_620:
[----:B------:R-:W-:Y:S05]  /*0440*/  BSYNC B0 ;  /* 0x0000000000007941 */ /* 0x000fea0003800000 */
.L_x_619:
[----:B------:R-:W-:Y:S05]  /*0450*/  @!P1 EXIT ;  /* 0x000000000000994d */ /* 0x000fea0003800000 */
.L_x_622:
        /* <DEDUP_REMOVED lines=18> */
.L_x_615:
[----:B------:R-:W-:Y:S02]  /*0580*/  ULDC.64 UR6, c[0x0][0x1f8] ;  /* 0x00007e0000067ab9 */ /* 0x000fe40000000a00 */
[----:B------:R-:W-:-:S02]  /*0590*/  UIMAD UR4, UR7, UR6, URZ ;  /* 0x00000006070472a4 */ /* 0x000fc4000f8e023f */
.L_x_625:
[----:B------:R-:W-:Y:S01]  /*05a0*/  IABS R9, c[0x0][0x1e8] ;  /* 0x00007a0000097a13 */ /* 0x000fe20000000000 */
[----:B------:R-:W-:Y:S01]  /*05b0*/  IMAD.MOV.U32 R17, RZ, RZ, RZ ;  /* 0x000000ffff117224 */ /* 0x000fe200078e00ff */
[----:B------:R-:W-:Y:S01]  /*05c0*/  IABS R13, c[0x0][0x1ec] ;  /* 0x00007b00000d7a13 */ /* 0x000fe20000000000 */
[----:B------:R-:W-:Y:S01]  /*05d0*/  IMAD.MOV.U32 R19, RZ, RZ, RZ ;  /* 0x000000ffff137224 */ /* 0x000fe200078e00ff */
[----:B------:R-:W0:Y:S01]  /*05e0*/  I2F.RP R2, R9 ;  /* 0x0000000900027306 */ /* 0x000e220000209400 */
[----:B------:R-:W-:-:S07]  /*05f0*/  IADD3 R16, R0, c[0x0][0x208], RZ ;  /* 0x0000820000107a10 */ /* 0x000fce0007ffe0ff */
        /* <DEDUP_REMOVED lines=9> */
[----:B------:R-:W-:Y:S01]  /*0690*/  IMAD.HI.U32 R7, R7, R11, R6 ;  /* 0x0000000b07077227 */ /* 0x000fe200078e0006 */
[----:B------:R-:W-:-:S05]  /*06a0*/  IABS R11, c[0x0][0x1dc] ;  /* 0x00007700000b7a13 */ /* 0x000fca0000000000 */
        /* <DEDUP_REMOVED lines=16> */
[--C-:B-1----:R-:W-:Y:S02]  /*07b0*/  IMAD.MOV R2, RZ, RZ, -R7.reuse ;  /* 0x000000ffff027224 */ /* 0x102fe400078e0a07 */
[----:B------:R-:W-:Y:S01]  /*07c0*/  @!P2 IMAD.MOV R18, RZ, RZ, -R18 ;  /* 0x000000ffff12a224 */ /* 0x000fe200078e0a12 */
[----:B------:R-:W-:Y:S01]  /*07d0*/  @!P1 LOP3.LUT R18, RZ, c[0x0][0x1e8], RZ, 0x33, !PT ;  /* 0x00007a00ff129a12 */ /* 0x000fe200078e33ff */
[----:B------:R-:W-:Y:S01]  /*07e0*/  IMAD R9, R2, R13, RZ ;  /* 0x0000000d02097224 */ /* 0x000fe200078e02ff */
[----:B0-----:R-:W0:Y:S02]  /*07f0*/  MUFU.RCP R4, R4 ;  /* 0x0000000400047308 */ /* 0x001e240000001000 */
[----:B------:R-:W-:Y:S01]  /*0800*/  IABS R2, R18 ;  /* 0x0000001200027213 */ /* 0x000fe20000000000 */
[----:B------:R-:W-:-:S06]  /*0810*/  IMAD.HI.U32 R6, R7, R9, R6 ;  /* 0x0000000907067227 */ /* 0x000fcc00078e0006 */
[----:B------:R-:W-:-:S04]  /*0820*/  IMAD.HI.U32 R6, R6, R2, RZ ;  /* 0x0000000206067227 */ /* 0x000fc800078e00ff */
[----:B------:R-:W-:-:S04]  /*0830*/  IMAD.MOV R7, RZ, RZ, -R6 ;  /* 0x000000ffff077224 */ /* 0x000fc800078e0a06 */
        /* <DEDUP_REMOVED lines=17> */
[----:B------:R-:W-:-:S03]  /*0950*/  IMAD.HI.U32 R6, R7, R9, R6 ;  /* 0x0000000907067227 */ /* 0x000fc600078e0006 */
[----:B------:R-:W-:Y:S01]  /*0960*/  IABS R4, R13 ;  /* 0x0000000d00047213 */ /* 0x000fe20000000000 */
[----:B------:R-:W-:Y:S02]  /*0970*/  IMAD.MOV.U32 R7, RZ, RZ, c[0x0][0x210] ;  /* 0x00008400ff077624 */ /* 0x000fe400078e00ff */
[----:B------:R-:W-:Y:S02]  /*0980*/  IMAD.MOV R9, RZ, RZ, -R18 ;  /* 0x000000ffff097224 */ /* 0x000fe400078e0a12 */
[----:B------:R-:W-:-:S04]  /*0990*/  IMAD.HI.U32 R2, R6, R4, RZ ;  /* 0x0000000406027227 */ /* 0x000fc800078e00ff */
[----:B------:R-:W-:Y:S02]  /*09a0*/  IMAD.MOV R6, RZ, RZ, -R2 ;  /* 0x000000ffff067224 */ /* 0x000fe400078e0a02 */
[C---:B------:R-:W-:Y:S01]  /*09b0*/  IMAD R7, R18.reuse, c[0x0][0x1e8], R7 ;  /* 0x00007a0012077a24 */ /* 0x040fe200078e0207 */
[----:B------:R-:W-:Y:S01]  /*09c0*/  IADD3 R18, R18, c[0x0][0x20c], RZ ;  /* 0x0000830012127a10 */ /* 0x000fe20007ffe0ff */
[----:B------:R-:W-:Y:S02]  /*09d0*/  IMAD R4, R11, R6, R4 ;  /* 0x000000060b047224 */ /* 0x000fe400078e0204 */
[----:B------:R-:W-:-:S03]  /*09e0*/  IMAD.IADD R10, R16, 0x1, -R7 ;  /* 0x00000001100a7824 */ /* 0x000fc600078e0a07 */
[----:B------:R-:W-:Y:S02]  /*09f0*/  ISETP.GT.U32.AND P1, PT, R11, R4, PT ;  /* 0x000000040b00720c */ /* 0x000fe40003f24070 */
[----:B------:R-:W-:-:S04]  /*0a00*/  LEA.HI R24, R10, R10, RZ, 0x1 ;  /* 0x0000000a0a187211 */ /* 0x000fc800078f08ff */
[----:B------:R-:W-:-:S07]  /*0a10*/  SHF.R.S32.HI R24, RZ, 0x1, R24 ;  /* 0x00000001ff187819 */ /* 0x000fce0000011418 */
[----:B------:R-:W-:Y:S01]  /*0a20*/  @!P1 IMAD.IADD R4, R4, 0x1, -R11 ;  /* 0x0000000104049824 */ /* 0x000fe200078e0a0b */
[----:B------:R-:W-:Y:S02]  /*0a30*/  @!P1 IADD3 R2, R2, 0x1, RZ ;  /* 0x0000000102029810 */ /* 0x000fe40007ffe0ff */
[----:B------:R-:W-:Y:S02]  /*0a40*/  ISETP.NE.AND P1, PT, RZ, c[0x0][0x1dc], PT ;  /* 0x00007700ff007a0c */ /* 0x000fe40003f25270 */
[----:B------:R-:W-:Y:S02]  /*0a50*/  ISETP.GE.U32.AND P0, PT, R4, R11, PT ;  /* 0x0000000b0400720c */ /* 0x000fe40003f06070 */
[----:B------:R-:W-:Y:S02]  /*0a60*/  LOP3.LUT R4, R13, c[0x0][0x1dc], RZ, 0x3c, !PT ;  /* 0x000077000d047a12 */ /* 0x000fe400078e3cff */
[----:B------:R-:W-:Y:S02]  /*0a70*/  IADD3 R11, R7, c[0x0][0x210], RZ ;  /* 0x00008400070b7a10 */ /* 0x000fe40007ffe0ff */
[----:B------:R-:W-:Y:S01]  /*0a80*/  ISETP.GE.AND P2, PT, R4, RZ, PT ;  /* 0x000000ff0400720c */ /* 0x000fe20003f46270 */
[----:B------:R-:W-:Y:S01]  /*0a90*/  IMAD R4, R9, c[0x0][0x1e8], R16 ;  /* 0x00007a0009047a24 */ /* 0x000fe200078e0210 */
[----:B------:R-:W-:Y:S01]  /*0aa0*/  IADD3 R7, R11, c[0x0][0x210], RZ ;  /* 0x000084000b077a10 */ /* 0x000fe20007ffe0ff */
[----:B------:R-:W-:-:S02]  /*0ab0*/  IMAD.IADD R11, R16, 0x1, -R11 ;  /* 0x00000001100b7824 */ /* 0x000fc400078e0a0b */
[----:B------:R-:W-:Y:S01]  /*0ac0*/  IMAD.MOV R9, RZ, RZ, -R13 ;  /* 0x000000ffff097224 */ /* 0x000fe200078e0a0d */
[----:B------:R-:W-:Y:S01]  /*0ad0*/  LEA.HI R23, R4, R4, RZ, 0x1 ;  /* 0x0000000404177211 */ /* 0x000fe200078f08ff */
[--C-:B------:R-:W-:Y:S01]  /*0ae0*/  IMAD.IADD R37, R16, 0x1, -R7.reuse ;  /* 0x0000000110257824 */ /* 0x100fe200078e0a07 */
[----:B------:R-:W-:Y:S01]  /*0af0*/  @P0 IADD3 R2, R2, 0x1, RZ ;  /* 0x0000000102020810 */ /* 0x000fe20007ffe0ff */
[----:B------:R-:W-:Y:S01]  /*0b00*/  IMAD R18, R9, c[0x0][0x1ec], R18 ;  /* 0x00007b0009127a24 */ /* 0x000fe200078e0212 */
[----:B------:R-:W-:Y:S02]  /*0b10*/  IADD3 R16, R16, -c[0x0][0x210], -R7 ;  /* 0x8000840010107a10 */ /* 0x000fe40007ffe807 */
[----:B------:R-:W-:Y:S01]  /*0b20*/  LEA.HI R25, R11, R11, RZ, 0x1 ;  /* 0x0000000b0b197211 */ /* 0x000fe200078f08ff */
[----:B------:R-:W-:Y:S01]  /*0b30*/  @!P2 IMAD.MOV R2, RZ, RZ, -R2 ;  /* 0x000000ffff02a224 */ /* 0x000fe200078e0a02 */
[----:B------:R-:W-:Y:S02]  /*0b40*/  @!P1 LOP3.LUT R2, RZ, c[0x0][0x1dc], RZ, 0x33, !PT ;  /* 0x00007700ff029a12 */ /* 0x000fe400078e33ff */
[----:B------:R-:W-:-:S02]  /*0b50*/  LEA.HI R26, R37, R37, RZ, 0x1 ;  /* 0x00000025251a7211 */ /* 0x000fc400078f08ff */
[----:B------:R-:W-:Y:S01]  /*0b60*/  LEA.HI R27, R16, R16, RZ, 0x1 ;  /* 0x00000010101b7211 */ /* 0x000fe200078f08ff */
[----:B------:R-:W-:Y:S01]  /*0b70*/  IMAD.MOV R22, RZ, RZ, -R2 ;  /* 0x000000ffff167224 */ /* 0x000fe200078e0a02 */
[----:B------:R-:W-:Y:S02]  /*0b80*/  SHF.R.S32.HI R23, RZ, 0x1, R23 ;  /* 0x00000001ff177819 */ /* 0x000fe40000011417 */
[----:B------:R-:W-:Y:S01]  /*0b90*/  SHF.R.S32.HI R25, RZ, 0x1, R25 ;  /* 0x00000001ff197819 */ /* 0x000fe20000011419 */
[----:B------:R-:W-:Y:S01]  /*0ba0*/  IMAD R22, R22, c[0x0][0x1dc], R13 ;  /* 0x0000770016167a24 */ /* 0x000fe200078e020d */
[----:B------:R-:W-:Y:S02]  /*0bb0*/  SHF.R.S32.HI R26, RZ, 0x1, R26 ;  /* 0x00000001ff1a7819 */ /* 0x000fe4000001141a */
[----:B------:R-:W-:Y:S02]  /*0bc0*/  SHF.R.S32.HI R27, RZ, 0x1, R27 ;  /* 0x00000001ff1b7819 */ /* 0x000fe4000001141b */
.L_x_624:
[----:B------:R-:W-:Y:S01]  /*0bd0*/  IMAD R7, R22, c[0x0][0x1e0], R19 ;  /* 0x0000780016077a24 */ /* 0x000fe200078e0213 */
[----:B------:R-:W-:Y:S01]  /*0be0*/  IADD3 R19, R19, 0x1, RZ ;  /* 0x0000000113137810 */ /* 0x000fe20007ffe0ff */
[----:B------:R-:W-:Y:S01]  /*0bf0*/  IMAD.MOV.U32 R28, RZ, RZ, RZ ;  /* 0x000000ffff1c7224 */ /* 0x000fe200078e00ff */
[----:B------:R-:W-:Y:S01]  /*0c00*/  LOP3.LUT R38, R4, 0x1, RZ, 0xc0, !PT ;  /* 0x0000000104267812 */ /* 0x000fe200078ec0ff */
[----:B------:R-:W-:Y:S01]  /*0c10*/  IMAD.MOV.U32 R29, RZ, RZ, R18 ;  /* 0x000000ffff1d7224 */ /* 0x000fe200078e0012 */
[----:B------:R-:W-:Y:S01]  /*0c20*/  ISETP.GE.AND P0, PT, R19, c[0x0][0x1e0], PT ;  /* 0x0000780013007a0c */ /* 0x000fe20003f06270 */
[----:B------:R-:W-:-:S02]  /*0c30*/  IMAD R31, R7, UR4, RZ ;  /* 0x00000004071f7c24 */ /* 0x000fc4000f8e02ff */
[----:B------:R-:W-:Y:S01]  /*0c40*/  IMAD R41, R2, c[0x0][0x1e4], R7 ;  /* 0x0000790002297a24 */ /* 0x000fe200078e0207 */
[----:B------:R-:W-:Y:S02]  /*0c50*/  P2R R40, PR, RZ, 0x1 ;  /* 0x00000001ff287803 */ /* 0x000fe40000000000 */
.L_x_623:
[C---:B------:R-:W-:Y:S01]  /*0c60*/  LEA.HI R6, R29.reuse, R29, RZ, 0x1 ;  /* 0x0000001d1d067211 */ /* 0x040fe200078f08ff */
[----:B------:R-:W-:Y:S01]  /*0c70*/  IMAD.MOV.U32 R39, RZ, RZ, 0x4 ;  /* 0x00000004ff277424 */ /* 0x000fe200078e00ff */
[----:B------:R-:W-:Y:S02]  /*0c80*/  LOP3.LUT R7, R29, 0x1, RZ, 0xc0, !PT ;  /* 0x000000011d077812 */ /* 0x000fe400078ec0ff */
[----:B------:R-:W-:Y:S02]  /*0c90*/  SHF.R.S32.HI R6, RZ, 0x1, R6 ;  /* 0x00000001ff067819 */ /* 0x000fe40000011406 */
[----:B------:R-:W-:Y:S02]  /*0ca0*/  ISETP.NE.U32.AND P1, PT, R7, 0x1, PT ;  /* 0x000000010700780c */ /* 0x000fe40003f25070 */
[----:B------:R-:W-:Y:S01]  /*0cb0*/  ISETP.GE.AND P0, PT, R6, c[0x0][0x1f4], PT ;  /* 0x00007d0006007a0c */ /* 0x000fe20003f06270 */
[----:B------:R-:W-:Y:S01]  /*0cc0*/  IMAD R34, R41, c[0x0][0x1f4], R6 ;  /* 0x00007d0029227a24 */ /* 0x000fe200078e0206 */
[----:B------:R-:W-:Y:S01]  /*0cd0*/  LOP3.LUT R7, R10, 0x1, RZ, 0xc0, !PT ;  /* 0x000000010a077812 */ /* 0x000fe200078ec0ff */
[----:B------:R-:W-:Y:S01]  /*0ce0*/  IMAD.IADD R6, R31, 0x1, R28 ;  /* 0x000000011f067824 */ /* 0x000fe200078e021c */
[----:B------:R-:W-:-:S02]  /*0cf0*/  ISETP.GT.AND P0, PT, R29, -0x2, !P0 ;  /* 0xfffffffe1d00780c */ /* 0x000fc40004704270 */
[----:B------:R-:W-:Y:S02]  /*0d00*/  ISETP.EQ.U32.OR P2, PT, R38, 0x1, !P1 ;  /* 0x000000012600780c */ /* 0x000fe40004f42470 */
[----:B------:R-:W-:Y:S02]  /*0d10*/  ISETP.LT.OR P4, PT, R4, -0x1, !P0 ;  /* 0xffffffff0400780c */ /* 0x000fe40004781670 */
[----:B------:R-:W-:Y:S02]  /*0d20*/  ISETP.LT.OR P5, PT, R10, -0x1, !P0 ;  /* 0xffffffff0a00780c */ /* 0x000fe400047a1670 */
[----:B------:R-:W-:Y:S02]  /*0d30*/  ISETP.GE.OR P4, PT, R23, c[0x0][0x1f0], P4 ;  /* 0x00007c0017007a0c */ /* 0x000fe40002786670 */
[----:B------:R-:W-:Y:S02]  /*0d40*/  ISETP.EQ.U32.OR P3, PT, R7, 0x1, !P1 ;  /* 0x000000010700780c */ /* 0x000fe40004f62470 */
[----:B------:R-:W-:-:S02]  /*0d50*/  ISETP.GE.OR P5, PT, R24, c[0x0][0x1f0], P5 ;  /* 0x00007c0018007a0c */ /* 0x000fc40002fa6670 */
[----:B------:R-:W-:Y:S02]  /*0d60*/  PLOP3.LUT P2, PT, P2, P4, PT, 0xa8, 0x0 ;  /* 0x000000000000781c */ /* 0x000fe40001749570 */
[C---:B------:R-:W-:Y:S02]  /*0d70*/  LOP3.LUT R7, R11.reuse, 0x1, RZ, 0xc0, !PT ;  /* 0x000000010b077812 */ /* 0x040fe400078ec0ff */
[----:B------:R-:W-:Y:S02]  /*0d80*/  ISETP.LT.OR P4, PT, R11, -0x1, !P0 ;  /* 0xffffffff0b00780c */ /* 0x000fe40004781670 */
[----:B------:R-:W-:Y:S02]  /*0d90*/  PLOP3.LUT P3, PT, P3, P5, PT, 0xa8, 0x0 ;  /* 0x000000000000781c */ /* 0x000fe40001f6b570 */
[----:B------:R-:W-:Y:S02]  /*0da0*/  ISETP.EQ.U32.OR P5, PT, R7, 0x1, !P1 ;  /* 0x000000010700780c */ /* 0x000fe40004fa2470 */
[----:B------:R-:W-:-:S02]  /*0db0*/  ISETP.GE.OR P4, PT, R25, c[0x0][0x1f0], P4 ;  /* 0x00007c0019007a0c */ /* 0x000fc40002786670 */
[C---:B------:R-:W-:Y:S01]  /*0dc0*/  LOP3.LUT R7, R37.reuse, 0x1, RZ, 0xc0, !PT ;  /* 0x0000000125077812 */ /* 0x040fe200078ec0ff */
[----:B------:R-:W-:Y:S01]  /*0dd0*/  @!P2 IMAD R8, R34, c[0x0][0x1f0], R23 ;  /* 0x00007c002208aa24 */ /* 0x000fe200078e0217 */
[----:B------:R-:W-:Y:S02]  /*0de0*/  PLOP3.LUT P4, PT, P5, P4, PT, 0xa8, 0x0 ;  /* 0x000000000000781c */ /* 0x000fe40002f89570 */
[----:B------:R-:W-:Y:S01]  /*0df0*/  ISETP.LT.OR P5, PT, R37, -0x1, !P0 ;  /* 0xffffffff2500780c */ /* 0x000fe200047a1670 */
[----:B------:R-:W-:Y:S01]  /*0e00*/  @!P2 IMAD.WIDE R8, R8, R39, c[0x0][0x160] ;  /* 0x000058000808a625 */ /* 0x000fe200078e0227 */
[----:B------:R-:W-:Y:S02]  /*0e10*/  ISETP.EQ.U32.OR P6, PT, R7, 0x1, !P1 ;  /* 0x000000010700780c */ /* 0x000fe40004fc2470 */
[----:B------:R-:W-:Y:S01]  /*0e20*/  ISETP.GE.OR P5, PT, R26, c[0x0][0x1f0], P5 ;  /* 0x00007c001a007a0c */ /* 0x000fe20002fa6670 */
[----:B------:R-:W-:Y:S01]  /*0e30*/  @!P3 IMAD R20, R34, c[0x0][0x1f0], R24 ;  /* 0x00007c002214ba24 */ /* 0x000fe200078e0218 */
[C---:B------:R-:W-:Y:S01]  /*0e40*/  LOP3.LUT R7, R16.reuse, 0x1, RZ, 0xc0, !PT ;  /* 0x0000000110077812 */ /* 0x040fe200078ec0ff */
[----:B------:R0:W2:Y:S01]  /*0e50*/  @!P2 LDG.E R30, [R8.64] ;  /* 0x00000008081ea981 */ /* 0x0000a2000c1e1900 */
[----:B------:R-:W-:-:S02]  /*0e60*/  ISETP.LT.OR P0, PT, R16, -0x1, !P0 ;  /* 0xffffffff1000780c */ /* 0x000fc40004701670 */
[----:B------:R-:W-:Y:S02]  /*0e70*/  PLOP3.LUT P5, PT, P6, P5, PT, 0xa8, 0x0 ;  /* 0x000000000000781c */ /* 0x000fe400037ab570 */
[----:B------:R-:W-:Y:S01]  /*0e80*/  ISETP.EQ.U32.OR P1, PT, R7, 0x1, !P1 ;  /* 0x000000010700780c */ /* 0x000fe20004f22470 */
[----:B------:R-:W-:Y:S01]  /*0e90*/  IMAD.WIDE R6, R6, R39, c[0x0][0x1b0] ;  /* 0x00006c0006067625 */ /* 0x000fe200078e0227 */
[----:B------:R-:W-:-:S04]  /*0ea0*/  ISETP.GE.OR P0, PT, R27, c[0x0][0x1f0], P0 ;  /* 0x00007c001b007a0c */ /* 0x000fc80000706670 */
[----:B------:R-:W-:Y:S01]  /*0eb0*/  PLOP3.LUT P0, PT, P1, P0, PT, 0xa8, 0x0 ;  /* 0x000000000000781c */ /* 0x000fe20000f01570 */
[----:B------:R-:W-:Y:S01]  /*0ec0*/  @!P4 IMAD R14, R34, c[0x0][0x1f0], R25 ;  /* 0x00007c00220eca24 */ /* 0x000fe200078e0219 */
[----:B------:R-:W2:Y:S01]  /*0ed0*/  @!P2 LDG.E R32, [R6.64] ;  /* 0x000000080620a981 */ /* 0x000ea2000c1e1900 */
[----:B------:R-:W-:-:S03]  /*0ee0*/  @!P3 IMAD.WIDE R20, R20, R39, c[0x0][0x160] ;  /* 0x000058001414b625 */ /* 0x000fc600078e0227 */
[----:B------:R-:W3:Y:S01]  /*0ef0*/  @!P3 LDG.E R33, [R6.64+0x4] ;  /* 0x000004080621b981 */ /* 0x000ee2000c1e1900 */
[----:B------:R-:W-:Y:S02]  /*0f00*/  @!P5 IMAD R12, R34, c[0x0][0x1f0], R26 ;  /* 0x00007c00220cda24 */ /* 0x000fe400078e021a */
[-C--:B------:R-:W-:Y:S01]  /*0f10*/  @!P4 IMAD.WIDE R14, R14, R39.reuse, c[0x0][0x160] ;  /* 0x000058000e0ec625 */ /* 0x080fe200078e0227 */
[----:B------:R-:W3:Y:S03]  /*0f20*/  @!P3 LDG.E R20, [R20.64] ;  /* 0x000000081414b981 */ /* 0x000ee6000c1e1900 */
[-C--:B------:R-:W-:Y:S01]  /*0f30*/  @!P5 IMAD.WIDE R12, R12, R39.reuse, c[0x0][0x160] ;  /* 0x000058000c0cd625 */ /* 0x080fe200078e0227 */
[----:B------:R-:W4:Y:S03]  /*0f40*/  @!P0 LDG.E R36, [R6.64+0x10] ;  /* 0x0000100806248981 */ /* 0x000f26000c1e1900 */
[----:B------:R-:W-:Y:S01]  /*0f50*/  @!P0 IMAD R35, R34, c[0x0][0x1f0], R27 ;  /* 0x00007c0022238a24 */ /* 0x000fe200078e021b */
[----:B------:R-:W5:Y:S04]  /*0f60*/  @!P4 LDG.E R14, [R14.64] ;  /* 0x000000080e0ec981 */ /* 0x000f68000c1e1900 */
[----:B------:R-:W5:Y:S01]  /*0f70*/  @!P4 LDG.E R34, [R6.64+0x8] ;  /* 0x000008080622c981 */ /* 0x000f62000c1e1900 */
[----:B0-----:R-:W-:-:S03]  /*0f80*/  @!P0 IMAD.WIDE R8, R35, R39, c[0x0][0x160] ;  /* 0x0000580023088625 */ /* 0x001fc600078e0227 */
[----:B------:R-:W4:Y:S04]  /*0f90*/  @!P5 LDG.E R12, [R12.64] ;  /* 0x000000080c0cd981 */ /* 0x000f28000c1e1900 */
[----:B------:R-:W4:Y:S04]  /*0fa0*/  @!P5 LDG.E R35, [R6.64+0xc] ;  /* 0x00000c080623d981 */ /* 0x000f28000c1e1900 */
[----:B------:R-:W4:Y:S01]  /*0fb0*/  @!P0 LDG.E R8, [R8.64] ;  /* 0x0000000808088981 */ /* 0x000f22000c1e1900 */
[----:B------:R-:W-:-:S04]  /*0fc0*/  IADD3 R28, R28, 0x5, RZ ;  /* 0x000000051c1c7810 */ /* 0x000fc80007ffe0ff */
[----:B------:R-:W-:Y:S02]  /*0fd0*/  ISETP.NE.AND P1, PT, R28, 0x19, PT ;  /* 0x000000191c00780c */ /* 0x000fe40003f25270 */
[----:B------:R-:W-:Y:S01]  /*0fe0*/  IADD3 R29, R29, -c[0x0][0x214], RZ ;  /* 0x800085001d1d7a10 */ /* 0x000fe20007ffe0ff */
[----:B--2---:R-:W-:-:S04]  /*0ff0*/  @!P2 FFMA.FTZ R17, R30, R32, R17 ;  /* 0x000000201e11a223 */ /* 0x004fc80000010011 */
[----:B---3--:R-:W-:-:S04]  /*1000*/  @!P3 FFMA.FTZ R17, R20, R33, R17 ;  /* 0x000000211411b223 */ /* 0x008fc80000010011 */
[----:B-----5:R-:W-:-:S04]  /*1010*/  @!P4 FFMA.FTZ R17, R14, R34, R17 ;  /* 0x000000220e11c223 */ /* 0x020fc80000010011 */
[----:B----4-:R-:W-:-:S04]  /*1020*/  @!P5 FFMA.FTZ R17, R12, R35, R17 ;  /* 0x000000230c11d223 */ /* 0x010fc80000010011 */
[----:B------:R-:W-:Y:S01]  /*1030*/  @!P0 FFMA.FTZ R17, R8, R36, R17 ;  /* 0x0000002408118223 */ /* 0x000fe20000010011 */
[----:B------:R-:W-:Y:S05]  /*1040*/  @P1 BRA `(.L_x_623) ;  /* 0xfffffc1000001947 */ /* 0x000fea000383ffff */
[----:B------:R-:W-:-:S13]  /*1050*/  ISETP.NE.AND P6, PT, R40, RZ, PT ;  /* 0x000000ff2800720c */ /* 0x000fda0003fc5270 */
        /* <DEDUP_REMOVED lines=11> */
        .weak           $__internal_11_$__cuda_sm20_div_u64
        .type           $__internal_11_$__cuda_sm20_div_u64,@function
        .size           $__internal_11_$__cuda_sm20_div_u64,(.L_x_1177 - $__internal_11_$__cuda_sm20_div_u64)
$__internal_11_$__cuda_sm20_div_u64:
        /* <DEDUP_REMOVED lines=66> */
[----:B------:R-:W-:Y:S06]  /*1530*/  RET.REL.NODEC R6 `(_ZN2at6native51_GLOBAL__N__2c613397_18_DepthwiseConv2d_cu_9959487032conv_depthwise2d_backward_kernelILi5ELi2EfiEEvNS_27GenericPackedTensorAccessorIKT1_Lm4ENS_16DefaultPtrTraitsEiEENS3_IS4_Lm4ES6_iEES7_T2_iiiiiiiiiiiiiii) ;  /* 0xffffeac006007950 */ /* 0x000fec0003c3ffff */
.L_x_626:
        /* <DEDUP_REMOVED lines=12> */
.L_x_1177:


//--------------------- .text._ZN2at6native51_GLOBAL__N__2c613397_18_DepthwiseConv2d_cu_9959487032conv_depthwise2d_backward_kernelILi5ELi1EfiEEvNS_27GenericPackedTensorAccessorIKT1_Lm4ENS_16DefaultPtrTraitsEiEENS3_IS4_Lm4ES6_iEES7_T2_iiiiiiiiiiiiiii --------------------------
	.section	.text._ZN2at6native51_GLOBAL__N__2c613397_18_DepthwiseConv2d_cu_9959487032conv_depthwise2d_backward_kernelILi5ELi1EfiEEvNS_27GenericPackedTensorAccessorIKT1_Lm4ENS_16DefaultPtrTraitsEiEENS3_IS4_Lm4ES6_iEES7_T2_iiiiiiiiiiiiiii,"ax",@progbits
	.sectioninfo	@"SHI_REGISTERS=32"
	.align	128
.text._ZN2at6native51_GLOBAL__N__2c613397_18_DepthwiseConv2d_cu_9959487032conv_depthwise2d_backward_kernelILi5ELi1EfiEEvNS_27GenericPackedTensorAccessorIKT1_Lm4ENS_16DefaultPtrTraitsEiEENS3_IS4_Lm4ES6_iEES7_T2_iiiiiiiiiiiiiii:
        .type           _ZN2at6native51_GLOBAL__N__2c613397_18_DepthwiseConv2d_cu_9959487032conv_depthwise2d_backward_kernelILi5ELi1EfiEEvNS_27GenericPackedTensorAccessorIKT1_Lm4ENS_16DefaultPtrTraitsEiEENS3_IS4_Lm4ES6_iEES7_T2_iiiiiiiiiiiiiii,@function
        .size           _ZN2at6native51_GLOBAL__N__2c613397_18_DepthwiseConv2d_cu_9959487032conv_depthwise2d_backward_kernelILi5ELi1EfiEEvNS_27GenericPackedTensorAccessorIKT1_Lm4ENS_16DefaultPtrTraitsEiEENS3_IS4_Lm4ES6_iEES7_T2_iiiiiiiiiiiiiii,(.L_x_1179 - _ZN2at6native51_GLOBAL__N__2c613397_18_DepthwiseConv2d_cu_9959487032conv_depthwise2d_backward_kernelILi5ELi1EfiEEvNS_27GenericPackedTensorAccessorIKT1_Lm4ENS_16DefaultPtrTraitsEiEENS3_IS4_Lm4ES6_iEES7_T2_iiiiiiiiiiiiiii)
        .other          _ZN2at6native51_GLOBAL__N__2c613397_18_DepthwiseConv2d_cu_9959487032conv_depthwise2d_backward_kernelILi5ELi1EfiEEvNS_27GenericPackedTensorAccessorIKT1_Lm4ENS_16DefaultPtrTraitsEiEENS3_IS4_Lm4ES6_iEES7_T2_iiiiiiiiiiiiiii,@"STO_CUDA_ENTRY STV_DEFAULT"
_ZN2at6native51_GLOBAL__N__2c613397_18_DepthwiseConv2d_cu_9959487032conv_depthwise2d_backward_kernelILi5ELi1EfiEEvNS_27GenericPackedTensorAccessorIKT1_Lm4ENS_16DefaultPtrTraitsEiEENS3_IS4_Lm4ES6_iEES7_T2_iiiiiiiiiiiiiii:
        /* <DEDUP_REMOVED lines=14> */
[----:B------:R-:W-:Y:S02]  /*00e0*/  IMAD.MOV.U32 R3, RZ, RZ, R7 ;  /* 0x000000ffff037224 */ /* 0x000fe400078e0007 */
[----:B------:R-:W-:-:S06]  /*00f0*/  IMAD R5, R5, c[0x0][0xc], RZ ;  /* 0x0000030005057a24 */ /* 0x000fcc00078e02ff */
        /* <DEDUP_REMOVED lines=9> */
[----:B------:R-:W-:Y:S05]  /*0190*/  CALL.REL.NOINC `($__internal_12_$__cuda_sm20_div_u64) ;  /* 0x000018c000007944 */ /* 0x000fea0003c00000 */
[----:B------:R-:W-:Y:S02]  /*01a0*/  IMAD.MOV.U32 R6, RZ, RZ, R0 ;  /* 0x000000ffff067224 */ /* 0x000fe400078e0000 */
[----:B------:R-:W-:Y:S01]  /*01b0*/  IMAD.MOV.U32 R7, RZ, RZ, R9 ;  /* 0x000000ffff077224 */ /* 0x000fe200078e0009 */
[----:B------:R-:W-:Y:S05]  /*01c0*/  BRA `(.L_x_630) ;  /* 0x0000013000007947 */ /* 0x000fea0003800000 */
.L_x_629:
        /* <DEDUP_REMOVED lines=19> */
.L_x_630:
[----:B------:R-:W-:Y:S05]  /*0300*/  BSYNC B0 ;  /* 0x0000000000007941 */ /* 0x000fea0003800000 */
.L_x_628:
        /* <DEDUP_REMOVED lines=9> */
.L_x_633:
        /* <DEDUP_REMOVED lines=11> */
.L_x_632:
[----:B------:R-:W-:Y:S05]  /*0450*/  BSYNC B0 ;  /* 0x0000000000007941 */ /* 0x000fea0003800000 */
.L_x_631:
[----:B------:R-:W-:Y:S05]  /*0460*/  @!P1 EXIT ;  /* 0x000000000000994d */ /* 0x000fea0003800000 */
.L_x_634:
        /* <DEDUP_REMOVED lines=18> */
.L_x_627:
[----:B------:R-:W-:Y:S02]  /*0590*/  ULDC.64 UR6, c[0x0][0x1f8] ;  /* 0x00007e0000067ab9 */ /* 0x000fe40000000a00 */
[----:B------:R-:W-:-:S02]  /*05a0*/  UIMAD UR4, UR7, UR6, URZ ;  /* 0x00000006070472a4 */ /* 0x000fc4000f8e023f */
.L_x_637:
[----:B------:R-:W-:Y:S01]  /*05b0*/  IABS R9, c[0x0][0x1e8] ;  /* 0x00007a0000097a13 */ /* 0x000fe20000000000 */
[----:B------:R-:W-:Y:S01]  /*05c0*/  IMAD.MOV.U32 R23, RZ, RZ, RZ ;  /* 0x000000ffff177224 */ /* 0x000fe200078e00ff */
[----:B------:R-:W-:-:S02]  /*05d0*/  IABS R10, c[0x0][0x1ec] ;  /* 0x00007b00000a7a13 */ /* 0x000fc40000000000 */
[----:B------:R-:W0:Y:S01]  /*05e0*/  I2F.RP R4, R9 ;  /* 0x0000000900047306 */ /* 0x000e220000209400 */
[----:B------:R-:W-:Y:S02]  /*05f0*/  IABS R8, R2 ;  /* 0x0000000200087213 */ /* 0x000fe40000000000 */
[----:B------:R-:W-:-:S05]  /*0600*/  IADD3 R15, R2, c[0x0][0x208], RZ ;  /* 0x00008200020f7a10 */ /* 0x000fca0007ffe0ff */
        /* <DEDUP_REMOVED lines=29> */
[----:B------:R-:W-:Y:S02]  /*07e0*/  IMAD R7, R7, R0, RZ ;  /* 0x0000000007077224 */ /* 0x000fe400078e02ff */
        /* <DEDUP_REMOVED lines=18> */
[--C-:B------:R-:W-:Y:S02]  /*0910*/  IMAD.MOV.U32 R0, RZ, RZ, R8.reuse ;  /* 0x000000ffff007224 */ /* 0x100fe400078e0008 */
        /* <DEDUP_REMOVED lines=10> */
[----:B------:R-:W-:Y:S02]  /*09c0*/  IMAD R7, R6, R9, R7 ;  /* 0x0000000906077224 */ /* 0x000fe400078e0207 */
[----:B------:R-:W-:-:S03]  /*09d0*/  IMAD.MOV R9, RZ, RZ, -R0 ;  /* 0x000000ffff097224 */ /* 0x000fc600078e0a00 */
[----:B------:R-:W-:-:S13]  /*09e0*/  ISETP.GT.U32.AND P1, PT, R6, R7, PT ;  /* 0x000000070600720c */ /* 0x000fda0003f24070 */
[----:B------:R-:W-:Y:S01]  /*09f0*/  @!P1 IMAD.IADD R7, R7, 0x1, -R6 ;  /* 0x0000000107079824 */ /* 0x000fe200078e0a06 */
[----:B------:R-:W-:Y:S02]  /*0a00*/  @!P1 IADD3 R8, R8, 0x1, RZ ;  /* 0x0000000108089810 */ /* 0x000fe40007ffe0ff */
[----:B------:R-:W-:Y:S02]  /*0a10*/  ISETP.NE.AND P1, PT, RZ, c[0x0][0x1dc], PT ;  /* 0x00007700ff007a0c */ /* 0x000fe40003f25270 */
[----:B------:R-:W-:Y:S01]  /*0a20*/  ISETP.GE.U32.AND P0, PT, R7, R6, PT ;  /* 0x000000060700720c */ /* 0x000fe20003f06070 */
[----:B------:R-:W-:Y:S01]  /*0a30*/  IMAD.MOV.U32 R7, RZ, RZ, c[0x0][0x210] ;  /* 0x00008400ff077624 */ /* 0x000fe200078e00ff */
[----:B------:R-:W-:-:S03]  /*0a40*/  LOP3.LUT R6, R0, c[0x0][0x1dc], RZ, 0x3c, !PT ;  /* 0x0000770000067a12 */ /* 0x000fc600078e3cff */
[----:B------:R-:W-:Y:S01]  /*0a50*/  IMAD R10, R4, c[0x0][0x1e8], R7 ;  /* 0x00007a00040a7a24 */ /* 0x000fe200078e0207 */
[----:B------:R-:W-:Y:S01]  /*0a60*/  ISETP.GE.AND P2, PT, R6, RZ, PT ;  /* 0x000000ff0600720c */ /* 0x000fe20003f46270 */
[----:B------:R-:W-:Y:S01]  /*0a70*/  IMAD R7, R12, c[0x0][0x1e8], R15 ;  /* 0x00007a000c077a24 */ /* 0x000fe200078e020f */
[----:B------:R-:W-:Y:S02]  /*0a80*/  IADD3 R6, R4, c[0x0][0x20c], RZ ;  /* 0x0000830004067a10 */ /* 0x000fe40007ffe0ff */
[----:B------:R-:W-:-:S03]  /*0a90*/  IADD3 R12, R10, c[0x0][0x210], RZ ;  /* 0x000084000a0c7a10 */ /* 0x000fc60007ffe0ff */
[----:B------:R-:W-:Y:S01]  /*0aa0*/  @P0 IADD3 R8, R8, 0x1, RZ ;  /* 0x0000000108080810 */ /* 0x000fe20007ffe0ff */
[----:B------:R-:W-:Y:S01]  /*0ab0*/  IMAD R4, R9, c[0x0][0x1ec], R6 ;  /* 0x00007b0009047a24 */ /* 0x000fe200078e0206 */
[----:B------:R-:W-:Y:S01]  /*0ac0*/  IADD3 R14, R12, c[0x0][0x210], RZ ;  /* 0x000084000c0e7a10 */ /* 0x000fe20007ffe0ff */
[----:B------:R-:W-:-:S03]  /*0ad0*/  IMAD.IADD R11, R15, 0x1, -R12 ;  /* 0x000000010f0b7824 */ /* 0x000fc600078e0a0c */
[----:B------:R-:W-:Y:S01]  /*0ae0*/  @!P2 IMAD.MOV R8, RZ, RZ, -R8 ;  /* 0x000000ffff08a224 */ /* 0x000fe200078e0a08 */
[----:B------:R-:W-:Y:S01]  /*0af0*/  @!P1 LOP3.LUT R8, RZ, c[0x0][0x1dc], RZ, 0x33, !PT ;  /* 0x00007700ff089a12 */ /* 0x000fe200078e33ff */
[----:B------:R-:W-:Y:S01]  /*0b00*/  IMAD.IADD R13, R15, 0x1, -R14 ;  /* 0x000000010f0d7824 */ /* 0x000fe200078e0a0e */
[----:B------:R-:W-:Y:S02]  /*0b10*/  ISETP.GE.AND P6, PT, R4, c[0x0][0x1f4], PT ;  /* 0x00007d0004007a0c */ /* 0x000fe40003fc6270 */
[----:B------:R-:W-:Y:S01]  /*0b20*/  LOP3.LUT R6, R7, R4, RZ, 0xfc, !PT ;  /* 0x0000000407067212 */ /* 0x000fe200078efcff */
[----:B------:R-:W-:-:S03]  /*0b30*/  IMAD.MOV R9, RZ, RZ, -R8 ;  /* 0x000000ffff097224 */ /* 0x000fc600078e0a08 */
[----:B------:R-:W-:Y:S01]  /*0b40*/  ISETP.LT.OR P0, PT, R6, RZ, P6 ;  /* 0x000000ff0600720c */ /* 0x000fe20003701670 */
[----:B------:R-:W-:Y:S02]  /*0b50*/  IMAD R6, R9, c[0x0][0x1dc], R0 ;  /* 0x0000770009067a24 */ /* 0x000fe400078e0200 */
[----:B------:R-:W-:Y:S01]  /*0b60*/  IMAD.IADD R9, R15, 0x1, -R10 ;  /* 0x000000010f097824 */ /* 0x000fe200078e0a0a */
[----:B------:R-:W-:Y:S01]  /*0b70*/  ISETP.GE.OR P0, PT, R7, c[0x0][0x1f0], P0 ;  /* 0x00007c0007007a0c */ /* 0x000fe20000706670 */
[----:B------:R-:W-:Y:S01]  /*0b80*/  IMAD R6, R6, c[0x0][0x1e0], RZ ;  /* 0x0000780006067a24 */ /* 0x000fe200078e02ff */
[----:B------:R-:W-:Y:S01]  /*0b90*/  IADD3 R15, R15, -c[0x0][0x210], -R14 ;  /* 0x800084000f0f7a10 */ /* 0x000fe20007ffe80e */
[----:B------:R-:W-:Y:S02]  /*0ba0*/  IMAD.MOV.U32 R0, RZ, RZ, RZ ;  /* 0x000000ffff007224 */ /* 0x000fe400078e00ff */
[----:B------:R-:W-:-:S04]  /*0bb0*/  IMAD R8, R8, c[0x0][0x1e4], R6 ;  /* 0x0000790008087a24 */ /* 0x000fc800078e0206 */
.L_x_635:
[--C-:B------:R-:W-:Y:S02]  /*0bc0*/  IMAD.IADD R17, R8, 0x1, R23.reuse ;  /* 0x0000000108117824 */ /* 0x100fe400078e0217 */
[----:B------:R-:W-:-:S02]  /*0bd0*/  IMAD.IADD R25, R6, 0x1, R23 ;  /* 0x0000000106197824 */ /* 0x000fc400078e0217 */
[----:B------:R-:W-:Y:S02]  /*0be0*/  IMAD R22, R17, c[0x0][0x1f4], R4 ;  /* 0x00007d0011167a24 */ /* 0x000fe400078e0204 */
[----:B------:R-:W-:Y:S02]  /*0bf0*/  IMAD.MOV.U32 R10, RZ, RZ, 0x4 ;  /* 0x00000004ff0a7424 */ /* 0x000fe400078e00ff */
[----:B------:R-:W-:Y:S02]  /*0c00*/  IMAD R27, R22, c[0x0][0x1f0], R7 ;  /* 0x00007c00161b7a24 */ /* 0x000fe400078e0207 */
[----:B------:R-:W-:Y:S02]  /*0c10*/  IMAD R25, R25, UR4, RZ ;  /* 0x0000000419197c24 */ /* 0x000fe4000f8e02ff */
[----:B------:R-:W-:-:S04]  /*0c20*/  @!P0 IMAD.WIDE R18, R27, R10, c[0x0][0x160] ;  /* 0x000058001b128625 */ /* 0x000fc800078e020a */
[----:B------:R-:W-:Y:S02]  /*0c30*/  IMAD.WIDE R16, R25, R10, c[0x0][0x1b0] ;  /* 0x00006c0019107625 */ /* 0x000fe400078e020a */
[----:B------:R-:W2:Y:S04]  /*0c40*/  @!P0 LDG.E R19, [R18.64] ;  /* 0x0000000812138981 */ /* 0x000ea8000c1e1900 */
[----:B------:R-:W2:Y:S01]  /*0c50*/  @!P0 LDG.E R12, [R16.64] ;  /* 0x00000008100c8981 */ /* 0x000ea2000c1e1900 */
[----:B------:R-:W-:-:S04]  /*0c60*/  LOP3.LUT R14, R9, R4, RZ, 0xfc, !PT ;  /* 0x00000004090e7212 */ /* 0x000fc800078efcff */
[----:B------:R-:W-:-:S04]  /*0c70*/  ISETP.LT.OR P1, PT, R14, RZ, P6 ;  /* 0x000000ff0e00720c */ /* 0x000fc80003721670 */
[----:B------:R-:W-:Y:S02]  /*0c80*/  ISETP.GE.OR P3, PT, R9, c[0x0][0x1f0], P1 ;  /* 0x00007c0009007a0c */ /* 0x000fe40000f66670 */
[----:B------:R-:W-:Y:S01]  /*0c90*/  LOP3.LUT R14, R11, R4, RZ, 0xfc, !PT ;  /* 0x000000040b0e7212 */ /* 0x000fe200078efcff */
[----:B------:R-:W-:-:S03]  /*0ca0*/  IMAD R29, R22, c[0x0][0x1f0], R9 ;  /* 0x00007c00161d7a24 */ /* 0x000fc600078e0209 */
[----:B------:R-:W-:-:S04]  /*0cb0*/  ISETP.LT.OR P1, PT, R14, RZ, P6 ;  /* 0x000000ff0e00720c */ /* 0x000fc80003721670 */
[----:B------:R-:W-:-:S03]  /*0cc0*/  ISETP.GE.OR P1, PT, R11, c[0x0][0x1f0], P1 ;  /* 0x00007c000b007a0c */ /* 0x000fc60000f26670 */
[-C--:B------:R-:W-:Y:S01]  /*0cd0*/  @!P3 IMAD.WIDE R20, R29, R10.reuse, c[0x0][0x160] ;  /* 0x000058001d14b625 */ /* 0x080fe200078e020a */
[----:B------:R-:W3:Y:S05]  /*0ce0*/  @!P3 LDG.E R14, [R16.64+0x4] ;  /* 0x00000408100eb981 */ /* 0x000eea000c1e1900 */
[----:B------:R-:W3:Y:S01]  /*0cf0*/  @!P3 LDG.E R21, [R20.64] ;  /* 0x000000081415b981 */ /* 0x000ee2000c1e1900 */
[----:B------:R-:W-:Y:S02]  /*0d00*/  IMAD R24, R22, c[0x0][0x1f0], R11 ;  /* 0x00007c0016187a24 */ /* 0x000fe400078e020b */
[----:B--2---:R-:W-:Y:S02]  /*0d10*/  @!P0 FFMA.FTZ R0, R12, R19, R0 ;  /* 0x000000130c008223 */ /* 0x004fe40000010000 */
[----:B------:R-:W-:Y:S01]  /*0d20*/  @!P1 IMAD.WIDE R18, R24, R10, c[0x0][0x160] ;  /* 0x0000580018129625 */ /* 0x000fe200078e020a */
[----:B------:R-:W2:Y:S05]  /*0d30*/  @!P1 LDG.E R12, [R16.64+0x8] ;  /* 0x00000808100c9981 */ /* 0x000eaa000c1e1900 */
[----:B------:R-:W2:Y:S01]  /*0d40*/  @!P1 LDG.E R19, [R18.64] ;  /* 0x0000000812139981 */ /* 0x000ea2000c1e1900 */
[----:B------:R-:W-:-:S04]  /*0d50*/  LOP3.LUT R26, R13, R4, RZ, 0xfc, !PT ;  /* 0x000000040d1a7212 */ /* 0x000fc800078efcff */
[----:B------:R-:W-:-:S04]  /*0d60*/  ISETP.LT.OR P2, PT, R26, RZ, P6 ;  /* 0x000000ff1a00720c */ /* 0x000fc80003741670 */
[----:B------:R-:W-:Y:S01]  /*0d70*/  ISETP.GE.OR P2, PT, R13, c[0x0][0x1f0], P2 ;  /* 0x00007c000d007a0c */ /* 0x000fe20001746670 */
[----:B------:R-:W-:Y:S02]  /*0d80*/  IMAD R26, R22, c[0x0][0x1f0], R13 ;  /* 0x00007c00161a7a24 */ /* 0x000fe400078e020d */
[----:B---3--:R-:W-:Y:S01]  /*0d90*/  @!P3 FFMA.FTZ R0, R21, R14, R0 ;  /* 0x0000000e1500b223 */ /* 0x008fe20000010000 */
[----:B------:R-:W-:-:S09]  /*0da0*/  LOP3.LUT R14, R15, R4, RZ, 0xfc, !PT ;  /* 0x000000040f0e7212 */ /* 0x000fd200078efcff */
[----:B------:R-:W-:Y:S01]  /*0db0*/  @!P2 IMAD.WIDE R20, R26, R10, c[0x0][0x160] ;  /* 0x000058001a14a625 */ /* 0x000fe200078e020a */
[----:B------:R-:W-:-:S05]  /*0dc0*/  ISETP.LT.OR P3, PT, R14, RZ, P6 ;  /* 0x000000ff0e00720c */ /* 0x000fca0003761670 */
[----:B------:R-:W3:Y:S01]  /*0dd0*/  @!P2 LDG.E R21, [R20.64] ;  /* 0x000000081415a981 */ /* 0x000ee2000c1e1900 */
[----:B------:R-:W-:Y:S01]  /*0de0*/  ISETP.GE.OR P3, PT, R15, c[0x0][0x1f0], P3 ;  /* 0x00007c000f007a0c */ /* 0x000fe20001f66670 */
[----:B------:R-:W-:-:S12]  /*0df0*/  IMAD R22, R22, c[0x0][0x1f0], R15 ;  /* 0x00007c0016167a24 */ /* 0x000fd800078e020f */
[----:B------:R0:W4:Y:S01]  /*0e00*/  @!P3 LDG.E R28, [R16.64+0x10] ;  /* 0x00001008101cb981 */ /* 0x000122000c1e1900 */
[----:B--2---:R-:W-:-:S03]  /*0e10*/  @!P1 FFMA.FTZ R0, R19, R12, R0 ;  /* 0x0000000c13009223 */ /* 0x004fc60000010000 */
[----:B------:R0:W3:Y:S01]  /*0e20*/  @!P2 LDG.E R12, [R16.64+0xc] ;  /* 0x00000c08100ca981 */ /* 0x0000e2000c1e1900 */
[----:B------:R-:W-:-:S06]  /*0e30*/  @!P3 IMAD.WIDE R18, R22, R10, c[0x0][0x160] ;  /* 0x000058001612b625 */ /* 0x000fcc00078e020a */
[----:B------:R1:W4:Y:S01]  /*0e40*/  @!P3 LDG.E R19, [R18.64] ;  /* 0x000000081213b981 */ /* 0x000322000c1e1900 */
[----:B------:R-:W-:-:S04]  /*0e50*/  IADD3 R14, R4, -c[0x0][0x214], RZ ;  /* 0x80008500040e7a10 */ /* 0x000fc80007ffe0ff */
[----:B------:R-:W-:Y:S02]  /*0e60*/  ISETP.GE.AND P1, PT, R14, c[0x0][0x1f4], PT ;  /* 0x00007d000e007a0c */ /* 0x000fe40003f26270 */
[----:B-1----:R-:W-:-:S04]  /*0e70*/  LOP3.LUT R18, R7, R14, RZ, 0xfc, !PT ;  /* 0x0000000e07127212 */ /* 0x002fc800078efcff */
[----:B------:R-:W-:-:S04]  /*0e80*/  ISETP.LT.OR P4, PT, R18, RZ, P1 ;  /* 0x000000ff1200720c */ /* 0x000fc80000f81670 */
[----:B------:R-:W-:Y:S02]  /*0e90*/  ISETP.GE.OR P4, PT, R7, c[0x0][0x1f0], P4 ;  /* 0x00007c0007007a0c */ /* 0x000fe40002786670 */
[----:B0-----:R-:W-:-:S05]  /*0ea0*/  IADD3 R17, R25, 0x5, RZ ;  /* 0x0000000519117810 */ /* 0x001fca0007ffe0ff */
[----:B------:R-:W-:-:S04]  /*0eb0*/  IMAD.WIDE R16, R17, R10, c[0x0][0x1b0] ;  /* 0x00006c0011107625 */ /* 0x000fc800078e020a */
[----:B---3--:R-:W-:Y:S02]  /*0ec0*/  @!P2 FFMA.FTZ R0, R21, R12, R0 ;  /* 0x0000000c1500a223 */ /* 0x008fe40000010000 */
[----:B------:R-:W-:-:S04]  /*0ed0*/  IMAD.MOV R12, RZ, RZ, -c[0x0][0x214] ;  /* 0x80008500ff0c7624 */ /* 0x000fc800078e02ff */
[----:B------:R-:W-:-:S04]  /*0ee0*/  IMAD R27, R12, c[0x0][0x1f0], R27 ;  /* 0x00007c000c1b7a24 */ /* 0x000fc800078e021b */
[----:B------:R-:W-:-:S04]  /*0ef0*/  @!P4 IMAD.WIDE R20, R27, R10, c[0x0][0x160] ;  /* 0x000058001b14c625 */ /* 0x000fc800078e020a */
[----:B----4-:R-:W-:Y:S02]  /*0f00*/  @!P3 FFMA.FTZ R0, R19, R28, R0 ;  /* 0x0000001c1300b223 */ /* 0x010fe40000010000 */
[----:B------:R-:W2:Y:S04]  /*0f10*/  @!P4 LDG.E R20, [R20.64] ;  /* 0x000000081414c981 */ /* 0x000ea8000c1e1900 */
[----:B------:R-:W2:Y:S01]  /*0f20*/  @!P4 LDG.E R19, [R16.64] ;  /* 0x000000081013c981 */ /* 0x000ea2000c1e1900 */
[----:B------:R-:W-:-:S04]  /*0f30*/  LOP3.LUT R18, R9, R14, RZ, 0xfc, !PT ;  /* 0x0000000e09127212 */ /* 0x000fc800078efcff */
[----:B------:R-:W-:-:S04]  /*0f40*/  ISETP.LT.OR P2, PT, R18, RZ, P1 ;  /* 0x000000ff1200720c */ /* 0x000fc80000f41670 */
[----:B------:R-:W-:Y:S01]  /*0f50*/  ISETP.GE.OR P2, PT, R9, c[0x0][0x1f0], P2 ;  /* 0x00007c0009007a0c */ /* 0x000fe20001746670 */
[----:B------:R-:W-:-:S12]  /*0f60*/  IMAD R29, R12, c[0x0][0x1f0], R29 ;  /* 0x00007c000c1d7a24 */ /* 0x000fd800078e021d */
[----:B------:R-:W3:Y:S01]  /*0f70*/  @!P2 LDG.E R28, [R16.64+0x4] ;  /* 0x00000408101ca981 */ /* 0x000ee2000c1e1900 */
[----:B--2---:R-:W-:Y:S02]  /*0f80*/  @!P4 FFMA.FTZ R0, R19, R20, R0 ;  /* 0x000000141300c223 */ /* 0x004fe40000010000 */
[----:B------:R-:W-:-:S06]  /*0f90*/  @!P2 IMAD.WIDE R18, R29, R10, c[0x0][0x160] ;  /* 0x000058001d12a625 */ /* 0x000fcc00078e020a */
[----:B------:R-:W3:Y:S01]  /*0fa0*/  @!P2 LDG.E R19, [R18.64] ;  /* 0x000000081213a981 */ /* 0x000ee2000c1e1900 */
[----:B------:R-:W-:Y:S01]  /*0fb0*/  LOP3.LUT R20, R11, R14, RZ, 0xfc, !PT ;  /* 0x0000000e0b147212 */ /* 0x000fe200078efcff */
[----:B------:R-:W-:Y:S02]  /*0fc0*/  IMAD R24, R12, c[0x0][0x1f0], R24 ;  /* 0x00007c000c187a24 */ /* 0x000fe400078e0218 */
[----:B---3--:R-:W-:Y:S01]  /*0fd0*/  @!P2 FFMA.FTZ R0, R19, R28, R0 ;  /* 0x0000001c1300a223 */ /* 0x008fe20000010000 */
[----:B------:R-:W-:-:S04]  /*0fe0*/  ISETP.LT.OR P2, PT, R20, RZ, P1 ;  /* 0x000000ff1400720c */ /* 0x000fc80000f41670 */
[----:B------:R-:W-:-:S13]  /*0ff0*/  ISETP.GE.OR P2, PT, R11, c[0x0][0x1f0], P2 ;  /* 0x00007c000b007a0c */ /* 0x000fda0001746670 */
[----:B------:R-:W-:Y:S01]  /*1000*/  @!P2 IMAD.WIDE R20, R24, R10, c[0x0][0x160] ;  /* 0x000058001814a625 */ /* 0x000fe200078e020a */
[----:B------:R-:W2:Y:S05]  /*1010*/  @!P2 LDG.E R28, [R16.64+0x8] ;  /* 0x00000808101ca981 */ /* 0x000eaa000c1e1900 */
[----:B------:R-:W2:Y:S01]  /*1020*/  @!P2 LDG.E R21, [R20.64] ;  /* 0x000000081415a981 */ /* 0x000ea2000c1e1900 */
[----:B------:R-:W-:Y:S01]  /*1030*/  LOP3.LUT R18, R13, R14, RZ, 0xfc, !PT ;  /* 0x0000000e0d127212 */ /* 0x000fe200078efcff */
[----:B------:R-:W-:Y:S02]  /*1040*/  IMAD R26, R12, c[0x0][0x1f0], R26 ;  /* 0x00007c000c1a7a24 */ /* 0x000fe400078e021a */
[----:B--2---:R-:W-:Y:S01]  /*1050*/  @!P2 FFMA.FTZ R0, R21, R28, R0 ;  /* 0x0000001c1500a223 */ /* 0x004fe20000010000 */
[----:B------:R-:W-:-:S04]  /*1060*/  ISETP.LT.OR P2, PT, R18, RZ, P1 ;  /* 0x000000ff1200720c */ /* 0x000fc80000f41670 */
[----:B------:R-:W-:-:S13]  /*1070*/  ISETP.GE.OR P2, PT, R13, c[0x0][0x1f0], P2 ;  /* 0x00007c000d007a0c */ /* 0x000fda0001746670 */
[----:B------:R-:W-:Y:S01]  /*1080*/  @!P2 IMAD.WIDE R18, R26, R10, c[0x0][0x160] ;  /* 0x000058001a12a625 */ /* 0x000fe200078e020a */
[----:B------:R-:W2:Y:S05]  /*1090*/  @!P2 LDG.E R28, [R16.64+0xc] ;  /* 0x00000c08101ca981 */ /* 0x000eaa000c1e1900 */
[----:B------:R-:W2:Y:S01]  /*10a0*/  @!P2 LDG.E R19, [R18.64] ;  /* 0x000000081213a981 */ /* 0x000ea2000c1e1900 */
[----:B------:R-:W-:-:S04]  /*10b0*/  LOP3.LUT R20, R15, R14, RZ, 0xfc, !PT ;  /* 0x0000000e0f147212 */ /* 0x000fc800078efcff */
[----:B------:R-:W-:Y:S01]  /*10c0*/  ISETP.LT.OR P1, PT, R20, RZ, P1 ;  /* 0x000000ff1400720c */ /* 0x000fe20000f21670 */
[----:B------:R-:W-:Y:S01]  /*10d0*/  IMAD R22, R12, c[0x0][0x1f0], R22 ;  /* 0x00007c000c167a24 */ /* 0x000fe200078e0216 */
[----:B------:R-:W-:Y:S01]  /*10e0*/  IADD3 R14, R14, -c[0x0][0x214], RZ ;  /* 0x800085000e0e7a10 */ /* 0x000fe20007ffe0ff */
[----:B--2---:R-:W-:Y:S01]  /*10f0*/  @!P2 FFMA.FTZ R0, R19, R28, R0 ;  /* 0x0000001c1300a223 */ /* 0x004fe20000010000 */
[----:B------:R-:W-:-:S13]  /*1100*/  ISETP.GE.OR P2, PT, R15, c[0x0][0x1f0], P1 ;  /* 0x00007c000f007a0c */ /* 0x000fda0000f46670 */
[----:B------:R-:W-:Y:S01]  /*1110*/  @!P2 IMAD.WIDE R20, R22, R10, c[0x0][0x160] ;  /* 0x000058001614a625 */ /* 0x000fe200078e020a */
[----:B------:R0:W2:Y:S05]  /*1120*/  @!P2 LDG.E R28, [R16.64+0x10] ;  /* 0x00001008101ca981 */ /* 0x0000aa000c1e1900 */
[----:B------:R-:W2:Y:S01]  /*1130*/  @!P2 LDG.E R21, [R20.64] ;  /* 0x000000081415a981 */ /* 0x000ea2000c1e1900 */
[----:B------:R-:W-:Y:S02]  /*1140*/  ISETP.GE.AND P1, PT, R14, c[0x0][0x1f4], PT ;  /* 0x00007d000e007a0c */ /* 0x000fe40003f26270 */
[----:B------:R-:W-:-:S04]  /*1150*/  LOP3.LUT R18, R7, R14, RZ, 0xfc, !PT ;  /* 0x0000000e07127212 */ /* 0x000fc800078efcff */
[----:B------:R-:W-:-:S04]  /*1160*/  ISETP.LT.OR P3, PT, R18, RZ, P1 ;  /* 0x000000ff1200720c */ /* 0x000fc80000f61670 */
[----:B------:R-:W-:Y:S01]  /*1170*/  ISETP.GE.OR P3, PT, R7, c[0x0][0x1f0], P3 ;  /* 0x00007c0007007a0c */ /* 0x000fe20001f66670 */
[----:B------:R-:W-:Y:S01]  /*1180*/  IMAD R27, R12, c[0x0][0x1f0], R27 ;  /* 0x00007c000c1b7a24 */ /* 0x000fe200078e021b */
[----:B0-----:R-:W-:-:S05]  /*1190*/  IADD3 R17, R25, 0xa, RZ ;  /* 0x0000000a19117810 */ /* 0x001fca0007ffe0ff */
[----:B------:R-:W-:-:S06]  /*11a0*/  IMAD.WIDE R16, R17, R10, c[0x0][0x1b0] ;  /* 0x00006c0011107625 */ /* 0x000fcc00078e020a */
[----:B------:R-:W-:-:S06]  /*11b0*/  @!P3 IMAD.WIDE R18, R27, R10, c[0x0][0x160] ;  /* 0x000058001b12b625 */ /* 0x000fcc00078e020a */
[----:B------:R-:W3:Y:S01]  /*11c0*/  @!P3 LDG.E R18, [R18.64] ;  /* 0x000000081212b981 */ /* 0x000ee2000c1e1900 */
[----:B--2---:R-:W-:-:S03]  /*11d0*/  @!P2 FFMA.FTZ R0, R21, R28, R0 ;  /* 0x0000001c1500a223 */ /* 0x004fc60000010000 */
[----:B------:R-:W3:Y:S01]  /*11e0*/  @!P3 LDG.E R21, [R16.64] ;  /* 0x000000081015b981 */ /* 0x000ee2000c1e1900 */
[----:B------:R-:W-:-:S04]  /*11f0*/  LOP3.LUT R20, R9, R14, RZ, 0xfc, !PT ;  /* 0x0000000e09147212 */ /* 0x000fc800078efcff */
[----:B------:R-:W-:-:S04]  /*1200*/  ISETP.LT.OR P2, PT, R20, RZ, P1 ;  /* 0x000000ff1400720c */ /* 0x000fc80000f41670 */
[----:B------:R-:W-:Y:S01]  /*1210*/  ISETP.GE.OR P2, PT, R9, c[0x0][0x1f0], P2 ;  /* 0x00007c0009007a0c */ /* 0x000fe20001746670 */
[----:B------:R-:W-:-:S12]  /*1220*/  IMAD R29, R12, c[0x0][0x1f0], R29 ;  /* 0x00007c000c1d7a24 */ /* 0x000fd800078e021d */
[----:B------:R-:W2:Y:S01]  /*1230*/  @!P2 LDG.E R28, [R16.64+0x4] ;  /* 0x00000408101ca981 */ /* 0x000ea2000c1e1900 */
[----:B---3--:R-:W-:Y:S02]  /*1240*/  @!P3 FFMA.FTZ R0, R21, R18, R0 ;  /* 0x000000121500b223 */ /* 0x008fe40000010000 */
[----:B------:R-:W-:-:S06]  /*1250*/  @!P2 IMAD.WIDE R20, R29, R10, c[0x0][0x160] ;  /* 0x000058001d14a625 */ /* 0x000fcc00078e020a */
        /* <DEDUP_REMOVED lines=63> */
[----:B------:R-:W-:Y:S02]  /*1650*/  IMAD R22, R12, c[0x0][0x1f0], R22 ;  /* 0x00007c000c167a24 */ /* 0x000fe400078e0216 */
[----:B--2---:R-:W-:Y:S01]  /*1660*/  @!P2 FFMA.FTZ R0, R19, R28, R0 ;  /* 0x0000001c1300a223 */ /* 0x004fe20000010000 */
[----:B------:R-:W-:-:S13]  /*1670*/  ISETP.GE.OR P2, PT, R15, c[0x0][0x1f0], P1 ;  /* 0x00007c000f007a0c */ /* 0x000fda0000f46670 */
[----:B------:R-:W-:Y:S01]  /*1680*/  @!P2 IMAD.WIDE R20, R22, R10, c[0x0][0x160] ;  /* 0x000058001614a625 */ /* 0x000fe200078e020a */
[----:B------:R0:W2:Y:S05]  /*1690*/  @!P2 LDG.E R28, [R16.64+0x10] ;  /* 0x00001008101ca981 */ /* 0x0000aa000c1e1900 */
[----:B------:R1:W2:Y:S02]  /*16a0*/  @!P2 LDG.E R21, [R20.64] ;  /* 0x000000081415a981 */ /* 0x0002a4000c1e1900 */
[----:B-1----:R-:W-:-:S04]  /*16b0*/  IADD3 R20, R14, -c[0x0][0x214], RZ ;  /* 0x800085000e147a10 */ /* 0x002fc80007ffe0ff */
[----:B------:R-:W-:Y:S02]  /*16c0*/  ISETP.GE.AND P5, PT, R20, c[0x0][0x1f4], PT ;  /* 0x00007d0014007a0c */ /* 0x000fe40003fa6270 */
[----:B------:R-:W-:-:S04]  /*16d0*/  LOP3.LUT R14, R7, R20, RZ, 0xfc, !PT ;  /* 0x00000014070e7212 */ /* 0x000fc800078efcff */
[----:B------:R-:W-:Y:S02]  /*16e0*/  ISETP.LT.OR P1, PT, R14, RZ, P5 ;  /* 0x000000ff0e00720c */ /* 0x000fe40002f21670 */
[-C--:B------:R-:W-:Y:S02]  /*16f0*/  LOP3.LUT R14, R9, R20.reuse, RZ, 0xfc, !PT ;  /* 0x00000014090e7212 */ /* 0x080fe400078efcff */
[----:B------:R-:W-:Y:S02]  /*1700*/  LOP3.LUT R18, R11, R20, RZ, 0xfc, !PT ;  /* 0x000000140b127212 */ /* 0x000fe400078efcff */
[----:B------:R-:W-:Y:S02]  /*1710*/  ISETP.GE.OR P1, PT, R7, c[0x0][0x1f0], P1 ;  /* 0x00007c0007007a0c */ /* 0x000fe40000f26670 */
[----:B------:R-:W-:Y:S01]  /*1720*/  ISETP.LT.OR P4, PT, R18, RZ, P5 ;  /* 0x000000ff1200720c */ /* 0x000fe20002f81670 */
[----:B0-----:R-:W-:Y:S01]  /*1730*/  IMAD R17, R12, c[0x0][0x1f0], R27 ;  /* 0x00007c000c117a24 */ /* 0x001fe200078e021b */
[----:B------:R-:W-:-:S02]  /*1740*/  IADD3 R19, R25, 0x14, RZ ;  /* 0x0000001419137810 */ /* 0x000fc40007ffe0ff */
[----:B------:R-:W-:-:S03]  /*1750*/  ISETP.GE.OR P4, PT, R11, c[0x0][0x1f0], P4 ;  /* 0x00007c000b007a0c */ /* 0x000fc60002786670 */
[----:B------:R-:W-:-:S04]  /*1760*/  IMAD.WIDE R18, R19, R10, c[0x0][0x1b0] ;  /* 0x00006c0013127625 */ /* 0x000fc800078e020a */
[----:B------:R-:W-:-:S04]  /*1770*/  @!P1 IMAD.WIDE R16, R17, R10, c[0x0][0x160] ;  /* 0x0000580011109625 */ /* 0x000fc800078e020a */
[C---:B------:R-:W-:Y:S01]  /*1780*/  IMAD R25, R12.reuse, c[0x0][0x1f0], R24 ;  /* 0x00007c000c197a24 */ /* 0x040fe200078e0218 */
[----:B------:R0:W3:Y:S01]  /*1790*/  @!P1 LDG.E R27, [R16.64] ;  /* 0x00000008101b9981 */ /* 0x0000e2000c1e1900 */
[----:B------:R-:W-:Y:S02]  /*17a0*/  IMAD R26, R12, c[0x0][0x1f0], R26 ;  /* 0x00007c000c1a7a24 */ /* 0x000fe400078e021a */
[----:B------:R-:W-:-:S06]  /*17b0*/  @!P4 IMAD.WIDE R24, R25, R10, c[0x0][0x160] ;  /* 0x000058001918c625 */ /* 0x000fcc00078e020a */
[----:B------:R-:W4:Y:S01]  /*17c0*/  @!P4 LDG.E R25, [R24.64] ;  /* 0x000000081819c981 */ /* 0x000f22000c1e1900 */
[----:B--2---:R-:W-:Y:S01]  /*17d0*/  @!P2 FFMA.FTZ R0, R21, R28, R0 ;  /* 0x0000001c1500a223 */ /* 0x004fe20000010000 */
[----:B------:R-:W-:Y:S02]  /*17e0*/  ISETP.LT.OR P2, PT, R14, RZ, P5 ;  /* 0x000000ff0e00720c */ /* 0x000fe40002f41670 */
[-C--:B------:R-:W-:Y:S02]  /*17f0*/  LOP3.LUT R14, R13, R20.reuse, RZ, 0xfc, !PT ;  /* 0x000000140d0e7212 */ /* 0x080fe400078efcff */
[----:B------:R-:W-:Y:S02]  /*1800*/  ISETP.GE.OR P2, PT, R9, c[0x0][0x1f0], P2 ;  /* 0x00007c0009007a0c */ /* 0x000fe40001746670 */
[----:B------:R-:W-:Y:S02]  /*1810*/  ISETP.LT.OR P3, PT, R14, RZ, P5 ;  /* 0x000000ff0e00720c */ /* 0x000fe40002f61670 */
[----:B------:R-:W-:Y:S01]  /*1820*/  LOP3.LUT R14, R15, R20, RZ, 0xfc, !PT ;  /* 0x000000140f0e7212 */ /* 0x000fe200078efcff */
[----:B------:R-:W-:Y:S01]  /*1830*/  IMAD R21, R12, c[0x0][0x1f0], R29 ;  /* 0x00007c000c157a24 */ /* 0x000fe200078e021d */
[----:B------:R-:W-:-:S02]  /*1840*/  ISETP.GE.OR P3, PT, R13, c[0x0][0x1f0], P3 ;  /* 0x00007c000d007a0c */ /* 0x000fc40001f66670 */
[----:B------:R-:W-:Y:S02]  /*1850*/  ISETP.LT.OR P5, PT, R14, RZ, P5 ;  /* 0x000000ff0e00720c */ /* 0x000fe40002fa1670 */
[----:B------:R-:W3:Y:S02]  /*1860*/  @!P1 LDG.E R14, [R18.64] ;  /* 0x00000008120e9981 */ /* 0x000ee4000c1e1900 */
[----:B------:R-:W-:Y:S01]  /*1870*/  ISETP.GE.OR P5, PT, R15, c[0x0][0x1f0], P5 ;  /* 0x00007c000f007a0c */ /* 0x000fe20002fa6670 */
[----:B------:R-:W-:-:S04]  /*1880*/  @!P2 IMAD.WIDE R20, R21, R10, c[0x0][0x160] ;  /* 0x000058001514a625 */ /* 0x000fc800078e020a */
[----:B------:R-:W-:Y:S02]  /*1890*/  IMAD R29, R12, c[0x0][0x1f0], R22 ;  /* 0x00007c000c1d7a24 */ /* 0x000fe400078e0216 */
[----:B------:R-:W2:Y:S01]  /*18a0*/  @!P2 LDG.E R21, [R20.64] ;  /* 0x000000081415a981 */ /* 0x000ea2000c1e1900 */
[----:B0-----:R-:W-:-:S03]  /*18b0*/  @!P3 IMAD.WIDE R16, R26, R10, c[0x0][0x160] ;  /* 0x000058001a10b625 */ /* 0x001fc600078e020a */
[----:B------:R-:W2:Y:S02]  /*18c0*/  @!P2 LDG.E R12, [R18.64+0x4] ;  /* 0x00000408120ca981 */ /* 0x000ea4000c1e1900 */
[----:B------:R-:W-:Y:S02]  /*18d0*/  @!P5 IMAD.WIDE R28, R29, R10, c[0x0][0x160] ;  /* 0x000058001d1cd625 */ /* 0x000fe400078e020a */
[----:B------:R-:W4:Y:S04]  /*18e0*/  @!P4 LDG.E R22, [R18.64+0x8] ;  /* 0x000008081216c981 */ /* 0x000f28000c1e1900 */
[----:B------:R-:W5:Y:S04]  /*18f0*/  @!P3 LDG.E R17, [R16.64] ;  /* 0x000000081011b981 */ /* 0x000f68000c1e1900 */
[----:B------:R-:W5:Y:S04]  /*1900*/  @!P3 LDG.E R10, [R18.64+0xc] ;  /* 0x00000c08120ab981 */ /* 0x000f68000c1e1900 */
[----:B------:R-:W5:Y:S04]  /*1910*/  @!P5 LDG.E R26, [R18.64+0x10] ;  /* 0x00001008121ad981 */ /* 0x000f68000c1e1900 */
[----:B------:R-:W5:Y:S01]  /*1920*/  @!P5 LDG.E R29, [R28.64] ;  /* 0x000000081c1dd981 */ /* 0x000f62000c1e1900 */
[----:B------:R-:W-:Y:S01]  /*1930*/  IADD3 R23, R23, 0x1, RZ ;  /* 0x0000000117177810 */ /* 0x000fe20007ffe0ff */
[----:B---3--:R-:W-:-:S03]  /*1940*/  @!P1 FFMA.FTZ R0, R14, R27, R0 ;  /* 0x0000001b0e009223 */ /* 0x008fc60000010000 */
[----:B------:R-:W-:Y:S01]  /*1950*/  ISETP.GE.AND P1, PT, R23, c[0x0][0x1e0], PT ;  /* 0x0000780017007a0c */ /* 0x000fe20003f26270 */
[----:B--2---:R-:W-:-:S04]  /*1960*/  @!P2 FFMA.FTZ R0, R21, R12, R0 ;  /* 0x0000000c1500a223 */ /* 0x004fc80000010000 */
[----:B----4-:R-:W-:-:S04]  /*1970*/  @!P4 FFMA.FTZ R0, R25, R22, R0 ;  /* 0x000000161900c223 */ /* 0x010fc80000010000 */
[----:B-----5:R-:W-:-:S04]  /*1980*/  @!P3 FFMA.FTZ R0, R17, R10, R0 ;  /* 0x0000000a1100b223 */ /* 0x020fc80000010000 */
        /* <DEDUP_REMOVED lines=12> */
.L_x_636:
[----:B------:R-:W-:Y:S05]  /*1a50*/  EXIT ;  /* 0x000000000000794d */ /* 0x000fea0003800000 */
        .weak           $__internal_12_$__cuda_sm20_div_u64
        .type           $__internal_12_$__cuda_sm20_div_u64,@function
        .size           $__internal_12_$__cuda_sm20_div_u64,(.L_x_1179 - $__internal_12_$__cuda_sm20_div_u64)
$__internal_12_$__cuda_sm20_div_u64:
        /* <DEDUP_REMOVED lines=66> */
[----:B------:R-:W-:Y:S06]  /*1e80*/  RET.REL.NODEC R6 `(_ZN2at6native51_GLOBAL__N__2c613397_18_DepthwiseConv2d_cu_9959487032conv_depthwise2d_backward_kernelILi5ELi1EfiEEvNS_27GenericPackedTensorAccessorIKT1_Lm4ENS_16DefaultPtrTraitsEiEENS3_IS4_Lm4ES6_iEES7_T2_iiiiiiiiiiiiiii) ;  /* 0xffffe17006007950 */ /* 0x000fec0003c3ffff */
.L_x_638:
        /* <DEDUP_REMOVED lines=15> */
.L_x_1179:


//--------------------- .text._ZN2at6native51_GLOBAL__N__2c613397_18_DepthwiseConv2d_cu_9959487032conv_depthwise2d_backward_kernelILi0ELi0EdiEEvNS_27GenericPackedTensorAccessorIKT1_Lm4ENS_16DefaultPtrTraitsEiEENS3_IS4_Lm4ES6_iEES7_T2_iiiiiiiiiiiiiii --------------------------
	.section	.text._ZN2at6native51_GLOBAL__N__2c613397_18_DepthwiseConv2d_cu_9959487032conv_depthwise2d_backward_kernelILi0ELi0EdiEEvNS_27GenericPackedTensorAccessorIKT1_Lm4ENS_16DefaultPtrTraitsEiEENS3_IS4_Lm4ES6_iEES7_T2_iiiiiiiiiiiiiii,"ax",@progbits
	.sectioninfo	@"SHI_REGISTERS=32"
	.align	128
.text._ZN2at6native51_GLOBAL__N__2c613397_18_DepthwiseConv2d_cu_9959487032conv_depthwise2d_backward_kernelILi0ELi0EdiEEvNS_27GenericPackedTensorAccessorIKT1_Lm4ENS_16DefaultPtrTraitsEiEENS3_IS4_Lm4ES6_iEES7_T2_iiiiiiiiiiiiiii:
        .type           _ZN2at6native51_GLOBAL__N__2c613397_18_DepthwiseConv2d_cu_9959487032conv_depthwise2d_backward_kernelILi0ELi0EdiEEvNS_27GenericPackedTensorAccessorIKT1_Lm4ENS_16DefaultPtrTraitsEiEENS3_IS4_Lm4ES6_iEES7_T2_iiiiiiiiiiiiiii,@function
        .size           _ZN2at6native51_GLOBAL__N__2c613397_18_DepthwiseConv2d_cu_9959487032conv_depthwise2d_backward_kernelILi0ELi0EdiEEvNS_27GenericPackedTensorAccessorIKT1_Lm4ENS_16DefaultPtrTraitsEiEENS3_IS4_Lm4ES6_iEES7_T2_iiiiiiiiiiiiiii,(.L_x_1181 - _ZN2at6native51_GLOBAL__N__2c613397_18_DepthwiseConv2d_cu_9959487032conv_depthwise2d_backward_kernelILi0ELi0EdiEEvNS_27GenericPackedTensorAccessorIKT1_Lm4ENS_16DefaultPtrTraitsEiEENS3_IS4_Lm4ES6_iEES7_T2_iiiiiiiiiiiiiii)
        .other          _ZN2at6native51_GLOBAL__N__2c613397_18_DepthwiseConv2d_cu_9959487032conv_depthwise2d_backward_kernelILi0ELi0EdiEEvNS_27GenericPackedTensorAccessorIKT1_Lm4ENS_16DefaultPtrTraitsEiEENS3_IS4_Lm4ES6_iEES7_T2_iiiiiiiiiiiiiii,@"STO_CUDA_ENTRY STV_DEFAULT"
_ZN2at6native51_GLOBAL__N__2c613397_18_DepthwiseConv2d_cu_9959487032conv_depthwise2d_backward_kernelILi0ELi0EdiEEvNS_27GenericPackedTensorAccessorIKT1_Lm4ENS_16DefaultPtrTraitsEiEENS3_IS4_Lm4ES6_iEES7_T2_iiiiiiiiiiiiiii:
        /* <DEDUP_REMOVED lines=15> */
.L_x_661:
[----:B------:R-:W-:Y:S01]  /*00f0*/  IABS R7, c[0x0][0x1e8] ;  /* 0x00007a0000077a13 */ /* 0x000fe20000000000 */
[----:B------:R-:W-:-:S03]  /*0100*/  CS2R R12, SRZ ;  /* 0x00000000000c7805 */ /* 0x000fc6000001ff00 */
[----:B0-----:R-:W0:Y:S08]  /*0110*/  I2F.RP R2, R7 ;  /* 0x0000000700027306 */ /* 0x001e300000209400 */
        /* <DEDUP_REMOVED lines=26> */
[----:B------:R-:W-:Y:S01]  /*02c0*/  CS2R R12, SRZ ;  /* 0x00000000000c7805 */ /* 0x000fe2000001ff00 */
        /* <DEDUP_REMOVED lines=25> */
[----:B------:R-:W-:-:S05]  /*0460*/  IMAD.MOV.U32 R6, RZ, RZ, RZ ;  /* 0x000000ffff067224 */ /* 0x000fca00078e00ff */
[----:B------:R-:W-:-:S05]  /*0470*/  @P0 IADD3 R5, R5, 0x1, RZ ;  /* 0x0000000105050810 */ /* 0x000fca0007ffe0ff */
[----:B------:R-:W-:Y:S02]  /*0480*/  IMAD.MOV.U32 R8, RZ, RZ, R5 ;  /* 0x000000ffff087224 */ /* 0x000fe400078e0005 */
[----:B0-----:R-:W-:Y:S02]  /*0490*/  IMAD.MOV R5, RZ, RZ, -R7 ;  /* 0x000000ffff057224 */ /* 0x001fe400078e0a07 */
        /* <DEDUP_REMOVED lines=13> */
[----:B------:R-:W-:Y:S01]  /*0570*/  ISETP.GE.U32.AND P0, PT, R5, R2, PT ;  /* 0x000000020500720c */ /* 0x000fe20003f06070 */
[----:B------:R-:W-:Y:S01]  /*0580*/  IMAD R5, R4, c[0x0][0x1e8], RZ ;  /* 0x00007a0004057a24 */ /* 0x000fe200078e02ff */
[----:B------:R-:W-:Y:S02]  /*0590*/  LOP3.LUT R2, R8, c[0x0][0x1dc], RZ, 0x3c, !PT ;  /* 0x0000770008027a12 */ /* 0x000fe400078e3cff */
[----:B------:R-:W-:Y:S02]  /*05a0*/  IADD3 R4, R4, c[0x0][0x20c], RZ ;  /* 0x0000830004047a10 */ /* 0x000fe40007ffe0ff */
        /* <DEDUP_REMOVED lines=8> */
[----:B------:R-:W-:Y:S02]  /*0630*/  IMAD R8, R8, c[0x0][0x1ec], RZ ;  /* 0x00007b0008087a24 */ /* 0x000fe400078e02ff */
.L_x_659:
[----:B------:R-:W-:Y:S02]  /*0640*/  IMAD.MOV.U32 R9, RZ, RZ, c[0x0][0x1f8] ;  /* 0x00007e00ff097624 */ /* 0x000fe400078e00ff */
[----:B------:R-:W-:Y:S01]  /*0650*/  IMAD.MOV.U32 R10, RZ, RZ, R6 ;  /* 0x000000ffff0a7224 */ /* 0x000fe200078e0006 */
[----:B------:R-:W-:Y:S02]  /*0660*/  IADD3 R6, R6, 0x1, RZ ;  /* 0x0000000106067810 */ /* 0x000fe40007ffe0ff */
[----:B------:R-:W-:Y:S02]  /*0670*/  ISETP.GE.AND P0, PT, R9, 0x1, PT ;  /* 0x000000010900780c */ /* 0x000fe40003f06270 */
[----:B------:R-:W-:-:S11]  /*0680*/  ISETP.GE.AND P1, PT, R6, c[0x0][0x1e0], PT ;  /* 0x0000780006007a0c */ /* 0x000fd60003f26270 */
[----:B01----:R-:W-:Y:S05]  /*0690*/  @!P0 BRA `(.L_x_640) ;  /* 0x000023d000008947 */ /* 0x003fea0003800000 */
[----:B------:R-:W-:Y:S02]  /*06a0*/  IMAD R11, R7, c[0x0][0x1e0], R10 ;  /* 0x00007800070b7a24 */ /* 0x000fe400078e020a */
[----:B------:R-:W-:Y:S02]  /*06b0*/  IMAD R10, R9, c[0x0][0x1fc], RZ ;  /* 0x00007f00090a7a24 */ /* 0x000fe400078e02ff */
[----:B------:R-:W-:Y:S02]  /*06c0*/  IMAD.MOV.U32 R9, RZ, RZ, RZ ;  /* 0x000000ffff097224 */ /* 0x000fe400078e00ff */
[----:B------:R-:W-:Y:S02]  /*06d0*/  IMAD R10, R11, R10, RZ ;  /* 0x0000000a0b0a7224 */ /* 0x000fe400078e02ff */
[----:B------:R-:W-:Y:S02]  /*06e0*/  IMAD R11, R2, c[0x0][0x1e4], R11 ;  /* 0x00007900020b7a24 */ /* 0x000fe400078e020b */
.L_x_658:
[----:B0-----:R-:W-:Y:S01]  /*06f0*/  IABS R16, c[0x0][0x204] ;  /* 0x0000810000107a13 */ /* 0x001fe20000000000 */
        /* <DEDUP_REMOVED lines=9> */
[----:B-1----:R0:W1:Y:S02]  /*0790*/  F2I.FTZ.U32.TRUNC.NTZ R15, R14 ;  /* 0x0000000e000f7305 */ /* 0x002064000021f000 */
        /* <DEDUP_REMOVED lines=27> */
[----:B------:R-:W-:Y:S01]  /*0950*/  IMAD.IADD R23, R24, 0x1, -R5 ;  /* 0x0000000118177824 */ /* 0x000fe200078e0a05 */
[----:B------:R-:W-:Y:S01]  /*0960*/  ULEA UR5, UR5, UR7, 0x1 ;  /* 0x0000000705057291 */ /* 0x000fe2000f8e083f */
[----:B------:R-:W-:Y:S01]  /*0970*/  IMAD.WIDE R14, R10, R15, c[0x0][0x1b0] ;  /* 0x00006c000a0e7625 */ /* 0x000fe200078e020f */
[----:B------:R-:W-:-:S02]  /*0980*/  IABS R25, c[0x0][0x200] ;  /* 0x0000800000197a13 */ /* 0x000fc40000000000 */
[----:B------:R-:W-:Y:S01]  /*0990*/  IADD3 R24, R24, -c[0x0][0x210], -R5 ;  /* 0x8000840018187a10 */ /* 0x000fe20007ffe805 */
[----:B------:R-:W-:Y:S01]  /*09a0*/  IMAD.MOV.U32 R22, RZ, RZ, RZ ;  /* 0x000000ffff167224 */ /* 0x000fe200078e00ff */
[C-C-:B------:R-:W-:Y:S02]  /*09b0*/  IADD3 R26, -R5.reuse, UR9, R0.reuse ;  /* 0x00000009051a7c10 */ /* 0x140fe4000fffe100 */
[----:B------:R-:W-:Y:S02]  /*09c0*/  IADD3 R27, -R5, UR5, R0 ;  /* 0x00000005051b7c10 */ /* 0x000fe4000fffe100 */
.L_x_651:
[----:B------:R-:W-:Y:S01]  /*09d0*/  BSSY B0, `(.L_x_642) ;  /* 0x0000046000007945 */ /* 0x000fe20003800000 */
[----:B-1----:R-:W-:Y:S05]  /*09e0*/  @P3 BRA `(.L_x_643) ;  /* 0x0000044000003947 */ /* 0x002fea0003800000 */
        /* <DEDUP_REMOVED lines=26> */
[----:B------:R-:W-:Y:S02]  /*0b90*/  LOP3.LUT R18, R23, c[0x0][0x200], RZ, 0x3c, !PT ;  /* 0x0000800017127a12 */ /* 0x000fe400078e3cff */
[----:B------:R-:W-:Y:S02]  /*0ba0*/  @!P0 IADD3 R16, R16, 0x1, RZ ;  /* 0x0000000110108810 */ /* 0x000fe40007ffe0ff */
[----:B------:R-:W-:Y:S02]  /*0bb0*/  ISETP.GE.AND P6, PT, R18, RZ, PT ;  /* 0x000000ff1200720c */ /* 0x000fe40003fc6270 */
[----:B------:R-:W-:Y:S02]  /*0bc0*/  IABS R18, c[0x0][0x204] ;  /* 0x0000810000127a13 */ /* 0x000fe40000000000 */
[----:B------:R-:W-:Y:S02]  /*0bd0*/  ISETP.GE.U32.AND P5, PT, R28, R25, PT ;  /* 0x000000191c00720c */ /* 0x000fe40003fa6070 */
[----:B------:R-:W0:Y:S11]  /*0be0*/  I2F.RP R28, R18 ;  /* 0x00000012001c7306 */ /* 0x000e360000209400 */
[----:B------:R-:W-:Y:S01]  /*0bf0*/  @P5 IADD3 R16, R16, 0x1, RZ ;  /* 0x0000000110105810 */ /* 0x000fe20007ffe0ff */
[----:B0-----:R-:W0:Y:S04]  /*0c00*/  MUFU.RCP R28, R28 ;  /* 0x0000001c001c7308 */ /* 0x001e280000001000 */
        /* <DEDUP_REMOVED lines=30> */
[----:B------:R-:W2:Y:S02]  /*0df0*/  LDG.E.64 R16, [R14.64] ;  /* 0x0000000a0e107981 */ /* 0x000ea4000c1e1b00 */
[----:B------:R-:W-:-:S06]  /*0e00*/  IMAD.WIDE R18, R19, R18, c[0x0][0x160] ;  /* 0x0000580013127625 */ /* 0x000fcc00078e0212 */
[----:B------:R-:W2:Y:S02]  /*0e10*/  LDG.E.64 R18, [R18.64] ;  /* 0x0000000a12127981 */ /* 0x000ea4000c1e1b00 */
[----:B--2---:R0:W1:-:S06]  /*0e20*/  DFMA R12, R18, R16, R12 ;  /* 0x00000010120c722b */ /* 0x00404c000000000c */
.L_x_643:
[----:B------:R-:W-:Y:S05]  /*0e30*/  BSYNC B0 ;  /* 0x0000000000007941 */ /* 0x000fea0003800000 */
.L_x_642:
[----:B------:R-:W-:Y:S01]  /*0e40*/  BSSY B0, `(.L_x_644) ;  /* 0x0000045000007945 */ /* 0x000fe20003800000 */
[----:B------:R-:W-:Y:S05]  /*0e50*/  @P3 BRA `(.L_x_645) ;  /* 0x0000043000003947 */ /* 0x000fea0003800000 */
[----:B------:R-:W-:Y:S02]  /*0e60*/  IABS R25, c[0x0][0x200] ;  /* 0x0000800000197a13 */ /* 0x000fe40000000000 */
[----:B0-----:R-:W-:Y:S02]  /*0e70*/  IABS R18, R24 ;  /* 0x0000001800127213 */ /* 0x001fe40000000000 */
[----:B------:R-:W0:Y:S01]  /*0e80*/  I2F.RP R19, R25 ;  /* 0x0000001900137306 */ /* 0x000e220000209400 */
[----:B------:R-:W-:-:S07]  /*0e90*/  ISETP.GE.AND P5, PT, R24, RZ, PT ;  /* 0x000000ff1800720c */ /* 0x000fce0003fa6270 */
        /* <DEDUP_REMOVED lines=24> */
[----:B------:R-:W-:Y:S02]  /*1020*/  ISETP.GE.AND P6, PT, R18, RZ, PT ;  /* 0x000000ff1200720c */ /* 0x000fe40003fc6270 */
[----:B------:R-:W-:-:S04]  /*1030*/  IABS R18, c[0x0][0x204] ;  /* 0x0000810000127a13 */ /* 0x000fc80000000000 */
[----:B------:R-:W0:Y:S01]  /*1040*/  I2F.RP R28, R18 ;  /* 0x00000012001c7306 */ /* 0x000e220000209400 */
[----:B------:R-:W-:-:S06]  /*1050*/  @P5 IADD3 R17, R17, 0x1, RZ ;  /* 0x0000000111115810 */ /* 0x000fcc0007ffe0ff */
[----:B------:R-:W-:-:S05]  /*1060*/  @!P6 IMAD.MOV R17, RZ, RZ, -R17 ;  /* 0x000000ffff11e224 */ /* 0x000fca00078e0a11 */
[----:B------:R-:W-:Y:S01]  /*1070*/  SEL R19, R16, R17, !P4 ;  /* 0x0000001110137207 */ /* 0x000fe20006000000 */
[----:B------:R-:W-:Y:S01]  /*1080*/  IMAD.MOV.U32 R16, RZ, RZ, RZ ;  /* 0x000000ffff107224 */ /* 0x000fe200078e00ff */
[----:B0-----:R-:W0:Y:S02]  /*1090*/  MUFU.RCP R28, R28 ;  /* 0x0000001c001c7308 */ /* 0x001e240000001000 */
        /* <DEDUP_REMOVED lines=27> */
[----:B------:R-:W2:Y:S02]  /*1250*/  LDG.E.64 R16, [R14.64+0x8] ;  /* 0x0000080a0e107981 */ /* 0x000ea4000c1e1b00 */
[----:B------:R-:W-:-:S06]  /*1260*/  IMAD.WIDE R18, R19, R18, c[0x0][0x160] ;  /* 0x0000580013127625 */ /* 0x000fcc00078e0212 */
[----:B------:R-:W2:Y:S02]  /*1270*/  LDG.E.64 R18, [R18.64] ;  /* 0x0000000a12127981 */ /* 0x000ea4000c1e1b00 */
[----:B-12---:R0:W1:-:S06]  /*1280*/  DFMA R12, R18, R16, R12 ;  /* 0x00000010120c722b */ /* 0x00604c000000000c */
.L_x_645:
[----:B------:R-:W-:Y:S05]  /*1290*/  BSYNC B0 ;  /* 0x0000000000007941 */ /* 0x000fea0003800000 */
.L_x_644:
        /* <DEDUP_REMOVED lines=69> */
.L_x_647:
[----:B------:R-:W-:Y:S05]  /*16f0*/  BSYNC B0 ;  /* 0x0000000000007941 */ /* 0x000fea0003800000 */
.L_x_646:
        /* <DEDUP_REMOVED lines=69> */
.L_x_649:
[----:B------:R-:W-:Y:S05]  /*1b50*/  BSYNC B0 ;  /* 0x0000000000007941 */ /* 0x000fea0003800000 */
.L_x_648:
[----:B------:R-:W-:Y:S02]  /*1b60*/  IADD3 R22, R22, 0x4, RZ ;  /* 0x0000000416167810 */ /* 0x000fe40007ffe0ff */
[----:B------:R-:W-:Y:S02]  /*1b70*/  IADD3 R14, P4, R14, 0x20, RZ ;  /* 0x000000200e0e7810 */ /* 0x000fe40007f9e0ff */
[----:B0-----:R-:W-:-:S03]  /*1b80*/  IADD3 R16, R22, UR4, RZ ;  /* 0x0000000416107c10 */ /* 0x001fc6000fffe0ff */
[----:B------:R-:W-:Y:S01]  /*1b90*/  IMAD.X R15, RZ, RZ, R15, P4 ;  /* 0x000000ffff0f7224 */ /* 0x000fe200020e060f */
[----:B------:R-:W-:Y:S01]  /*1ba0*/  ISETP.NE.AND P0, PT, R16, RZ, PT ;  /* 0x000000ff1000720c */ /* 0x000fe20003f05270 */
[----:B------:R-:W-:-:S04]  /*1bb0*/  IMAD.MOV R16, RZ, RZ, -c[0x0][0x210] ;  /* 0x80008400ff107624 */ /* 0x000fc800078e02ff */
[C---:B------:R-:W-:Y:S02]  /*1bc0*/  IMAD R24, R16.reuse, 0x4, R24 ;  /* 0x0000000410187824 */ /* 0x040fe400078e0218 */
[C---:B------:R-:W-:Y:S02]  /*1bd0*/  IMAD R27, R16.reuse, 0x4, R27 ;  /* 0x00000004101b7824 */ /* 0x040fe400078e021b */
[C---:B------:R-:W-:Y:S02]  /*1be0*/  IMAD R26, R16.reuse, 0x4, R26 ;  /* 0x00000004101a7824 */ /* 0x040fe400078e021a */
[----:B------:R-:W-:Y:S02]  /*1bf0*/  IMAD R23, R16, 0x4, R23 ;  /* 0x0000000410177824 */ /* 0x000fe400078e0217 */
[----:B------:R-:W-:Y:S01]  /*1c00*/  @!P0 CALL.REL.NOINC `(.L_x_650) ;  /* 0x0000001000008944 */ /* 0x000fe20003c00000 */
[----:B------:R-:W-:Y:S05]  /*1c10*/  BRA `(.L_x_651) ;  /* 0xffffedb000007947 */ /* 0x000fea000383ffff */
.L_x_650:
[----:B------:R-:W-:Y:S02]  /*1c20*/  IMAD.IADD R14, R22, 0x1, R10 ;  /* 0x00000001160e7824 */ /* 0x000fe400078e020a */
.L_x_641:
[----:B------:R-:W-:-:S13]  /*1c30*/  ISETP.NE.AND P0, PT, RZ, UR8, PT ;  /* 0x00000008ff007c0c */ /* 0x000fda000bf05270 */
[----:B------:R-:W-:Y:S05]  /*1c40*/  @!P0 BRA `(.L_x_652) ;  /* 0x00000df000008947 */ /* 0x000fea0003800000 */
[----:B------:R-:W-:Y:S01]  /*1c50*/  ISETP.NE.AND P3, PT, R21, RZ, PT ;  /* 0x000000ff1500720c */ /* 0x000fe20003f65270 */
[----:B------:R-:W-:Y:S01]  /*1c60*/  IMAD.MOV.U32 R21, RZ, RZ, 0x8 ;  /* 0x00000008ff157424 */ /* 0x000fe200078e00ff */
[----:B------:R-:W-:Y:S01]  /*1c70*/  IABS R15, c[0x0][0x200] ;  /* 0x00008000000f7a13 */ /* 0x000fe20000000000 */
[----:B------:R-:W-:Y:S01]  /*1c80*/  BSSY B0, `(.L_x_653) ;  /* 0x0000048000007945 */ /* 0x000fe20003800000 */
[----:B------:R-:W-:-:S03]  /*1c90*/  IMAD R23, R22, c[0x0][0x210], R5 ;  /* 0x0000840016177a24 */ /* 0x000fc600078e0205 */
[----:B------:R-:W-:Y:S02]  /*1ca0*/  IMAD.MOV.U32 R22, RZ, RZ, R15 ;  /* 0x000000ffff167224 */ /* 0x000fe400078e000f */
[----:B------:R-:W-:-:S04]  /*1cb0*/  IMAD.WIDE R14, R14, R21, c[0x0][0x1b0] ;  /* 0x00006c000e0e7625 */ /* 0x000fc800078e0215 */
[----:B------:R-:W-:Y:S05]  /*1cc0*/  @P3 BRA `(.L_x_654) ;  /* 0x0000043000003947 */ /* 0x000fea0003800000 */
[----:B------:R-:W0:Y:S01]  /*1cd0*/  I2F.RP R19, R22 ;  /* 0x0000001600137306 */ /* 0x000e220000209400 */
[----:B------:R-:W-:Y:S01]  /*1ce0*/  IADD3 R18, -R23, c[0x0][0x208], R0 ;  /* 0x0000820017127a10 */ /* 0x000fe20007ffe100 */
[----:B------:R-:W-:Y:S01]  /*1cf0*/  IMAD.MOV.U32 R16, RZ, RZ, RZ ;  /* 0x000000ffff107224 */ /* 0x000fe200078e00ff */
[----:B------:R-:W-:Y:S02]  /*1d00*/  ISETP.NE.AND P4, PT, RZ, c[0x0][0x200], PT ;  /* 0x00008000ff007a0c */ /* 0x000fe40003f85270 */
        /* <DEDUP_REMOVED lines=33> */
[----:B------:R0:W2:Y:S02]  /*1f20*/  F2I.FTZ.U32.TRUNC.NTZ R17, R16 ;  /* 0x0000001000117305 */ /* 0x0000a4000021f000 */
[----:B0-----:R-:W-:Y:S02]  /*1f30*/  IMAD.MOV.U32 R16, RZ, RZ, RZ ;  /* 0x000000ffff107224 */ /* 0x001fe400078e00ff */
[----:B--2---:R-:W-:-:S04]  /*1f40*/  IMAD.MOV R25, RZ, RZ, -R17 ;  /* 0x000000ffff197224 */ /* 0x004fc800078e0a11 */
[----:B------:R-:W-:-:S04]  /*1f50*/  IMAD R25, R25, R26, RZ ;  /* 0x0000001a19197224 */ /* 0x000fc800078e02ff */
[----:B------:R-:W-:Y:S01]  /*1f60*/  IMAD.HI.U32 R25, R17, R25, R16 ;  /* 0x0000001911197227 */ /* 0x000fe200078e0010 */
[----:B------:R-:W-:-:S05]  /*1f70*/  IABS R17, R20 ;  /* 0x0000001400117213 */ /* 0x000fca0000000000 */
[----:B------:R-:W-:-:S04]  /*1f80*/  IMAD.HI.U32 R16, R25, R17, RZ ;  /* 0x0000001119107227 */ /* 0x000fc800078e00ff */
[----:B------:R-:W-:-:S04]  /*1f90*/  IMAD.MOV R18, RZ, RZ, -R16 ;  /* 0x000000ffff127224 */ /* 0x000fc800078e0a10 */
[----:B------:R-:W-:-:S05]  /*1fa0*/  IMAD R17, R26, R18, R17 ;  /* 0x000000121a117224 */ /* 0x000fca00078e0211 */
[----:B------:R-:W-:-:S13]  /*1fb0*/  ISETP.GT.U32.AND P5, PT, R26, R17, PT ;  /* 0x000000111a00720c */ /* 0x000fda0003fa4070 */
[----:B------:R-:W-:Y:S01]  /*1fc0*/  @!P5 IMAD.IADD R17, R17, 0x1, -R26 ;  /* 0x000000011111d824 */ /* 0x000fe200078e0a1a */
[----:B------:R-:W-:-:S04]  /*1fd0*/  @!P5 IADD3 R16, R16, 0x1, RZ ;  /* 0x000000011010d810 */ /* 0x000fc80007ffe0ff */
[----:B------:R-:W-:Y:S02]  /*1fe0*/  ISETP.GE.U32.AND P6, PT, R17, R26, PT ;  /* 0x0000001a1100720c */ /* 0x000fe40003fc6070 */
[----:B------:R-:W-:-:S04]  /*1ff0*/  LOP3.LUT R17, R20, c[0x0][0x204], RZ, 0x3c, !PT ;  /* 0x0000810014117a12 */ /* 0x000fc800078e3cff */
[----:B------:R-:W-:-:S07]  /*2000*/  ISETP.GE.AND P5, PT, R17, RZ, PT ;  /* 0x000000ff1100720c */ /* 0x000fce0003fa6270 */
[----:B------:R-:W-:Y:S02]  /*2010*/  @P6 IADD3 R16, R16, 0x1, RZ ;  /* 0x0000000110106810 */ /* 0x000fe40007ffe0ff */
[----:B------:R-:W-:-:S04]  /*2020*/  ISETP.NE.AND P6, PT, RZ, c[0x0][0x204], PT ;  /* 0x00008100ff007a0c */ /* 0x000fc80003fc5270 */
[----:B------:R-:W-:-:S09]  /*2030*/  @!P5 IMAD.MOV R16, RZ, RZ, -R16 ;  /* 0x000000ffff10d224 */ /* 0x000fd200078e0a10 */
[----:B------:R-:W-:-:S04]  /*2040*/  @!P6 LOP3.LUT R16, RZ, c[0x0][0x204], RZ, 0x33, !PT ;  /* 0x00008100ff10ea12 */ /* 0x000fc800078e33ff */
[----:B------:R-:W-:-:S04]  /*2050*/  LOP3.LUT R17, R19, R16, RZ, 0xfc, !PT ;  /* 0x0000001013117212 */ /* 0x000fc800078efcff */
[----:B------:R-:W-:-:S04]  /*2060*/  ISETP.GE.AND P0, PT, R17, RZ, PT ;  /* 0x000000ff1100720c */ /* 0x000fc80003f06270 */
[----:B------:R-:W-:-:S04]  /*2070*/  ISETP.GE.OR P0, PT, R16, c[0x0][0x1f4], !P0 ;  /* 0x00007d0010007a0c */ /* 0x000fc80004706670 */
[----:B------:R-:W-:-:S13]  /*2080*/  ISETP.GE.OR P0, PT, R19, c[0x0][0x1f0], P0 ;  /* 0x00007c0013007a0c */ /* 0x000fda0000706670 */
[----:B------:R-:W-:Y:S05]  /*2090*/  @P0 BRA `(.L_x_654) ;  /* 0x0000006000000947 */ /* 0x000fea0003800000 */
[----:B------:R-:W-:-:S04]  /*20a0*/  IMAD R16, R11, c[0x0][0x1f4], R16 ;  /* 0x00007d000b107a24 */ /* 0x000fc800078e0210 */
[----:B------:R-:W-:-:S04]  /*20b0*/  IMAD R16, R16, c[0x0][0x1f0], R19 ;  /* 0x00007c0010107a24 */ /* 0x000fc800078e0213 */
[----:B------:R-:W-:Y:S02]  /*20c0*/  IMAD.WIDE R18, R16, R21, c[0x0][0x160] ;  /* 0x0000580010127625 */ /* 0x000fe400078e0215 */
[----:B------:R-:W2:Y:S04]  /*20d0*/  LDG.E.64 R16, [R14.64] ;  /* 0x0000000a0e107981 */ /* 0x000ea8000c1e1b00 */
[----:B------:R-:W2:Y:S02]  /*20e0*/  LDG.E.64 R18, [R18.64] ;  /* 0x0000000a12127981 */ /* 0x000ea4000c1e1b00 */
[----:B-12---:R0:W1:-:S06]  /*20f0*/  DFMA R12, R18, R16, R12 ;  /* 0x00000010120c722b */ /* 0x00604c000000000c */
.L_x_654:
[----:B------:R-:W-:Y:S05]  /*2100*/  BSYNC B0 ;  /* 0x0000000000007941 */ /* 0x000fea0003800000 */
.L_x_653:
[----:B------:R-:W-:Y:S01]  /*2110*/  UISETP.NE.AND UP0, UPT, UR8, 0x1, UPT ;  /* 0x000000010800788c */ /* 0x000fe2000bf05270 */
[----:B------:R-:W-:Y:S05]  /*2120*/  BSSY B0, `(.L_x_652) ;  /* 0x0000091000007945 */ /* 0x000fea0003800000 */
[----:B------:R-:W-:-:S13]  /*2130*/  PLOP3.LUT P0, PT, PT, PT, UP0, 0x80, 0x0 ;  /* 0x000000000000781c */ /* 0x000fda0003f0f008 */
[----:B------:R-:W-:Y:S05]  /*2140*/  @!P0 BRA `(.L_x_655) ;  /* 0x000008e000008947 */ /* 0x000fea0003800000 */
[----:B------:R-:W-:Y:S01]  /*2150*/  BSSY B1, `(.L_x_656) ;  /* 0x0000046000017945 */ /* 0x000fe20003800000 */
[----:B------:R-:W-:Y:S01]  /*2160*/  IADD3 R23, R23, c[0x0][0x210], RZ ;  /* 0x0000840017177a10 */ /* 0x000fe20007ffe0ff */
[----:B------:R-:W-:Y:S05]  /*2170*/  @P3 BRA `(.L_x_657) ;  /* 0x0000043000003947 */ /* 0x000fea0003800000 */
[----:B0-----:R-:W0:Y:S01]  /*2180*/  I2F.RP R19, R22 ;  /* 0x0000001600137306 */ /* 0x001e220000209400 */
        /* <DEDUP_REMOVED lines=63> */
[----:B------:R-:W2:Y:S04]  /*2580*/  LDG.E.64 R16, [R14.64+0x8] ;  /* 0x0000080a0e107981 */ /* 0x000ea8000c1e1b00 */
[----:B------:R-:W2:Y:S02]  /*2590*/  LDG.E.64 R18, [R18.64] ;  /* 0x0000000a12127981 */ /* 0x000ea4000c1e1b00 */
[----:B-12---:R0:W1:-:S06]  /*25a0*/  DFMA R12, R18, R16, R12 ;  /* 0x00000010120c722b */ /* 0x00604c000000000c */
.L_x_657:
[----:B------:R-:W-:Y:S05]  /*25b0*/  BSYNC B1 ;  /* 0x0000000000017941 */ /* 0x000fea0003800000 */
.L_x_656:
[----:B------:R-:W-:-:S06]  /*25c0*/  UISETP.NE.AND UP0, UPT, UR8, 0x2, UPT ;  /* 0x000000020800788c */ /* 0x000fcc000bf05270 */
[----:B------:R-:W-:-:S13]  /*25d0*/  PLOP3.LUT P0, PT, PT, PT, UP0, 0x80, 0x0 ;  /* 0x000000000000781c */ /* 0x000fda0003f0f008 */
[----:B------:R-:W-:Y:S05]  /*25e0*/  @!P0 BRA `(.L_x_655) ;  /* 0x0000044000008947 */ /* 0x000fea0003800000 */
[----:B------:R-:W-:Y:S05]  /*25f0*/  @P3 BRA `(.L_x_655) ;  /* 0x0000043000003947 */ /* 0x000fea0003800000 */
[----:B0-----:R-:W0:Y:S01]  /*2600*/  I2F.RP R19, R22 ;  /* 0x0000001600137306 */ /* 0x001e220000209400 */
[----:B------:R-:W-:-:S04]  /*2610*/  IADD3 R23, R23, c[0x0][0x210], RZ ;  /* 0x0000840017177a10 */ /* 0x000fc80007ffe0ff */
[----:B------:R-:W-:-:S04]  /*2620*/  IADD3 R18, -R23, c[0x0][0x208], R0 ;  /* 0x0000820017127a10 */ /* 0x000fc80007ffe100 */
[----:B------:R-:W-:Y:S01]  /*2630*/  ISETP.GE.AND P3, PT, R18, RZ, PT ;  /* 0x000000ff1200720c */ /* 0x000fe20003f66270 */
[----:B0-----:R-:W0:Y:S02]  /*2640*/  MUFU.RCP R19, R19 ;  /* 0x0000001300137308 */ /* 0x001e240000001000 */
[----:B0-----:R-:W-:-:S06]  /*2650*/  IADD3 R16, R19, 0xffffffe, RZ ;  /* 0x0ffffffe13107810 */ /* 0x001fcc0007ffe0ff */
[----:B------:R0:W2:Y:S02]  /*2660*/  F2I.FTZ.U32.TRUNC.NTZ R17, R16 ;  /* 0x0000001000117305 */ /* 0x0000a4000021f000 */
[----:B0-----:R-:W-:Y:S02]  /*2670*/  IMAD.MOV.U32 R16, RZ, RZ, RZ ;  /* 0x000000ffff107224 */ /* 0x001fe400078e00ff */
[----:B--2---:R-:W-:-:S04]  /*2680*/  IMAD.MOV R25, RZ, RZ, -R17 ;  /* 0x000000ffff197224 */ /* 0x004fc800078e0a11 */
[----:B------:R-:W-:Y:S01]  /*2690*/  IMAD R23, R25, R22, RZ ;  /* 0x0000001619177224 */ /* 0x000fe200078e02ff */
[----:B------:R-:W-:-:S03]  /*26a0*/  IABS R25, R18 ;  /* 0x0000001200197213 */ /* 0x000fc60000000000 */
        /* <DEDUP_REMOVED lines=51> */
[----:B------:R-:W2:Y:S03]  /*29e0*/  LDG.E.64 R14, [R14.64+0x10] ;  /* 0x0000100a0e0e7981 */ /* 0x000ea6000c1e1b00 */
[----:B------:R-:W-:-:S04]  /*29f0*/  IMAD R16, R16, c[0x0][0x1f0], R19 ;  /* 0x00007c0010107a24 */ /* 0x000fc800078e0213 */
[----:B------:R-:W-:-:S06]  /*2a00*/  IMAD.WIDE R16, R16, R21, c[0x0][0x160] ;  /* 0x0000580010107625 */ /* 0x000fcc00078e0215 */
[----:B------:R-:W2:Y:S02]  /*2a10*/  LDG.E.64 R16, [R16.64] ;  /* 0x0000000a10107981 */ /* 0x000ea4000c1e1b00 */
[----:B-12---:R0:W1:-:S06]  /*2a20*/  DFMA R12, R16, R14, R12 ;  /* 0x0000000e100c722b */ /* 0x00604c000000000c */
.L_x_655:
[----:B------:R-:W-:Y:S05]  /*2a30*/  BSYNC B0 ;  /* 0x0000000000007941 */ /* 0x000fea0003800000 */
.L_x_652:
[----:B------:R-:W-:Y:S01]  /*2a40*/  IADD3 R10, R10, c[0x0][0x1f8], RZ ;  /* 0x00007e000a0a7a10 */ /* 0x000fe20007ffe0ff */
[----:B------:R-:W-:Y:S01]  /*2a50*/  @P2 CALL.REL.NOINC `(.L_x_640) ;  /* 0x0000001000002944 */ /* 0x000fe20003c00000 */
[----:B------:R-:W-:Y:S05]  /*2a60*/  BRA `(.L_x_658) ;  /* 0xffffdc8000007947 */ /* 0x000fea000383ffff */
.L_x_640:
[----:B------:R-:W-:Y:S01]  /*2a70*/  @P1 CALL.REL.NOINC `(.L_x_639) ;  /* 0x0000001000001944 */ /* 0x000fe20003c00000 */
[----:B------:R-:W-:Y:S05]  /*2a80*/  BRA `(.L_x_659) ;  /* 0xffffdbb000007947 */ /* 0x000fea000383ffff */
.L_x_639:
[----:B------:R-:W-:Y:S01]  /*2a90*/  SHF.R.S64 R4, RZ, 0x1d, R0 ;  /* 0x0000001dff047819 */ /* 0x000fe20000001000 */
[----:B------:R-:W-:-:S03]  /*2aa0*/  IMAD.MOV.U32 R2, RZ, RZ, c[0x0][0x0] ;  /* 0x00000000ff027624 */ /* 0x000fc600078e00ff */
[----:B------:R-:W-:Y:S01]  /*2ab0*/  IADD3 R4, P0, R4, c[0x0][0x188], RZ ;  /* 0x0000620004047a10 */ /* 0x000fe20007f1e0ff */
[----:B------:R-:W-:-:S03]  /*2ac0*/  IMAD R7, R2, c[0x0][0xc], RZ ;  /* 0x0000030002077a24 */ /* 0x000fc600078e02ff */
[----:B------:R-:W-:Y:S02]  /*2ad0*/  LEA.HI.X.SX32 R5, R0, c[0x0][0x18c], 0x3, P0 ;  /* 0x0000630000057a11 */ /* 0x000fe400000f1eff */
[----:B------:R-:W-:-:S03]  /*2ae0*/  IADD3 R0, P0, R7, R0, RZ ;  /* 0x0000000007007210 */ /* 0x000fc60007f1e0ff */
[----:B-1----:R1:W-:Y:S02]  /*2af0*/  STG.E.64 [R4.64], R12 ;  /* 0x0000000c04007986 */ /* 0x0023e4000c101b0a */
[----:B------:R-:W-:Y:S01]  /*2b00*/  IMAD.X R3, RZ, RZ, R3, P0 ;  /* 0x000000ffff037224 */ /* 0x000fe200000e0603 */
[----:B------:R-:W-:-:S04]  /*2b10*/  ISETP.GE.U32.AND P0, PT, R0, c[0x0][0x1d8], PT ;  /* 0x0000760000007a0c */ /* 0x000fc80003f06070 */
[----:B------:R-:W-:-:S13]  /*2b20*/  ISETP.GE.AND.EX P0, PT, R3, UR6, PT, P0 ;  /* 0x0000000603007c0c */ /* 0x000fda000bf06300 */
[----:B-1----:R-:W-:Y:S01]  /*2b30*/  @P0 CALL.REL.NOINC `(.L_x_660) ;  /* 0x0000001000000944 */ /* 0x002fe20003c00000 */
[----:B------:R-:W-:Y:S05]  /*2b40*/  BRA `(.L_x_661) ;  /* 0xffffd5a000007947 */ /* 0x000fea000383ffff */
.L_x_660:
[----:B------:R-:W-:Y:S05]  /*2b50*/  EXIT ;  /* 0x000000000000794d */ /* 0x000fea0003800000 */
.L_x_662:
        /* <DEDUP_REMOVED lines=10> */
.L_x_1181:


//--------------------- .text._ZN2at6native51_GLOBAL__N__2c613397_18_DepthwiseConv2d_cu_9959487032conv_depthwise2d_backward_kernelILi0ELi2EdiEEvNS_27GenericPackedTensorAccessorIKT1_Lm4ENS_16DefaultPtrTraitsEiEENS3_IS4_Lm4ES6_iEES7_T2_iiiiiiiiiiiiiii --------------------------
	.section	.text._ZN2at6native51_GLOBAL__N__2c613397_18_DepthwiseConv2d_cu_9959487032conv_depthwise2d_backward_kernelILi0ELi2EdiEEvNS_27GenericPackedTensorAccessorIKT1_Lm4ENS_16DefaultPtrTraitsEiEENS3_IS4_Lm4ES6_iEES7_T2_iiiiiiiiiiiiiii,"ax",@progbits
	.sectioninfo	@"SHI_REGISTERS=31"
	.align	128
.text._ZN2at6native51_GLOBAL__N__2c613397_18_DepthwiseConv2d_cu_9959487032conv_depthwise2d_backward_kernelILi0ELi2EdiEEvNS_27GenericPackedTensorAccessorIKT1_Lm4ENS_16DefaultPtrTraitsEiEENS3_IS4_Lm4ES6_iEES7_T2_iiiiiiiiiiiiiii:
        .type           _ZN2at6native51_GLOBAL__N__2c613397_18_DepthwiseConv2d_cu_9959487032conv_depthwise2d_backward_kernelILi0ELi2EdiEEvNS_27GenericPackedTensorAccessorIKT1_Lm4ENS_16DefaultPtrTraitsEiEENS3_IS4_Lm4ES6_iEES7_T2_iiiiiiiiiiiiiii,@function
        .size           _ZN2at6native51_GLOBAL__N__2c613397_18_DepthwiseConv2d_cu_9959487032conv_depthwise2d_backward_kernelILi0ELi2EdiEEvNS_27GenericPackedTensorAccessorIKT1_Lm4ENS_16DefaultPtrTraitsEiEENS3_IS4_Lm4ES6_iEES7_T2_iiiiiiiiiiiiiii,(.L_x_1182 - _ZN2at6native51_GLOBAL__N__2c613397_18_DepthwiseConv2d_cu_9959487032conv_depthwise2d_backward_kernelILi0ELi2EdiEEvNS_27GenericPackedTensorAccessorIKT1_Lm4ENS_16DefaultPtrTraitsEiEENS3_IS4_Lm4ES6_iEES7_T2_iiiiiiiiiiiiiii)
        .other          _ZN2at6native51_GLOBAL__N__2c613397_18_DepthwiseConv2d_cu_9959487032conv_depthwise2d_backward_kernelILi0ELi2EdiEEvNS_27GenericPackedTensorAccessorIKT1_Lm4ENS_16DefaultPtrTraitsEiEENS3_IS4_Lm4ES6_iEES7_T2_iiiiiiiiiiiiiii,@"STO_CUDA_ENTRY STV_DEFAULT"
_ZN2at6native51_GLOBAL__N__2c613397_18_DepthwiseConv2d_cu_9959487032conv_depthwise2d_backward_kernelILi0ELi2EdiEEvNS_27GenericPackedTensorAccessorIKT1_Lm4ENS_16DefaultPtrTraitsEiEENS3_IS4_Lm4ES6_iEES7_T2_iiiiiiiiiiiiiii:
        /* <DEDUP_REMOVED lines=14> */
.L_x_684:
[----:B------:R-:W-:Y:S01]  /*00e0*/  IABS R8, c[0x0][0x1e8] ;  /* 0x00007a0000087a13 */ /* 0x000fe20000000000 */
[----:B------:R-:W-:Y:S01]  /*00f0*/  CS2R R12, SRZ ;  /* 0x00000000000c7805 */ /* 0x000fe2000001ff00 */
[----:B------:R-:W-:Y:S02]  /*0100*/  IABS R10, R2 ;  /* 0x00000002000a7213 */ /* 0x000fe40000000000 */
[----:B0-----:R-:W0:Y:S08]  /*0110*/  I2F.RP R5, R8 ;  /* 0x0000000800057306 */ /* 0x001e300000209400 */
        /* <DEDUP_REMOVED lines=39> */
[----:B------:R-:W-:Y:S01]  /*0390*/  IMAD R8, R11, R8, R12 ;  /* 0x000000080b087224 */ /* 0x000fe200078e020c */
[----:B0-----:R-:W0:Y:S01]  /*03a0*/  MUFU.RCP R10, R10 ;  /* 0x0000000a000a7308 */ /* 0x001e220000001000 */
[----:B------:R-:W-:-:S03]  /*03b0*/  CS2R R12, SRZ ;  /* 0x00000000000c7805 */ /* 0x000fc6000001ff00 */
        /* <DEDUP_REMOVED lines=38> */
.L_x_682:
[----:B0-----:R-:W-:-:S05]  /*0620*/  IMAD.MOV.U32 R15, RZ, RZ, c[0x0][0x1f8] ;  /* 0x00007e00ff0f7624 */ /* 0x001fca00078e00ff */
[----:B------:R-:W-:-:S13]  /*0630*/  ISETP.GE.AND P0, PT, R15, 0x1, PT ;  /* 0x000000010f00780c */ /* 0x000fda0003f06270 */
[----:B-1----:R-:W-:Y:S05]  /*0640*/  @!P0 BRA `(.L_x_664) ;  /* 0x00000ae000008947 */ /* 0x002fea0003800000 */
[----:B------:R-:W-:Y:S02]  /*0650*/  IMAD R15, R15, c[0x0][0x1fc], RZ ;  /* 0x00007f000f0f7a24 */ /* 0x000fe400078e02ff */
[----:B------:R-:W-:Y:S02]  /*0660*/  IMAD R14, R9, c[0x0][0x1e0], R8 ;  /* 0x00007800090e7a24 */ /* 0x000fe400078e0208 */
[----:B------:R-:W-:Y:S02]  /*0670*/  IMAD.MOV.U32 R11, RZ, RZ, RZ ;  /* 0x000000ffff0b7224 */ /* 0x000fe400078e00ff */
[----:B------:R-:W-:Y:S02]  /*0680*/  IMAD R20, R14, R15, RZ ;  /* 0x0000000f0e147224 */ /* 0x000fe400078e02ff */
[----:B------:R-:W-:Y:S02]  /*0690*/  IMAD R21, R5, c[0x0][0x1e4], R14 ;  /* 0x0000790005157a24 */ /* 0x000fe400078e020e */
.L_x_681:
[C---:B0-----:R-:W-:Y:S01]  /*06a0*/  IMAD R15, R11.reuse, c[0x0][0x214], R10 ;  /* 0x000085000b0f7a24 */ /* 0x041fe200078e020a */
        /* <DEDUP_REMOVED lines=13> */
[----:B-1----:R-:W-:Y:S05]  /*0780*/  @!P1 BRA `(.L_x_665) ;  /* 0x000005b000009947 */ /* 0x002fea0003800000 */
        /* <DEDUP_REMOVED lines=15> */
.L_x_674:
        /* <DEDUP_REMOVED lines=9> */
[----:B-1----:R-:W-:Y:S05]  /*0910*/  @P1 BRA `(.L_x_667) ;  /* 0x000000b000001947 */ /* 0x002fea0003800000 */
[C---:B------:R-:W-:Y:S02]  /*0920*/  LEA.HI R16, R25.reuse, R25, RZ, 0x1 ;  /* 0x0000001919107211 */ /* 0x040fe400078f08ff */
[----:B------:R-:W-:Y:S02]  /*0930*/  ISETP.LT.OR P1, PT, R25, -0x1, !P0 ;  /* 0xffffffff1900780c */ /* 0x000fe40004721670 */
[----:B------:R-:W-:-:S04]  /*0940*/  SHF.R.S32.HI R17, RZ, 0x1, R16 ;  /* 0x00000001ff117819 */ /* 0x000fc80000011410 */
[----:B------:R-:W-:-:S13]  /*0950*/  ISETP.GE.OR P1, PT, R17, c[0x0][0x1f0], P1 ;  /* 0x00007c0011007a0c */ /* 0x000fda0000f26670 */
[----:B------:R-:W-:Y:S05]  /*0960*/  @P1 BRA `(.L_x_667) ;  /* 0x0000006000001947 */ /* 0x000fea0003800000 */
[----:B------:R-:W-:Y:S02]  /*0970*/  IMAD R18, R24, c[0x0][0x1f0], R17 ;  /* 0x00007c0018127a24 */ /* 0x000fe400078e0211 */
[----:B------:R-:W-:Y:S01]  /*0980*/  IMAD.MOV.U32 R19, RZ, RZ, 0x8 ;  /* 0x00000008ff137424 */ /* 0x000fe200078e00ff */
[----:B------:R-:W2:Y:S03]  /*0990*/  LDG.E.64 R16, [R14.64] ;  /* 0x000000080e107981 */ /* 0x000ea6000c1e1b00 */
[----:B------:R-:W-:-:S06]  /*09a0*/  IMAD.WIDE R18, R18, R19, c[0x0][0x160] ;  /* 0x0000580012127625 */ /* 0x000fcc00078e0213 */
[----:B------:R-:W2:Y:S02]  /*09b0*/  LDG.E.64 R18, [R18.64] ;  /* 0x0000000812127981 */ /* 0x000ea4000c1e1b00 */
[----:B--2---:R0:W1:-:S06]  /*09c0*/  DFMA R12, R18, R16, R12 ;  /* 0x00000010120c722b */ /* 0x00404c000000000c */
.L_x_667:
[----:B------:R-:W-:Y:S05]  /*09d0*/  BSYNC B0 ;  /* 0x0000000000007941 */ /* 0x000fea0003800000 */
.L_x_666:
[----:B------:R-:W-:Y:S01]  /*09e0*/  BSSY B0, `(.L_x_668) ;  /* 0x000000d000007945 */ /* 0x000fe20003800000 */
[----:B------:R-:W-:Y:S05]  /*09f0*/  @P4 BRA `(.L_x_669) ;  /* 0x000000b000004947 */ /* 0x000fea0003800000 */
[C---:B0-----:R-:W-:Y:S02]  /*0a00*/  LEA.HI R16, R26.reuse, R26, RZ, 0x1 ;  /* 0x0000001a1a107211 */ /* 0x041fe400078f08ff */
[----:B------:R-:W-:Y:S02]  /*0a10*/  ISETP.LT.OR P1, PT, R26, -0x1, !P0 ;  /* 0xffffffff1a00780c */ /* 0x000fe40004721670 */
[----:B------:R-:W-:-:S04]  /*0a20*/  SHF.R.S32.HI R17, RZ, 0x1, R16 ;  /* 0x00000001ff117819 */ /* 0x000fc80000011410 */
[----:B------:R-:W-:-:S13]  /*0a30*/  ISETP.GE.OR P1, PT, R17, c[0x0][0x1f0], P1 ;  /* 0x00007c0011007a0c */ /* 0x000fda0000f26670 */
[----:B------:R-:W-:Y:S05]  /*0a40*/  @P1 BRA `(.L_x_669) ;  /* 0x0000006000001947 */ /* 0x000fea0003800000 */
[----:B------:R-:W-:Y:S02]  /*0a50*/  IMAD R18, R24, c[0x0][0x1f0], R17 ;  /* 0x00007c0018127a24 */ /* 0x000fe400078e0211 */
[----:B------:R-:W-:Y:S01]  /*0a60*/  IMAD.MOV.U32 R19, RZ, RZ, 0x8 ;  /* 0x00000008ff137424 */ /* 0x000fe200078e00ff */
[----:B------:R-:W2:Y:S03]  /*0a70*/  LDG.E.64 R16, [R14.64+0x8] ;  /* 0x000008080e107981 */ /* 0x000ea6000c1e1b00 */
[----:B------:R-:W-:-:S06]  /*0a80*/  IMAD.WIDE R18, R18, R19, c[0x0][0x160] ;  /* 0x0000580012127625 */ /* 0x000fcc00078e0213 */
[----:B------:R-:W2:Y:S02]  /*0a90*/  LDG.E.64 R18, [R18.64] ;  /* 0x0000000812127981 */ /* 0x000ea4000c1e1b00 */
[----:B-12---:R0:W1:-:S06]  /*0aa0*/  DFMA R12, R18, R16, R12 ;  /* 0x00000010120c722b */ /* 0x00604c000000000c */
.L_x_669:
[----:B------:R-:W-:Y:S05]  /*0ab0*/  BSYNC B0 ;  /* 0x0000000000007941 */ /* 0x000fea0003800000 */
.L_x_668:
        /* <DEDUP_REMOVED lines=13> */
.L_x_671:
[----:B------:R-:W-:Y:S05]  /*0b90*/  BSYNC B0 ;  /* 0x0000000000007941 */ /* 0x000fea0003800000 */
.L_x_670:
[----:B------:R-:W-:Y:S01]  /*0ba0*/  BSSY B0, `(.L_x_672) ;  /* 0x000000d000007945 */ /* 0x000fe20003800000 */
[----:B------:R-:W-:Y:S05]  /*0bb0*/  @P6 BRA `(.L_x_673) ;  /* 0x000000b000006947 */ /* 0x000fea0003800000 */
[C---:B0-----:R-:W-:Y:S02]  /*0bc0*/  LEA.HI R16, R27.reuse, R27, RZ, 0x1 ;  /* 0x0000001b1b107211 */ /* 0x041fe400078f08ff */
[----:B------:R-:W-:Y:S02]  /*0bd0*/  ISETP.LT.OR P1, PT, R27, -0x1, !P0 ;  /* 0xffffffff1b00780c */ /* 0x000fe40004721670 */
[----:B------:R-:W-:-:S04]  /*0be0*/  SHF.R.S32.HI R17, RZ, 0x1, R16 ;  /* 0x00000001ff117819 */ /* 0x000fc80000011410 */
[----:B------:R-:W-:-:S13]  /*0bf0*/  ISETP.GE.OR P1, PT, R17, c[0x0][0x1f0], P1 ;  /* 0x00007c0011007a0c */ /* 0x000fda0000f26670 */
[----:B------:R-:W-:Y:S05]  /*0c00*/  @P1 BRA `(.L_x_673) ;  /* 0x0000006000001947 */ /* 0x000fea0003800000 */
[----:B------:R-:W-:Y:S01]  /*0c10*/  IMAD R16, R24, c[0x0][0x1f0], R17 ;  /* 0x00007c0018107a24 */ /* 0x000fe200078e0211 */
[----:B------:R-:W2:Y:S01]  /*0c20*/  LDG.E.64 R18, [R14.64+0x18] ;  /* 0x000018080e127981 */ /* 0x000ea2000c1e1b00 */
[----:B------:R-:W-:-:S04]  /*0c30*/  IMAD.MOV.U32 R17, RZ, RZ, 0x8 ;  /* 0x00000008ff117424 */ /* 0x000fc800078e00ff */
[----:B------:R-:W-:-:S06]  /*0c40*/  IMAD.WIDE R16, R16, R17, c[0x0][0x160] ;  /* 0x0000580010107625 */ /* 0x000fcc00078e0211 */
[----:B------:R-:W2:Y:S02]  /*0c50*/  LDG.E.64 R16, [R16.64] ;  /* 0x0000000810107981 */ /* 0x000ea4000c1e1b00 */
[----:B-12---:R0:W1:-:S06]  /*0c60*/  DFMA R12, R16, R18, R12 ;  /* 0x00000012100c722b */ /* 0x00604c000000000c */
.L_x_673:
[----:B------:R-:W-:Y:S05]  /*0c70*/  BSYNC B0 ;  /* 0x0000000000007941 */ /* 0x000fea0003800000 */
.L_x_672:
[----:B0-----:R-:W-:Y:S01]  /*0c80*/  IMAD.MOV R16, RZ, RZ, -c[0x0][0x210] ;  /* 0x80008400ff107624 */ /* 0x001fe200078e02ff */
[----:B------:R-:W-:Y:S02]  /*0c90*/  IADD3 R23, R23, 0x4, RZ ;  /* 0x0000000417177810 */ /* 0x000fe40007ffe0ff */
[----:B------:R-:W-:Y:S01]  /*0ca0*/  IADD3 R14, P4, R14, 0x20, RZ ;  /* 0x000000200e0e7810 */ /* 0x000fe20007f9e0ff */
[C---:B------:R-:W-:Y:S02]  /*0cb0*/  IMAD R26, R16.reuse, 0x4, R26 ;  /* 0x00000004101a7824 */ /* 0x040fe400078e021a */
[C---:B------:R-:W-:Y:S02]  /*0cc0*/  IMAD R28, R16.reuse, 0x4, R28 ;  /* 0x00000004101c7824 */ /* 0x040fe400078e021c */
[----:B------:R-:W-:-:S02]  /*0cd0*/  IMAD R27, R16, 0x4, R27 ;  /* 0x00000004101b7824 */ /* 0x000fc400078e021b */
[----:B------:R-:W-:Y:S02]  /*0ce0*/  IMAD R25, R16, 0x4, R25 ;  /* 0x0000000410197824 */ /* 0x000fe400078e0219 */
[----:B------:R-:W-:Y:S02]  /*0cf0*/  IMAD.IADD R16, R4, 0x1, R23 ;  /* 0x0000000104107824 */ /* 0x000fe400078e0217 */
[----:B------:R-:W-:-:S03]  /*0d00*/  IMAD.X R15, RZ, RZ, R15, P4 ;  /* 0x000000ffff0f7224 */ /* 0x000fc600020e060f */
[----:B------:R-:W-:-:S13]  /*0d10*/  ISETP.NE.AND P1, PT, R16, RZ, PT ;  /* 0x000000ff1000720c */ /* 0x000fda0003f25270 */
[----:B------:R-:W-:Y:S05]  /*0d20*/  @P1 BRA `(.L_x_674) ;  /* 0xfffffb5000001947 */ /* 0x000fea000383ffff */
[----:B------:R-:W-:Y:S02]  /*0d30*/  IMAD.IADD R15, R23, 0x1, R20 ;  /* 0x00000001170f7824 */ /* 0x000fe400078e0214 */
.L_x_665:
[----:B------:R-:W-:-:S13]  /*0d40*/  ISETP.NE.AND P1, PT, R0, RZ, PT ;  /* 0x000000ff0000720c */ /* 0x000fda0003f25270 */
[----:B------:R-:W-:Y:S05]  /*0d50*/  @!P1 BRA `(.L_x_675) ;  /* 0x000003b000009947 */ /* 0x000fea0003800000 */
[----:B------:R-:W-:Y:S01]  /*0d60*/  IMAD R23, R23, c[0x0][0x210], R7 ;  /* 0x0000840017177a24 */ /* 0x000fe200078e0207 */
[----:B------:R-:W-:Y:S01]  /*0d70*/  LOP3.LUT R22, R22, 0x1, RZ, 0xc0, !PT ;  /* 0x0000000116167812 */ /* 0x000fe200078ec0ff */
[----:B------:R-:W-:Y:S01]  /*0d80*/  BSSY B0, `(.L_x_676) ;  /* 0x0000013000007945 */ /* 0x000fe20003800000 */
[----:B------:R-:W-:Y:S02]  /*0d90*/  ISETP.NE.AND P4, PT, R0, 0x1, PT ;  /* 0x000000010000780c */ /* 0x000fe40003f85270 */
[----:B------:R-:W-:Y:S02]  /*0da0*/  IADD3 R17, -R23, c[0x0][0x208], R2 ;  /* 0x0000820017117a10 */ /* 0x000fe40007ffe102 */
[----:B------:R-:W-:Y:S01]  /*0db0*/  ISETP.NE.U32.AND P1, PT, R22, 0x1, PT ;  /* 0x000000011600780c */ /* 0x000fe20003f25070 */
[----:B------:R-:W-:Y:S01]  /*0dc0*/  IMAD.MOV.U32 R22, RZ, RZ, 0x8 ;  /* 0x00000008ff167424 */ /* 0x000fe200078e00ff */
        /* <DEDUP_REMOVED lines=10> */
[----:B------:R-:W2:Y:S03]  /*0e70*/  LDG.E.64 R16, [R14.64] ;  /* 0x000000080e107981 */ /* 0x000ea6000c1e1b00 */
[----:B------:R-:W-:-:S06]  /*0e80*/  IMAD.WIDE R18, R19, R22, c[0x0][0x160] ;  /* 0x0000580013127625 */ /* 0x000fcc00078e0216 */
[----:B------:R-:W2:Y:S02]  /*0e90*/  LDG.E.64 R18, [R18.64] ;  /* 0x0000000812127981 */ /* 0x000ea4000c1e1b00 */
[----:B-12---:R0:W1:-:S06]  /*0ea0*/  DFMA R12, R18, R16, R12 ;  /* 0x00000010120c722b */ /* 0x00604c000000000c */
.L_x_677:
[----:B------:R-:W-:Y:S05]  /*0eb0*/  BSYNC B0 ;  /* 0x0000000000007941 */ /* 0x000fea0003800000 */
.L_x_676:
[----:B------:R-:W-:Y:S01]  /*0ec0*/  BSSY B0, `(.L_x_675) ;  /* 0x0000024000007945 */ /* 0x000fe20003800000 */
[----:B------:R-:W-:Y:S05]  /*0ed0*/  @!P4 BRA `(.L_x_678) ;  /* 0x000002200000c947 */ /* 0x000fea0003800000 */
[----:B------:R-:W-:Y:S01]  /*0ee0*/  IADD3 R23, R23, c[0x0][0x210], RZ ;  /* 0x0000840017177a10 */ /* 0x000fe20007ffe0ff */
[----:B------:R-:W-:Y:S01]  /*0ef0*/  BSSY B1, `(.L_x_679) ;  /* 0x0000010000017945 */ /* 0x000fe20003800000 */
[----:B------:R-:W-:Y:S02]  /*0f00*/  ISETP.NE.AND P4, PT, R0, 0x2, PT ;  /* 0x000000020000780c */ /* 0x000fe40003f85270 */
[----:B0-----:R-:W-:-:S04]  /*0f10*/  IADD3 R17, -R23, c[0x0][0x208], R2 ;  /* 0x0000820017117a10 */ /* 0x001fc80007ffe102 */
        /* <DEDUP_REMOVED lines=9> */
[----:B------:R-:W2:Y:S03]  /*0fb0*/  LDG.E.64 R16, [R14.64+0x8] ;  /* 0x000008080e107981 */ /* 0x000ea6000c1e1b00 */
[----:B------:R-:W-:-:S06]  /*0fc0*/  IMAD.WIDE R18, R19, R22, c[0x0][0x160] ;  /* 0x0000580013127625 */ /* 0x000fcc00078e0216 */
[----:B------:R-:W2:Y:S02]  /*0fd0*/  LDG.E.64 R18, [R18.64] ;  /* 0x0000000812127981 */ /* 0x000ea4000c1e1b00 */
[----:B-12---:R0:W1:-:S06]  /*0fe0*/  DFMA R12, R18, R16, R12 ;  /* 0x00000010120c722b */ /* 0x00604c000000000c */
.L_x_680:
[----:B------:R-:W-:Y:S05]  /*0ff0*/  BSYNC B1 ;  /* 0x0000000000017941 */ /* 0x000fea0003800000 */
.L_x_679:
[----:B------:R-:W-:Y:S05]  /*1000*/  @!P4 BRA `(.L_x_678) ;  /* 0x000000f00000c947 */ /* 0x000fea0003800000 */
[----:B------:R-:W-:-:S04]  /*1010*/  IADD3 R23, R23, c[0x0][0x210], RZ ;  /* 0x0000840017177a10 */ /* 0x000fc80007ffe0ff */
[----:B------:R-:W-:-:S04]  /*1020*/  IADD3 R23, -R23, c[0x0][0x208], R2 ;  /* 0x0000820017177a10 */ /* 0x000fc80007ffe102 */
[----:B0-----:R-:W-:-:S04]  /*1030*/  LOP3.LUT R16, R23, 0x1, RZ, 0xc0, !PT ;  /* 0x0000000117107812 */ /* 0x001fc800078ec0ff */
        /* <DEDUP_REMOVED lines=12> */
.L_x_678:
[----:B------:R-:W-:Y:S05]  /*1100*/  BSYNC B0 ;  /* 0x0000000000007941 */ /* 0x000fea0003800000 */
.L_x_675:
[----:B------:R-:W-:Y:S01]  /*1110*/  IADD3 R20, R20, c[0x0][0x1f8], RZ ;  /* 0x00007e0014147a10 */ /* 0x000fe20007ffe0ff */
[----:B------:R-:W-:Y:S05]  /*1120*/  @!P2 BRA `(.L_x_681) ;  /* 0xfffff5700000a947 */ /* 0x000fea000383ffff */
.L_x_664:
[----:B------:R-:W-:-:S04]  /*1130*/  IADD3 R8, R8, 0x1, RZ ;  /* 0x0000000108087810 */ /* 0x000fc80007ffe0ff */
[----:B------:R-:W-:-:S13]  /*1140*/  ISETP.GE.AND P0, PT, R8, c[0x0][0x1e0], PT ;  /* 0x0000780008007a0c */ /* 0x000fda0003f06270 */
[----:B------:R-:W-:Y:S01]  /*1150*/  @P0 CALL.REL.NOINC `(.L_x_663) ;  /* 0x0000001000000944 */ /* 0x000fe20003c00000 */
[----:B------:R-:W-:Y:S05]  /*1160*/  BRA `(.L_x_682) ;  /* 0xfffff4b000007947 */ /* 0x000fea000383ffff */
.L_x_663:
        /* <DEDUP_REMOVED lines=12> */
.L_x_683:
[----:B------:R-:W-:Y:S05]  /*1230*/  EXIT ;  /* 0x000000000000794d */ /* 0x000fea0003800000 */
.L_x_685:
        /* <DEDUP_REMOVED lines=12> */
.L_x_1182:


//--------------------- .text._ZN2at6native51_GLOBAL__N__2c613397_18_DepthwiseConv2d_cu_9959487032conv_depthwise2d_backward_kernelILi0ELi1EdiEEvNS_27GenericPackedTensorAccessorIKT1_Lm4ENS_16DefaultPtrTraitsEiEENS3_IS4_Lm4ES6_iEES7_T2_iiiiiiiiiiiiiii --------------------------
	.section	.text._ZN2at6native51_GLOBAL__N__2c613397_18_DepthwiseConv2d_cu_9959487032conv_depthwise2d_backward_kernelILi0ELi1EdiEEvNS_27GenericPackedTensorAccessorIKT1_Lm4ENS_16DefaultPtrTraitsEiEENS3_IS4_Lm4ES6_iEES7_T2_iiiiiiiiiiiiiii,"ax",@progbits
	.sectioninfo	@"SHI_REGISTERS=32"
	.align	128
.text._ZN2at6native51_GLOBAL__N__2c613397_18_DepthwiseConv2d_cu_9959487032conv_depthwise2d_backward_kernelILi0ELi1EdiEEvNS_27GenericPackedTensorAccessorIKT1_Lm4ENS_16DefaultPtrTraitsEiEENS3_IS4_Lm4ES6_iEES7_T2_iiiiiiiiiiiiiii:
        .type           _ZN2at6native51_GLOBAL__N__2c613397_18_DepthwiseConv2d_cu_9959487032conv_depthwise2d_backward_kernelILi0ELi1EdiEEvNS_27GenericPackedTensorAccessorIKT1_Lm4ENS_16DefaultPtrTraitsEiEENS3_IS4_Lm4ES6_iEES7_T2_iiiiiiiiiiiiiii,@function
        .size           _ZN2at6native51_GLOBAL__N__2c613397_18_DepthwiseConv2d_cu_9959487032conv_depthwise2d_backward_kernelILi0ELi1EdiEEvNS_27GenericPackedTensorAccessorIKT1_Lm4ENS_16DefaultPtrTraitsEiEENS3_IS4_Lm4ES6_iEES7_T2_iiiiiiiiiiiiiii,(.L_x_1183 - _ZN2at6native51_GLOBAL__N__2c613397_18_DepthwiseConv2d_cu_9959487032conv_depthwise2d_backward_kernelILi0ELi1EdiEEvNS_27GenericPackedTensorAccessorIKT1_Lm4ENS_16DefaultPtrTraitsEiEENS3_IS4_Lm4ES6_iEES7_T2_iiiiiiiiiiiiiii)
        .other          _ZN2at6native51_GLOBAL__N__2c613397_18_DepthwiseConv2d_cu_9959487032conv_depthwise2d_backward_kernelILi0ELi1EdiEEvNS_27GenericPackedTensorAccessorIKT1_Lm4ENS_16DefaultPtrTraitsEiEENS3_IS4_Lm4ES6_iEES7_T2_iiiiiiiiiiiiiii,@"STO_CUDA_ENTRY STV_DEFAULT"
_ZN2at6native51_GLOBAL__N__2c613397_18_DepthwiseConv2d_cu_9959487032conv_depthwise2d_backward_kernelILi0ELi1EdiEEvNS_27GenericPackedTensorAccessorIKT1_Lm4ENS_16DefaultPtrTraitsEiEENS3_IS4_Lm4ES6_iEES7_T2_iiiiiiiiiiiiiii:
[----:B------:R-:W-:Y:S02]  /*0000*/  IMAD.MOV.U32 R1, RZ, RZ, c[0x0][0x28] ;  /* 0x00000a00ff017624 */ /* 0x000fe400078e00ff */
[----:B------:R-:W0:Y:S01]  /*0010*/  S2R R2, SR_TID.X ;  /* 0x0000000000027919 */ /* 0x000e220000002100 */
[----:B------:R-:W-:Y:S01]  /*0020*/  IMAD.MOV.U32 R3, RZ, RZ, RZ ;  /* 0x000000ffff037224 */ /* 0x000fe200078e00ff */
[----:B------:R-:W-:Y:S01]  /*0030*/  ULDC UR5, c[0x0][0x1d8] ;  /* 0x0000760000057ab9 */ /* 0x000fe20000000800 */
[----:B------:R-:W-:Y:S01]  /*0040*/  IADD3 R1, R1, -0x10, RZ ;  /* 0xfffffff001017810 */ /* 0x000fe20007ffe0ff */
[----:B------:R-:W0:Y:S01]  /*0050*/  S2R R5, SR_CTAID.X ;  /* 0x0000000000057919 */ /* 0x000e220000002500 */
[----:B------:R-:W-:Y:S01]  /*0060*/  USHF.R.S32.HI UR5, URZ, 0x1f, UR5 ;  /* 0x0000001f3f057899 */ /* 0x000fe20008011405 */
[----:B0-----:R-:W-:-:S05]  /*0070*/  IMAD.WIDE.U32 R2, R5, c[0x0][0x0], R2 ;  /* 0x0000000005027a25 */ /* 0x001fca00078e0002 */
[----:B------:R-:W-:-:S04]  /*0080*/  ISETP.GE.U32.AND P0, PT, R2, c[0x0][0x1d8], PT ;  /* 0x0000760002007a0c */ /* 0x000fc80003f06070 */
[----:B------:R-:W-:-:S13]  /*0090*/  ISETP.GE.AND.EX P0, PT, R3, UR5, PT, P0 ;  /* 0x0000000503007c0c */ /* 0x000fda000bf06300 */
[----:B------:R-:W-:Y:S05]  /*00a0*/  @P0 EXIT ;  /* 0x000000000000094d */ /* 0x000fea0003800000 */
[----:B------:R0:W-:Y:S01]  /*00b0*/  STL [R1+0xc], R3 ;  /* 0x00000c0301007387 */ /* 0x0001e20000100800 */
[----:B------:R-:W-:Y:S01]  /*00c0*/  IMAD.MOV.U32 R0, RZ, RZ, c[0x0][0x1f8] ;  /* 0x00007e00ff007624 */ /* 0x000fe200078e00ff */
[----:B------:R-:W-:Y:S01]  /*00d0*/  ULDC.64 UR10, c[0x0][0x118] ;  /* 0x00004600000a7ab9 */ /* 0x000fe20000000a00 */
[----:B------:R-:W-:-:S03]  /*00e0*/  IMAD.MOV.U32 R11, RZ, RZ, R2 ;  /* 0x000000ffff0b7224 */ /* 0x000fc600078e0002 */
[----:B------:R-:W-:-:S04]  /*00f0*/  LOP3.LUT R4, R0, 0x3, RZ, 0xc0, !PT ;  /* 0x0000000300047812 */ /* 0x000fc800078ec0ff */
[----:B0-----:R-:W-:Y:S02]  /*0100*/  IADD3 R24, R4, -c[0x0][0x1f8], RZ ;  /* 0x80007e0004187a10 */ /* 0x001fe40007ffe0ff */
.L_x_699:
[----:B------:R-:W-:Y:S01]  /*0110*/  IABS R5, c[0x0][0x1e8] ;  /* 0x00007a0000057a13 */ /* 0x000fe20000000000 */
[----:B------:R-:W-:-:S03]  /*0120*/  CS2R R12, SRZ ;  /* 0x00000000000c7805 */ /* 0x000fc6000001ff00 */
        /* <DEDUP_REMOVED lines=39> */
[C---:B------:R-:W-:Y:S01]  /*03a0*/  IMAD R3, R8.reuse, R3, R4 ;  /* 0x0000000308037224 */ /* 0x040fe200078e0204 */
        /* <DEDUP_REMOVED lines=11> */
[----:B------:R-:W-:Y:S01]  /*0460*/  IMAD.MOV.U32 R7, RZ, RZ, R2 ;  /* 0x000000ffff077224 */ /* 0x000fe200078e0002 */
[----:B0-----:R-:W-:Y:S01]  /*0470*/  IADD3 R5, RZ, -R3, RZ ;  /* 0x80000003ff057210 */ /* 0x001fe20007ffe0ff */
[----:B------:R-:W-:Y:S02]  /*0480*/  IMAD.MOV.U32 R2, RZ, RZ, RZ ;  /* 0x000000ffff027224 */ /* 0x000fe400078e00ff */
        /* <DEDUP_REMOVED lines=18> */
[----:B------:R-:W-:-:S03]  /*05b0*/  ISETP.GE.AND P0, PT, R0, 0x1, PT ;  /* 0x000000010000780c */ /* 0x000fc60003f06270 */
[----:B------:R-:W-:-:S04]  /*05c0*/  IMAD.MOV.U32 R9, RZ, RZ, R2 ;  /* 0x000000ffff097224 */ /* 0x000fc800078e0002 */
[----:B------:R-:W-:Y:S01]  /*05d0*/  @!P1 IMAD.MOV R9, RZ, RZ, -R9 ;  /* 0x000000ffff099224 */ /* 0x000fe200078e0a09 */
[----:B------:R-:W-:-:S05]  /*05e0*/  @!P2 LOP3.LUT R9, RZ, c[0x0][0x1dc], RZ, 0x33, !PT ;  /* 0x00007700ff09aa12 */ /* 0x000fca00078e33ff */
[----:B------:R0:W-:Y:S01]  /*05f0*/  STL [R1], R9 ;  /* 0x0000000901007387 */ /* 0x0001e20000100800 */
[----:B------:R-:W-:Y:S05]  /*0600*/  @!P0 BRA `(.L_x_686) ;  /* 0x00000a3000008947 */ /* 0x000fea0003800000 */
[----:B------:R-:W-:Y:S01]  /*0610*/  IMAD.MOV R0, RZ, RZ, -R9 ;  /* 0x000000ffff007224 */ /* 0x000fe200078e0a09 */
[----:B------:R-:W-:Y:S01]  /*0620*/  CS2R R12, SRZ ;  /* 0x00000000000c7805 */ /* 0x000fe2000001ff00 */
[C---:B------:R-:W-:Y:S01]  /*0630*/  IMAD R21, R25.reuse, c[0x0][0x1e8], RZ ;  /* 0x00007a0019157a24 */ /* 0x040fe200078e02ff */
[----:B------:R-:W-:Y:S01]  /*0640*/  IADD3 R25, R25, c[0x0][0x20c], RZ ;  /* 0x0000830019197a10 */ /* 0x000fe20007ffe0ff */
[----:B------:R-:W-:Y:S02]  /*0650*/  IMAD R0, R0, c[0x0][0x1dc], R7 ;  /* 0x0000770000007a24 */ /* 0x000fe400078e0207 */
[----:B------:R-:W-:Y:S02]  /*0660*/  IMAD R28, R7, c[0x0][0x1ec], RZ ;  /* 0x00007b00071c7a24 */ /* 0x000fe400078e02ff */
[----:B------:R-:W-:Y:S02]  /*0670*/  IMAD R2, R0, c[0x0][0x1e0], RZ ;  /* 0x0000780000027a24 */ /* 0x000fe400078e02ff */
[----:B------:R-:W-:-:S02]  /*0680*/  IMAD.MOV.U32 R29, RZ, RZ, RZ ;  /* 0x000000ffff1d7224 */ /* 0x000fc400078e00ff */
[----:B------:R-:W-:Y:S01]  /*0690*/  IMAD R0, R9, c[0x0][0x1e4], R2 ;  /* 0x0000790009007a24 */ /* 0x000fe200078e0202 */
[----:B------:R1:W-:Y:S04]  /*06a0*/  STL [R1+0x4], R2 ;  /* 0x0000040201007387 */ /* 0x0003e80000100800 */
[----:B------:R1:W-:Y:S02]  /*06b0*/  STL [R1+0x8], R0 ;  /* 0x0000080001007387 */ /* 0x0003e40000100800 */
.L_x_697:
[----:B-1----:R-:W-:-:S05]  /*06c0*/  IMAD.MOV.U32 R0, RZ, RZ, c[0x0][0x1f8] ;  /* 0x00007e00ff007624 */ /* 0x002fca00078e00ff */
[----:B------:R-:W-:-:S13]  /*06d0*/  ISETP.GE.AND P0, PT, R0, 0x1, PT ;  /* 0x000000010000780c */ /* 0x000fda0003f06270 */
[----:B0-----:R-:W-:Y:S05]  /*06e0*/  @!P0 BRA `(.L_x_687) ;  /* 0x0000092000008947 */ /* 0x001fea0003800000 */
[----:B------:R-:W2:Y:S01]  /*06f0*/  LDL R4, [R1+0x4] ;  /* 0x0000040001047983 */ /* 0x000ea20000100800 */
[----:B------:R-:W-:-:S03]  /*0700*/  ULDC.64 UR6, c[0x0][0x1f8] ;  /* 0x00007e0000067ab9 */ /* 0x000fc60000000a00 */
[----:B------:R-:W3:Y:S04]  /*0710*/  LDL R3, [R1+0x8] ;  /* 0x0000080001037983 */ /* 0x000ee80000100800 */
[----:B------:R-:W4:Y:S01]  /*0720*/  LDL R2, [R1] ;  /* 0x0000000001027983 */ /* 0x000f220000100800 */
[----:B------:R-:W-:Y:S01]  /*0730*/  UIMAD UR4, UR7, UR6, URZ ;  /* 0x00000006070472a4 */ /* 0x000fe2000f8e023f */
[----:B------:R-:W-:Y:S01]  /*0740*/  IMAD.MOV.U32 R22, RZ, RZ, RZ ;  /* 0x000000ffff167224 */ /* 0x000fe200078e00ff */
[----:B--2---:R-:W-:Y:S01]  /*0750*/  IADD3 R20, R4, R29, RZ ;  /* 0x0000001d04147210 */ /* 0x004fe20007ffe0ff */
[----:B---3--:R-:W-:-:S04]  /*0760*/  IMAD.IADD R0, R3, 0x1, R29 ;  /* 0x0000000103007824 */ /* 0x008fc800078e021d */
[----:B----4-:R-:W-:Y:S02]  /*0770*/  IMAD R26, R2, c[0x0][0x1e4], R20 ;  /* 0x00007900021a7a24 */ /* 0x010fe400078e0214 */
[----:B------:R-:W-:Y:S02]  /*0780*/  IMAD R27, R0, c[0x0][0x1f4], R25 ;  /* 0x00007d00001b7a24 */ /* 0x000fe400078e0219 */
[----:B------:R-:W-:Y:S02]  /*0790*/  IMAD R20, R20, UR4, RZ ;  /* 0x0000000414147c24 */ /* 0x000fe4000f8e02ff */
.L_x_696:
[----:B------:R-:W-:Y:S02]  /*07a0*/  IMAD.MOV.U32 R0, RZ, RZ, c[0x0][0x1f8] ;  /* 0x00007e00ff007624 */ /* 0x000fe400078e00ff */
[C---:B------:R-:W-:Y:S01]  /*07b0*/  IMAD R10, R22.reuse, c[0x0][0x214], R28 ;  /* 0x00008500160a7a24 */ /* 0x040fe200078e021c */
[----:B------:R-:W-:Y:S01]  /*07c0*/  IADD3 R22, R22, 0x1, RZ ;  /* 0x0000000116167810 */ /* 0x000fe20007ffe0ff */
[----:B0-----:R-:W-:Y:S01]  /*07d0*/  IMAD.MOV.U32 R2, RZ, RZ, RZ ;  /* 0x000000ffff027224 */ /* 0x001fe200078e00ff */
[----:B------:R-:W-:Y:S01]  /*07e0*/  IADD3 R0, R0, -0x1, RZ ;  /* 0xffffffff00007810 */ /* 0x000fe20007ffe0ff */
[----:B------:R-:W-:Y:S01]  /*07f0*/  IMAD.MOV.U32 R3, RZ, RZ, R20 ;  /* 0x000000ffff037224 */ /* 0x000fe200078e0014 */
[----:B------:R-:W-:-:S02]  /*0800*/  ISETP.GE.AND P1, PT, R22, c[0x0][0x1fc], PT ;  /* 0x00007f0016007a0c */ /* 0x000fc40003f26270 */
[----:B------:R-:W-:Y:S01]  /*0810*/  ISETP.GE.U32.AND P0, PT, R0, 0x3, PT ;  /* 0x000000030000780c */ /* 0x000fe20003f06070 */
[----:B------:R-:W-:-:S04]  /*0820*/  IMAD.IADD R0, R25, 0x1, -R10 ;  /* 0x0000000119007824 */ /* 0x000fc800078e0a0a */
[----:B------:R-:W-:-:S08]  /*0830*/  IMAD R23, R26, c[0x0][0x1f4], R0 ;  /* 0x00007d001a177a24 */ /* 0x000fd000078e0200 */
[----:B-1----:R-:W-:Y:S05]  /*0840*/  @!P0 BRA `(.L_x_688) ;  /* 0x0000046000008947 */ /* 0x002fea0003800000 */
        /* <DEDUP_REMOVED lines=16> */
[----:B------:R-:W-:Y:S01]  /*0950*/  HFMA2.MMA R2, -RZ, RZ, 0, 0 ;  /* 0x00000000ff027435 */ /* 0x000fe200000001ff */
[----:B------:R-:W-:Y:S01]  /*0960*/  IADD3 R6, -R21, UR4, R11 ;  /* 0x0000000415067c10 */ /* 0x000fe2000fffe10b */
[C---:B------:R-:W-:Y:S02]  /*0970*/  IMAD R5, R10.reuse, c[0x0][0x1f0], R3 ;  /* 0x00007c000a057a24 */ /* 0x040fe400078e0203 */
[C---:B0-----:R-:W-:Y:S02]  /*0980*/  IMAD R9, R10.reuse, c[0x0][0x1f0], R7 ;  /* 0x00007c000a097a24 */ /* 0x041fe400078e0207 */
[C---:B------:R-:W-:Y:S02]  /*0990*/  IMAD R8, R10.reuse, c[0x0][0x1f0], R4 ;  /* 0x00007c000a087a24 */ /* 0x040fe400078e0204 */
[----:B------:R-:W-:-:S02]  /*09a0*/  IMAD R10, R10, c[0x0][0x1f0], R6 ;  /* 0x00007c000a0a7a24 */ /* 0x000fc400078e0206 */
.L_x_689:
[----:B------:R-:W-:-:S04]  /*09b0*/  LOP3.LUT R16, R7, R0, RZ, 0xfc, !PT ;  /* 0x0000000007107212 */ /* 0x000fc800078efcff */
[----:B------:R-:W-:-:S04]  /*09c0*/  ISETP.LT.OR P0, PT, R16, RZ, P2 ;  /* 0x000000ff1000720c */ /* 0x000fc80001701670 */
[----:B------:R-:W-:-:S13]  /*09d0*/  ISETP.GE.OR P0, PT, R7, c[0x0][0x1f0], P0 ;  /* 0x00007c0007007a0c */ /* 0x000fda0000706670 */
[----:B------:R-:W-:Y:S01]  /*09e0*/  @!P0 IMAD.MOV.U32 R16, RZ, RZ, 0x8 ;  /* 0x00000008ff108424 */ /* 0x000fe200078e00ff */
[----:B------:R-:W2:Y:S03]  /*09f0*/  @!P0 LDG.E.64 R18, [R14.64] ;  /* 0x0000000a0e128981 */ /* 0x000ea6000c1e1b00 */
[----:B------:R-:W-:-:S06]  /*0a00*/  @!P0 IMAD.WIDE R16, R9, R16, c[0x0][0x160] ;  /* 0x0000580009108625 */ /* 0x000fcc00078e0210 */
[----:B------:R-:W2:Y:S02]  /*0a10*/  @!P0 LDG.E.64 R16, [R16.64] ;  /* 0x0000000a10108981 */ /* 0x000ea4000c1e1b00 */
[----:B--2---:R0:W1:Y:S02]  /*0a20*/  @!P0 DFMA R12, R18, R16, R12 ;  /* 0x00000010120c822b */ /* 0x004064000000000c */
[----:B0-----:R-:W-:-:S04]  /*0a30*/  LOP3.LUT R16, R3, R0, RZ, 0xfc, !PT ;  /* 0x0000000003107212 */ /* 0x001fc800078efcff */
[----:B------:R-:W-:-:S04]  /*0a40*/  ISETP.LT.OR P0, PT, R16, RZ, P2 ;  /* 0x000000ff1000720c */ /* 0x000fc80001701670 */
[----:B------:R-:W-:-:S13]  /*0a50*/  ISETP.GE.OR P0, PT, R3, c[0x0][0x1f0], P0 ;  /* 0x00007c0003007a0c */ /* 0x000fda0000706670 */
[----:B------:R-:W-:Y:S01]  /*0a60*/  @!P0 IMAD.MOV.U32 R16, RZ, RZ, 0x8 ;  /* 0x00000008ff108424 */ /* 0x000fe200078e00ff */
[----:B------:R-:W1:Y:S03]  /*0a70*/  @!P0 LDG.E.64 R18, [R14.64+0x8] ;  /* 0x0000080a0e128981 */ /* 0x000e66000c1e1b00 */
[----:B------:R-:W-:-:S06]  /*0a80*/  @!P0 IMAD.WIDE R16, R5, R16, c[0x0][0x160] ;  /* 0x0000580005108625 */ /* 0x000fcc00078e0210 */
[----:B------:R-:W1:Y:S02]  /*0a90*/  @!P0 LDG.E.64 R16, [R16.64] ;  /* 0x0000000a10108981 */ /* 0x000e64000c1e1b00 */
[----:B-1----:R0:W1:Y:S02]  /*0aa0*/  @!P0 DFMA R12, R16, R18, R12 ;  /* 0x00000012100c822b */ /* 0x002064000000000c */
        /* <DEDUP_REMOVED lines=14> */
[----:B------:R-:W1:Y:S01]  /*0b90*/  @!P0 LDG.E.64 R16, [R16.64] ;  /* 0x0000000a10108981 */ /* 0x000e62000c1e1b00 */
[----:B------:R-:W-:Y:S01]  /*0ba0*/  IADD3 R2, R2, 0x4, RZ ;  /* 0x0000000402027810 */ /* 0x000fe20007ffe0ff */
[----:B-1----:R0:W1:Y:S01]  /*0bb0*/  @!P0 DFMA R12, R16, R18, R12 ;  /* 0x00000012100c822b */ /* 0x002062000000000c */
[----:B------:R-:W-:-:S03]  /*0bc0*/  IADD3 R14, P0, R14, 0x20, RZ ;  /* 0x000000200e0e7810 */ /* 0x000fc60007f1e0ff */
[----:B0-----:R-:W-:Y:S02]  /*0bd0*/  IMAD.IADD R16, R24, 0x1, R2 ;  /* 0x0000000118107824 */ /* 0x001fe400078e0202 */
[----:B------:R-:W-:-:S03]  /*0be0*/  IMAD.X R15, RZ, RZ, R15, P0 ;  /* 0x000000ffff0f7224 */ /* 0x000fc600000e060f */
[----:B------:R-:W-:Y:S01]  /*0bf0*/  ISETP.NE.AND P0, PT, R16, RZ, PT ;  /* 0x000000ff1000720c */ /* 0x000fe20003f05270 */
[----:B------:R-:W-:-:S04]  /*0c00*/  IMAD.MOV R17, RZ, RZ, -c[0x0][0x210] ;  /* 0x80008400ff117624 */ /* 0x000fc800078e02ff */
        /* <DEDUP_REMOVED lines=8> */
[----:B-1----:R-:W-:Y:S05]  /*0c90*/  @P0 BRA `(.L_x_689) ;  /* 0xfffffd1000000947 */ /* 0x002fea000383ffff */
[----:B------:R-:W-:Y:S02]  /*0ca0*/  IMAD.IADD R3, R2, 0x1, R20 ;  /* 0x0000000102037824 */ /* 0x000fe400078e0214 */
.L_x_688:
[----:B0-----:R-:W-:-:S05]  /*0cb0*/  IMAD.MOV.U32 R9, RZ, RZ, c[0x0][0x1f8] ;  /* 0x00007e00ff097624 */ /* 0x001fca00078e00ff */
[----:B------:R-:W-:-:S04]  /*0cc0*/  LOP3.LUT R9, R9, 0x3, RZ, 0xc0, !PT ;  /* 0x0000000309097812 */ /* 0x000fc800078ec0ff */
[----:B------:R-:W-:-:S13]  /*0cd0*/  ISETP.NE.AND P0, PT, R9, RZ, PT ;  /* 0x000000ff0900720c */ /* 0x000fda0003f05270 */
[----:B------:R-:W-:Y:S05]  /*0ce0*/  @!P0 BRA `(.L_x_690) ;  /* 0x0000030000008947 */ /* 0x000fea0003800000 */
[----:B------:R-:W-:Y:S01]  /*0cf0*/  IMAD R10, R2, c[0x0][0x210], R21 ;  /* 0x00008400020a7a24 */ /* 0x000fe200078e0215 */
[----:B------:R-:W-:Y:S01]  /*0d00*/  BSSY B0, `(.L_x_691) ;  /* 0x000000f000007945 */ /* 0x000fe20003800000 */
[----:B------:R-:W-:Y:S01]  /*0d10*/  IMAD.MOV.U32 R8, RZ, RZ, 0x8 ;  /* 0x00000008ff087424 */ /* 0x000fe200078e00ff */
[----:B------:R-:W-:Y:S02]  /*0d20*/  ISETP.NE.AND P2, PT, R9, 0x1, PT ;  /* 0x000000010900780c */ /* 0x000fe40003f45270 */
[----:B------:R-:W-:-:S04]  /*0d30*/  IADD3 R7, -R10, c[0x0][0x208], R11 ;  /* 0x000082000a077a10 */ /* 0x000fc80007ffe10b */
[----:B------:R-:W-:-:S04]  /*0d40*/  LOP3.LUT R2, R7, R0, RZ, 0xfc, !PT ;  /* 0x0000000007027212 */ /* 0x000fc800078efcff */
[----:B------:R-:W-:Y:S01]  /*0d50*/  ISETP.GE.AND P0, PT, R2, RZ, PT ;  /* 0x000000ff0200720c */ /* 0x000fe20003f06270 */
[----:B------:R-:W-:-:S03]  /*0d60*/  IMAD.WIDE R2, R3, R8, c[0x0][0x1b0] ;  /* 0x00006c0003027625 */ /* 0x000fc600078e0208 */
[----:B------:R-:W-:-:S04]  /*0d70*/  ISETP.GE.OR P0, PT, R0, c[0x0][0x1f4], !P0 ;  /* 0x00007d0000007a0c */ /* 0x000fc80004706670 */
[----:B------:R-:W-:-:S13]  /*0d80*/  ISETP.GE.OR P0, PT, R7, c[0x0][0x1f0], P0 ;  /* 0x00007c0007007a0c */ /* 0x000fda0000706670 */
[----:B------:R-:W-:Y:S05]  /*0d90*/  @P0 BRA `(.L_x_692) ;  /* 0x0000005000000947 */ /* 0x000fea0003800000 */
[----:B------:R-:W-:Y:S01]  /*0da0*/  IMAD R7, R23, c[0x0][0x1f0], R7 ;  /* 0x00007c0017077a24 */ /* 0x000fe200078e0207 */
[----:B------:R-:W2:Y:S03]  /*0db0*/  LDG.E.64 R4, [R2.64] ;  /* 0x0000000a02047981 */ /* 0x000ea6000c1e1b00 */
[----:B------:R-:W-:-:S06]  /*0dc0*/  IMAD.WIDE R6, R7, R8, c[0x0][0x160] ;  /* 0x0000580007067625 */ /* 0x000fcc00078e0208 */
[----:B------:R-:W2:Y:S02]  /*0dd0*/  LDG.E.64 R6, [R6.64] ;  /* 0x0000000a06067981 */ /* 0x000ea4000c1e1b00 */
[----:B--2---:R0:W1:-:S06]  /*0de0*/  DFMA R12, R6, R4, R12 ;  /* 0x00000004060c722b */ /* 0x00404c000000000c */
.L_x_692:
[----:B------:R-:W-:Y:S05]  /*0df0*/  BSYNC B0 ;  /* 0x0000000000007941 */ /* 0x000fea0003800000 */
.L_x_691:
[----:B------:R-:W-:Y:S01]  /*0e00*/  BSSY B0, `(.L_x_690) ;  /* 0x000001e000007945 */ /* 0x000fe20003800000 */
[----:B------:R-:W-:Y:S05]  /*0e10*/  @!P2 BRA `(.L_x_693) ;  /* 0x000001c00000a947 */ /* 0x000fea0003800000 */
[----:B------:R-:W-:Y:S01]  /*0e20*/  IADD3 R10, R10, c[0x0][0x210], RZ ;  /* 0x000084000a0a7a10 */ /* 0x000fe20007ffe0ff */
[----:B------:R-:W-:Y:S01]  /*0e30*/  BSSY B1, `(.L_x_694) ;  /* 0x000000d000017945 */ /* 0x000fe20003800000 */
[----:B------:R-:W-:Y:S02]  /*0e40*/  ISETP.NE.AND P2, PT, R9, 0x2, PT ;  /* 0x000000020900780c */ /* 0x000fe40003f45270 */
[----:B0-----:R-:W-:-:S04]  /*0e50*/  IADD3 R7, -R10, c[0x0][0x208], R11 ;  /* 0x000082000a077a10 */ /* 0x001fc80007ffe10b */
[----:B------:R-:W-:-:S04]  /*0e60*/  LOP3.LUT R4, R7, R0, RZ, 0xfc, !PT ;  /* 0x0000000007047212 */ /* 0x000fc800078efcff */
[----:B------:R-:W-:-:S04]  /*0e70*/  ISETP.GE.AND P0, PT, R4, RZ, PT ;  /* 0x000000ff0400720c */ /* 0x000fc80003f06270 */
[----:B------:R-:W-:-:S04]  /*0e80*/  ISETP.GE.OR P0, PT, R0, c[0x0][0x1f4], !P0 ;  /* 0x00007d0000007a0c */ /* 0x000fc80004706670 */
[----:B------:R-:W-:-:S13]  /*0e90*/  ISETP.GE.OR P0, PT, R7, c[0x0][0x1f0], P0 ;  /* 0x00007c0007007a0c */ /* 0x000fda0000706670 */
[----:B------:R-:W-:Y:S05]  /*0ea0*/  @P0 BRA `(.L_x_695) ;  /* 0x0000005000000947 */ /* 0x000fea0003800000 */
[----:B------:R-:W-:Y:S01]  /*0eb0*/  IMAD R7, R23, c[0x0][0x1f0], R7 ;  /* 0x00007c0017077a24 */ /* 0x000fe200078e0207 */
[----:B------:R-:W2:Y:S03]  /*0ec0*/  LDG.E.64 R4, [R2.64+0x8] ;  /* 0x0000080a02047981 */ /* 0x000ea6000c1e1b00 */
[----:B------:R-:W-:-:S06]  /*0ed0*/  IMAD.WIDE R6, R7, R8, c[0x0][0x160] ;  /* 0x0000580007067625 */ /* 0x000fcc00078e0208 */
[----:B------:R-:W2:Y:S02]  /*0ee0*/  LDG.E.64 R6, [R6.64] ;  /* 0x0000000a06067981 */ /* 0x000ea4000c1e1b00 */
[----:B-12---:R0:W1:-:S06]  /*0ef0*/  DFMA R12, R6, R4, R12 ;  /* 0x00000004060c722b */ /* 0x00604c000000000c */
.L_x_695:
[----:B------:R-:W-:Y:S05]  /*0f00*/  BSYNC B1 ;  /* 0x0000000000017941 */ /* 0x000fea0003800000 */
.L_x_694:
[----:B------:R-:W-:Y:S05]  /*0f10*/  @!P2 BRA `(.L_x_693) ;  /* 0x000000c00000a947 */ /* 0x000fea0003800000 */
[----:B------:R-:W-:-:S04]  /*0f20*/  IADD3 R10, R10, c[0x0][0x210], RZ ;  /* 0x000084000a0a7a10 */ /* 0x000fc80007ffe0ff */
[----:B------:R-:W-:-:S04]  /*0f30*/  IADD3 R10, -R10, c[0x0][0x208], R11 ;  /* 0x000082000a0a7a10 */ /* 0x000fc80007ffe10b */
[----:B0-----:R-:W-:-:S04]  /*0f40*/  LOP3.LUT R4, R10, R0, RZ, 0xfc, !PT ;  /* 0x000000000a047212 */ /* 0x001fc800078efcff */
        /* <DEDUP_REMOVED lines=9> */
.L_x_693:
[----:B------:R-:W-:Y:S05]  /*0fe0*/  BSYNC B0 ;  /* 0x0000000000007941 */ /* 0x000fea0003800000 */
.L_x_690:
[----:B------:R-:W-:Y:S01]  /*0ff0*/  IADD3 R20, R20, c[0x0][0x1f8], RZ ;  /* 0x00007e0014147a10 */ /* 0x000fe20007ffe0ff */
[----:B------:R-:W-:Y:S05]  /*1000*/  @!P1 BRA `(.L_x_696) ;  /* 0xfffff79000009947 */ /* 0x000fea000383ffff */
.L_x_687:
[----:B------:R-:W-:-:S04]  /*1010*/  IADD3 R29, R29, 0x1, RZ ;  /* 0x000000011d1d7810 */ /* 0x000fc80007ffe0ff */
[----:B------:R-:W-:-:S13]  /*1020*/  ISETP.GE.AND P0, PT, R29, c[0x0][0x1e0], PT ;  /* 0x000078001d007a0c */ /* 0x000fda0003f06270 */
[----:B------:R-:W-:Y:S05]  /*1030*/  @!P0 BRA `(.L_x_697) ;  /* 0xfffff68000008947 */ /* 0x000fea000383ffff */
.L_x_686:
[----:B0-----:R-:W2:Y:S01]  /*1040*/  LDL.LU R4, [R1+0xc] ;  /* 0x00000c0001047983 */ /* 0x001ea20000300800 */
[----:B------:R-:W-:Y:S01]  /*1050*/  SHF.R.S64 R2, RZ, 0x1d, R11 ;  /* 0x0000001dff027819 */ /* 0x000fe2000000100b */
[----:B------:R-:W-:-:S03]  /*1060*/  IMAD.MOV.U32 R0, RZ, RZ, c[0x0][0x0] ;  /* 0x00000000ff007624 */ /* 0x000fc600078e00ff */
[----:B------:R-:W-:Y:S01]  /*1070*/  IADD3 R2, P0, R2, c[0x0][0x188], RZ ;  /* 0x0000620002027a10 */ /* 0x000fe20007f1e0ff */
[----:B------:R-:W-:-:S03]  /*1080*/  IMAD R0, R0, c[0x0][0xc], RZ ;  /* 0x0000030000007a24 */ /* 0x000fc600078e02ff */
[----:B------:R-:W-:Y:S02]  /*1090*/  LEA.HI.X.SX32 R3, R11, c[0x0][0x18c], 0x3, P0 ;  /* 0x000063000b037a11 */ /* 0x000fe400000f1eff */
[----:B------:R-:W-:-:S03]  /*10a0*/  IADD3 R11, P0, R0, R11, RZ ;  /* 0x0000000b000b7210 */ /* 0x000fc60007f1e0ff */
[----:B-1----:R0:W-:Y:S02]  /*10b0*/  STG.E.64 [R2.64], R12 ;  /* 0x0000000c02007986 */ /* 0x0021e4000c101b0a */
[----:B--2---:R-:W-:Y:S01]  /*10c0*/  IMAD.X R4, RZ, RZ, R4, P0 ;  /* 0x000000ffff047224 */ /* 0x004fe200000e0604 */
[----:B------:R-:W-:-:S04]  /*10d0*/  ISETP.GE.U32.AND P0, PT, R11, c[0x0][0x1d8], PT ;  /* 0x000076000b007a0c */ /* 0x000fc80003f06070 */
[----:B------:R0:W-:Y:S01]  /*10e0*/  STL [R1+0xc], R4 ;  /* 0x00000c0401007387 */ /* 0x0001e20000100800 */
[----:B------:R-:W-:-:S13]  /*10f0*/  ISETP.GE.AND.EX P0, PT, R4, UR5, PT, P0 ;  /* 0x0000000504007c0c */ /* 0x000fda000bf06300 */
[----:B0-----:R-:W-:Y:S01]  /*1100*/  @P0 CALL.REL.NOINC `(.L_x_698) ;  /* 0x0000001000000944 */ /* 0x001fe20003c00000 */
[----:B------:R-:W-:Y:S05]  /*1110*/  BRA `(.L_x_699) ;  /* 0xffffeff000007947 */ /* 0x000fea000383ffff */
.L_x_698:
[----:B------:R-:W-:Y:S05]  /*1120*/  EXIT ;  /* 0x000000000000794d */ /* 0x000fea0003800000 */
.L_x_700:
        /* <DEDUP_REMOVED lines=13> */
.L_x_1183:


//--------------------- .text._ZN2at6native51_GLOBAL__N__2c613397_18_DepthwiseConv2d_cu_9959487032conv_depthwise2d_backward_kernelILi1ELi0EdiEEvNS_27GenericPackedTensorAccessorIKT1_Lm4ENS_16DefaultPtrTraitsEiEENS3_IS4_Lm4ES6_iEES7_T2_iiiiiiiiiiiiiii --------------------------
	.section	.text._ZN2at6native51_GLOBAL__N__2c613397_18_DepthwiseConv2d_cu_9959487032conv_depthwise2d_backward_kernelILi1ELi0EdiEEvNS_27GenericPackedTensorAccessorIKT1_Lm4ENS_16DefaultPtrTraitsEiEENS3_IS4_Lm4ES6_iEES7_T2_iiiiiiiiiiiiiii,"ax",@progbits
	.sectioninfo	@"SHI_REGISTERS=28"
	.align	128
.text._ZN2at6native51_GLOBAL__N__2c613397_18_DepthwiseConv2d_cu_9959487032conv_depthwise2d_backward_kernelILi1ELi0EdiEEvNS_27GenericPackedTensorAccessorIKT1_Lm4ENS_16DefaultPtrTraitsEiEENS3_IS4_Lm4ES6_iEES7_T2_iiiiiiiiiiiiiii:
        .type           _ZN2at6native51_GLOBAL__N__2c613397_18_DepthwiseConv2d_cu_9959487032conv_depthwise2d_backward_kernelILi1ELi0EdiEEvNS_27GenericPackedTensorAccessorIKT1_Lm4ENS_16DefaultPtrTraitsEiEENS3_IS4_Lm4ES6_iEES7_T2_iiiiiiiiiiiiiii,@function
        .size           _ZN2at6native51_GLOBAL__N__2c613397_18_DepthwiseConv2d_cu_9959487032conv_depthwise2d_backward_kernelILi1ELi0EdiEEvNS_27GenericPackedTensorAccessorIKT1_Lm4ENS_16DefaultPtrTraitsEiEENS3_IS4_Lm4ES6_iEES7_T2_iiiiiiiiiiiiiii,(.L_x_1184 - _ZN2at6native51_GLOBAL__N__2c613397_18_DepthwiseConv2d_cu_9959487032conv_depthwise2d_backward_kernelILi1ELi0EdiEEvNS_27GenericPackedTensorAccessorIKT1_Lm4ENS_16DefaultPtrTraitsEiEENS3_IS4_Lm4ES6_iEES7_T2_iiiiiiiiiiiiiii)
        .other          _ZN2at6native51_GLOBAL__N__2c613397_18_DepthwiseConv2d_cu_9959487032conv_depthwise2d_backward_kernelILi1ELi0EdiEEvNS_27GenericPackedTensorAccessorIKT1_Lm4ENS_16DefaultPtrTraitsEiEENS3_IS4_Lm4ES6_iEES7_T2_iiiiiiiiiiiiiii,@"STO_CUDA_ENTRY STV_DEFAULT"
_ZN2at6native51_GLOBAL__N__2c613397_18_DepthwiseConv2d_cu_9959487032conv_depthwise2d_backward_kernelILi1ELi0EdiEEvNS_27GenericPackedTensorAccessorIKT1_Lm4ENS_16DefaultPtrTraitsEiEENS3_IS4_Lm4ES6_iEES7_T2_iiiiiiiiiiiiiii:
        /* <DEDUP_REMOVED lines=24> */
[----:B------:R-:W-:Y:S05]  /*0180*/  CALL.REL.NOINC `($__internal_13_$__cuda_sm20_div_u64) ;  /* 0x00002e4000007944 */ /* 0x000fea0003c00000 */
[----:B------:R-:W-:Y:S02]  /*0190*/  IMAD.MOV.U32 R6, RZ, RZ, R2 ;  /* 0x000000ffff067224 */ /* 0x000fe400078e0002 */
[----:B------:R-:W-:Y:S01]  /*01a0*/  IMAD.MOV.U32 R7, RZ, RZ, R9 ;  /* 0x000000ffff077224 */ /* 0x000fe200078e0009 */
[----:B------:R-:W-:Y:S05]  /*01b0*/  BRA `(.L_x_704) ;  /* 0x0000013000007947 */ /* 0x000fea0003800000 */
.L_x_703:
        /* <DEDUP_REMOVED lines=19> */
.L_x_704:
[----:B------:R-:W-:Y:S05]  /*02f0*/  BSYNC B0 ;  /* 0x0000000000007941 */ /* 0x000fea0003800000 */
.L_x_702:
        /* <DEDUP_REMOVED lines=11> */
.L_x_707:
        /* <DEDUP_REMOVED lines=8> */
[----:B------:R0:W-:Y:S01]  /*0430*/  STG.E.64 [R6.64], RZ ;  /* 0x000000ff06007986 */ /* 0x0001e2000c101b08 */
[----:B------:R-:W-:Y:S02]  /*0440*/  IADD3.X R9, R9, -0x1, RZ, P1, !PT ;  /* 0xffffffff09097810 */ /* 0x000fe40000ffe4ff */
[----:B------:R-:W-:-:S04]  /*0450*/  ISETP.NE.U32.AND P1, PT, R8, RZ, PT ;  /* 0x000000ff0800720c */ /* 0x000fc80003f25070 */
[----:B------:R-:W-:-:S13]  /*0460*/  ISETP.NE.AND.EX P1, PT, R9, RZ, PT, P1 ;  /* 0x000000ff0900720c */ /* 0x000fda0003f25310 */
[----:B0-----:R-:W-:Y:S05]  /*0470*/  @P1 BRA `(.L_x_707) ;  /* 0xffffff3000001947 */ /* 0x001fea000383ffff */
.L_x_706:
[----:B------:R-:W-:Y:S05]  /*0480*/  BSYNC B0 ;  /* 0x0000000000007941 */ /* 0x000fea0003800000 */
.L_x_705:
[----:B------:R-:W-:Y:S05]  /*0490*/  @!P0 EXIT ;  /* 0x000000000000894d */ /* 0x000fea0003800000 */
.L_x_708:
[----:B------:R-:W-:-:S04]  /*04a0*/  SHF.R.S64 R6, RZ, 0x1d, R0 ;  /* 0x0000001dff067819 */ /* 0x000fc80000001000 */
[----:B------:R-:W-:-:S04]  /*04b0*/  IADD3 R6, P0, R6, c[0x0][0x188], RZ ;  /* 0x0000620006067a10 */ /* 0x000fc80007f1e0ff */
[----:B------:R-:W-:Y:S02]  /*04c0*/  LEA.HI.X.SX32 R7, R0, c[0x0][0x18c], 0x3, P0 ;  /* 0x0000630000077a11 */ /* 0x000fe400000f1eff */
[----:B------:R-:W-:-:S03]  /*04d0*/  IADD3 R0, P0, P1, R5, R0, R5 ;  /* 0x0000000005007210 */ /* 0x000fc6000791e005 */
[C---:B------:R-:W-:Y:S01]  /*04e0*/  IMAD.WIDE R8, R5.reuse, 0x8, R6 ;  /* 0x0000000805087825 */ /* 0x040fe200078e0206 */
[----:B------:R-:W-:Y:S01]  /*04f0*/  IADD3.X R3, RZ, R3, RZ, P0, P1 ;  /* 0x00000003ff037210 */ /* 0x000fe200007e24ff */
[----:B------:R0:W-:Y:S01]  /*0500*/  STG.E.64 [R6.64], RZ ;  /* 0x000000ff06007986 */ /* 0x0001e2000c101b08 */
[----:B------:R-:W-:-:S03]  /*0510*/  IADD3 R0, P0, P1, R5, R0, R5 ;  /* 0x0000000005007210 */ /* 0x000fc6000791e005 */
[C---:B------:R-:W-:Y:S01]  /*0520*/  IMAD.WIDE R10, R5.reuse, 0x8, R8 ;  /* 0x00000008050a7825 */ /* 0x040fe200078e0208 */
[----:B------:R0:W-:Y:S01]  /*0530*/  STG.E.64 [R8.64], RZ ;  /* 0x000000ff08007986 */ /* 0x0001e2000c101b08 */
[----:B------:R-:W-:Y:S02]  /*0540*/  IADD3.X R3, RZ, R3, RZ, P0, P1 ;  /* 0x00000003ff037210 */ /* 0x000fe400007e24ff */
[----:B------:R-:W-:Y:S01]  /*0550*/  ISETP.GE.U32.AND P0, PT, R0, c[0x0][0x1d8], PT ;  /* 0x0000760000007a0c */ /* 0x000fe20003f06070 */
[----:B------:R0:W-:Y:S01]  /*0560*/  STG.E.64 [R10.64], RZ ;  /* 0x000000ff0a007986 */ /* 0x0001e2000c101b08 */
[----:B------:R-:W-:Y:S02]  /*0570*/  IMAD.WIDE R12, R5, 0x8, R10 ;  /* 0x00000008050c7825 */ /* 0x000fe400078e020a */
[----:B------:R-:W-:-:S03]  /*0580*/  ISETP.GE.AND.EX P0, PT, R3, UR5, PT, P0 ;  /* 0x0000000503007c0c */ /* 0x000fc6000bf06300 */
[----:B------:R0:W-:Y:S10]  /*0590*/  STG.E.64 [R12.64], RZ ;  /* 0x000000ff0c007986 */ /* 0x0001f4000c101b08 */
[----:B0-----:R-:W-:Y:S05]  /*05a0*/  @!P0 BRA `(.L_x_708) ;  /* 0xfffffef000008947 */ /* 0x001fea000383ffff */
[----:B------:R-:W-:Y:S05]  /*05b0*/  EXIT ;  /* 0x000000000000794d */ /* 0x000fea0003800000 */
.L_x_701:
[----:B------:R-:W-:-:S05]  /*05c0*/  IMAD.MOV.U32 R2, RZ, RZ, c[0x0][0x1e0] ;  /* 0x00007800ff027624 */ /* 0x000fca00078e00ff */
[----:B------:R-:W-:-:S04]  /*05d0*/  IADD3 R2, R2, -0x1, RZ ;  /* 0xffffffff02027810 */ /* 0x000fc80007ffe0ff */
[----:B------:R-:W-:Y:S02]  /*05e0*/  ISETP.GE.U32.AND P1, PT, R2, 0x3, PT ;  /* 0x000000030200780c */ /* 0x000fe40003f26070 */
.L_x_726:
        /* <DEDUP_REMOVED lines=98> */
[----:B------:R-:W-:Y:S02]  /*0c10*/  IMAD.MOV.U32 R6, RZ, RZ, R10 ;  /* 0x000000ffff067224 */ /* 0x000fe400078e000a */
[----:B------:R-:W-:Y:S02]  /*0c20*/  IMAD.MOV R9, RZ, RZ, -R4 ;  /* 0x000000ffff097224 */ /* 0x000fe400078e0a04 */
[----:B------:R-:W-:Y:S02]  /*0c30*/  IMAD R10, R7, c[0x0][0x1e8], R0 ;  /* 0x00007a00070a7a24 */ /* 0x000fe400078e0200 */
[----:B------:R-:W-:-:S02]  /*0c40*/  IMAD R7, R9, c[0x0][0x1dc], R12 ;  /* 0x0000770009077a24 */ /* 0x000fc400078e020c */
[----:B------:R-:W-:Y:S01]  /*0c50*/  @!P3 IMAD.MOV R6, RZ, RZ, -R6 ;  /* 0x000000ffff06b224 */ /* 0x000fe200078e0a06 */
[----:B------:R-:W-:Y:S01]  /*0c60*/  CS2R R12, SRZ ;  /* 0x00000000000c7805 */ /* 0x000fe2000001ff00 */
[----:B------:R-:W-:Y:S02]  /*0c70*/  IADD3 R9, R10, c[0x0][0x208], RZ ;  /* 0x000082000a097a10 */ /* 0x000fe40007ffe0ff */
        /* <DEDUP_REMOVED lines=9> */
[----:B------:R-:W-:Y:S01]  /*0d10*/  CS2R R12, SRZ ;  /* 0x00000000000c7805 */ /* 0x000fe2000001ff00 */
[----:B------:R-:W-:-:S04]  /*0d20*/  IMAD R10, R10, c[0x0][0x1f8], RZ ;  /* 0x00007e000a0a7a24 */ /* 0x000fc800078e02ff */
[----:B------:R-:W-:-:S05]  /*0d30*/  IMAD.U32 R18, RZ, RZ, UR4 ;  /* 0x00000004ff127e24 */ /* 0x000fca000f8e00ff */
.L_x_718:
[----:B------:R-:W-:Y:S01]  /*0d40*/  IADD3 R18, R18, -0x4, RZ ;  /* 0xfffffffc12127810 */ /* 0x000fe20007ffe0ff */
[----:B------:R-:W-:Y:S01]  /*0d50*/  IMAD R19, R7, c[0x0][0x1e0], R8 ;  /* 0x0000780007137a24 */ /* 0x000fe200078e0208 */
[----:B------:R-:W-:Y:S02]  /*0d60*/  BSSY B0, `(.L_x_710) ;  /* 0x000004a000007945 */ /* 0x000fe40003800000 */
[----:B------:R-:W-:Y:S01]  /*0d70*/  ISETP.NE.AND P3, PT, R18, RZ, PT ;  /* 0x000000ff1200720c */ /* 0x000fe20003f65270 */
[----:B------:R-:W-:Y:S01]  /*0d80*/  IMAD R20, R10, R19, RZ ;  /* 0x000000130a147224 */ /* 0x000fe200078e02ff */
[----:B01----:R-:W-:Y:S06]  /*0d90*/  @P2 BRA `(.L_x_711) ;  /* 0x0000046000002947 */ /* 0x003fec0003800000 */
        /* <DEDUP_REMOVED lines=39> */
[----:B------:R-:W-:Y:S02]  /*1010*/  IMAD R24, R23, R11, R24 ;  /* 0x0000000b17187224 */ /* 0x000fe400078e0218 */
        /* <DEDUP_REMOVED lines=21> */
[----:B------:R-:W-:-:S04]  /*1170*/  IMAD R14, R4, c[0x0][0x1e4], R19 ;  /* 0x00007900040e7a24 */ /* 0x000fc800078e0213 */
        /* <DEDUP_REMOVED lines=8> */
.L_x_711:
[----:B------:R-:W-:Y:S05]  /*1200*/  BSYNC B0 ;  /* 0x0000000000007941 */ /* 0x000fea0003800000 */
.L_x_710:
[----:B------:R-:W-:Y:S01]  /*1210*/  BSSY B0, `(.L_x_712) ;  /* 0x000004a000007945 */ /* 0x000fe20003800000 */
[----:B------:R-:W-:Y:S05]  /*1220*/  @P2 BRA `(.L_x_713) ;  /* 0x0000048000002947 */ /* 0x000fea0003800000 */
[----:B------:R-:W-:Y:S02]  /*1230*/  IABS R11, c[0x0][0x200] ;  /* 0x00008000000b7a13 */ /* 0x000fe40000000000 */
[----:B------:R-:W-:-:S02]  /*1240*/  IABS R22, R9 ;  /* 0x0000000900167213 */ /* 0x000fc40000000000 */
[----:B0-----:R-:W0:Y:S01]  /*1250*/  I2F.RP R17, R11 ;  /* 0x0000000b00117306 */ /* 0x001e220000209400 */
[----:B------:R-:W-:-:S07]  /*1260*/  ISETP.GE.AND P5, PT, R9, RZ, PT ;  /* 0x000000ff0900720c */ /* 0x000fce0003fa6270 */
[----:B0-----:R-:W0:Y:S02]  /*1270*/  MUFU.RCP R17, R17 ;  /* 0x0000001100117308 */ /* 0x001e240000001000 */
[----:B0-----:R-:W-:Y:S02]  /*1280*/  IADD3 R14, R17, 0xffffffe, RZ ;  /* 0x0ffffffe110e7810 */ /* 0x001fe40007ffe0ff */
[----:B------:R-:W-:-:S04]  /*1290*/  LOP3.LUT R17, RZ, c[0x0][0x200], RZ, 0x33, !PT ;  /* 0x00008000ff117a12 */ /* 0x000fc800078e33ff */
[----:B------:R0:W2:Y:S02]  /*12a0*/  F2I.FTZ.U32.TRUNC.NTZ R15, R14 ;  /* 0x0000000e000f7305 */ /* 0x0000a4000021f000 */
[----:B0-----:R-:W-:Y:S02]  /*12b0*/  IMAD.MOV.U32 R14, RZ, RZ, RZ ;  /* 0x000000ffff0e7224 */ /* 0x001fe400078e00ff */
[----:B--2---:R-:W-:-:S04]  /*12c0*/  IMAD.MOV R16, RZ, RZ, -R15 ;  /* 0x000000ffff107224 */ /* 0x004fc800078e0a0f */
        /* <DEDUP_REMOVED lines=59> */
[----:B------:R-:W2:Y:S04]  /*1680*/  LDG.E.64 R14, [R14.64] ;  /* 0x000000080e0e7981 */ /* 0x000ea8000c1e1b00 */
[----:B------:R-:W2:Y:S02]  /*1690*/  LDG.E.64 R16, [R16.64] ;  /* 0x0000000810107981 */ /* 0x000ea4000c1e1b00 */
[----:B-12---:R0:W1:-:S06]  /*16a0*/  DFMA R12, R16, R14, R12 ;  /* 0x0000000e100c722b */ /* 0x00604c000000000c */
.L_x_713:
[----:B------:R-:W-:Y:S05]  /*16b0*/  BSYNC B0 ;  /* 0x0000000000007941 */ /* 0x000fea0003800000 */
.L_x_712:
        /* <DEDUP_REMOVED lines=71> */
[----:B------:R-:W2:Y:S04]  /*1b30*/  LDG.E.64 R14, [R14.64] ;  /* 0x000000080e0e7981 */ /* 0x000ea8000c1e1b00 */
[----:B------:R-:W2:Y:S02]  /*1b40*/  LDG.E.64 R16, [R16.64] ;  /* 0x0000000810107981 */ /* 0x000ea4000c1e1b00 */
[----:B-12---:R0:W1:-:S06]  /*1b50*/  DFMA R12, R16, R14, R12 ;  /* 0x0000000e100c722b */ /* 0x00604c000000000c */
.L_x_715:
[----:B------:R-:W-:Y:S05]  /*1b60*/  BSYNC B0 ;  /* 0x0000000000007941 */ /* 0x000fea0003800000 */
.L_x_714:
        /* <DEDUP_REMOVED lines=70> */
[----:B------:R-:W2:Y:S04]  /*1fd0*/  LDG.E.64 R14, [R14.64] ;  /* 0x000000080e0e7981 */ /* 0x000ea8000c1e1b00 */
[----:B------:R-:W2:Y:S02]  /*1fe0*/  LDG.E.64 R16, [R16.64] ;  /* 0x0000000810107981 */ /* 0x000ea4000c1e1b00 */
[----:B-12---:R0:W1:-:S06]  /*1ff0*/  DFMA R12, R16, R14, R12 ;  /* 0x0000000e100c722b */ /* 0x00604c000000000c */
.L_x_717:
[----:B------:R-:W-:Y:S05]  /*2000*/  BSYNC B0 ;  /* 0x0000000000007941 */ /* 0x000fea0003800000 */
.L_x_716:
[----:B------:R-:W-:Y:S01]  /*2010*/  IADD3 R8, R8, 0x4, RZ ;  /* 0x0000000408087810 */ /* 0x000fe20007ffe0ff */
[----:B------:R-:W-:Y:S01]  /*2020*/  @!P3 CALL.REL.NOINC `(.L_x_709) ;  /* 0x000000100000b944 */ /* 0x000fe20003c00000 */
[----:B------:R-:W-:Y:S05]  /*2030*/  BRA `(.L_x_718) ;  /* 0xffffed0000007947 */ /* 0x000fea000383ffff */
.L_x_709:
[----:B0-----:R-:W-:-:S05]  /*2040*/  IMAD.MOV.U32 R14, RZ, RZ, c[0x0][0x1e0] ;  /* 0x00007800ff0e7624 */ /* 0x001fca00078e00ff */
        /* <DEDUP_REMOVED lines=16> */
[----:B------:R0:W2:Y:S02]  /*2150*/  F2I.FTZ.U32.TRUNC.NTZ R7, R6 ;  /* 0x0000000600077305 */ /* 0x0000a4000021f000 */
[----:B0-----:R-:W-:Y:S02]  /*2160*/  IMAD.MOV.U32 R6, RZ, RZ, RZ ;  /* 0x000000ffff067224 */ /* 0x001fe400078e00ff */
[----:B--2---:R-:W-:-:S04]  /*2170*/  IMAD.MOV R21, RZ, RZ, -R7 ;  /* 0x000000ffff157224 */ /* 0x004fc800078e0a07 */
        /* <DEDUP_REMOVED lines=24> */
[----:B------:R0:W2:Y:S02]  /*2300*/  F2I.FTZ.U32.TRUNC.NTZ R7, R6 ;  /* 0x0000000600077305 */ /* 0x0000a4000021f000 */
[----:B0-----:R-:W-:Y:S02]  /*2310*/  IMAD.MOV.U32 R6, RZ, RZ, RZ ;  /* 0x000000ffff067224 */ /* 0x001fe400078e00ff */
[----:B--2---:R-:W-:-:S04]  /*2320*/  IMAD.MOV R23, RZ, RZ, -R7 ;  /* 0x000000ffff177224 */ /* 0x004fc800078e0a07 */
        /* <DEDUP_REMOVED lines=16> */
[----:B------:R-:W-:Y:S02]  /*2430*/  IMAD.MOV.U32 R7, RZ, RZ, R23 ;  /* 0x000000ffff077224 */ /* 0x000fe400078e0017 */
[----:B------:R-:W-:Y:S02]  /*2440*/  @!P6 IMAD.MOV R10, RZ, RZ, -R10 ;  /* 0x000000ffff0ae224 */ /* 0x000fe400078e0a0a */
[----:B------:R-:W-:Y:S01]  /*2450*/  @!P4 IMAD.MOV R7, RZ, RZ, -R7 ;  /* 0x000000ffff07c224 */ /* 0x000fe200078e0a07 */
[----:B------:R-:W-:Y:S02]  /*2460*/  @!P3 LOP3.LUT R7, RZ, c[0x0][0x204], RZ, 0x33, !PT ;  /* 0x00008100ff07ba12 */ /* 0x000fe400078e33ff */
[----:B------:R-:W-:-:S04]  /*2470*/  SEL R10, R11, R10, !P2 ;  /* 0x0000000a0b0a7207 */ /* 0x000fc80005000000 */
        /* <DEDUP_REMOVED lines=14> */
.L_x_721:
[----:B------:R-:W-:Y:S05]  /*2560*/  BSYNC B0 ;  /* 0x0000000000007941 */ /* 0x000fea0003800000 */
.L_x_720:
[----:B------:R-:W-:Y:S01]  /*2570*/  ISETP.NE.AND P2, PT, R14, 0x1, PT ;  /* 0x000000010e00780c */ /* 0x000fe20003f45270 */
[----:B------:R-:W-:-:S12]  /*2580*/  BSSY B0, `(.L_x_719) ;  /* 0x0000099000007945 */ /* 0x000fd80003800000 */
[----:B------:R-:W-:Y:S05]  /*2590*/  @!P2 BRA `(.L_x_722) ;  /* 0x000009700000a947 */ /* 0x000fea0003800000 */
[----:B------:R-:W-:Y:S01]  /*25a0*/  BSSY B1, `(.L_x_723) ;  /* 0x000004b000017945 */ /* 0x000fe20003800000 */
[----:B------:R-:W-:Y:S05]  /*25b0*/  @P0 BRA `(.L_x_724) ;  /* 0x0000049000000947 */ /* 0x000fea0003800000 */
[----:B0-----:R-:W0:Y:S01]  /*25c0*/  I2F.RP R11, R16 ;  /* 0x00000010000b7306 */ /* 0x001e220000209400 */
        /* <DEDUP_REMOVED lines=72> */
.L_x_724:
[----:B------:R-:W-:Y:S05]  /*2a50*/  BSYNC B1 ;  /* 0x0000000000017941 */ /* 0x000fea0003800000 */
.L_x_723:
[----:B------:R-:W-:-:S13]  /*2a60*/  ISETP.EQ.OR P0, PT, R14, 0x2, P0 ;  /* 0x000000020e00780c */ /* 0x000fda0000702670 */
[----:B------:R-:W-:Y:S05]  /*2a70*/  @P0 BRA `(.L_x_722) ;  /* 0x0000049000000947 */ /* 0x000fea0003800000 */
[----:B0-----:R-:W0:Y:S01]  /*2a80*/  I2F.RP R10, R16 ;  /* 0x00000010000a7306 */ /* 0x001e220000209400 */
[----:B------:R-:W-:Y:S02]  /*2a90*/  IABS R8, R9 ;  /* 0x0000000900087213 */ /* 0x000fe40000000000 */
[----:B------:R-:W-:Y:S02]  /*2aa0*/  ISETP.GE.AND P3, PT, R9, RZ, PT ;  /* 0x000000ff0900720c */ /* 0x000fe40003f66270 */
[----:B------:R-:W-:-:S03]  /*2ab0*/  ISETP.NE.AND P2, PT, RZ, c[0x0][0x200], PT ;  /* 0x00008000ff007a0c */ /* 0x000fc60003f45270 */
        /* <DEDUP_REMOVED lines=26> */
[----:B------:R-:W-:Y:S02]  /*2c60*/  LOP3.LUT R2, R2, c[0x0][0x204], RZ, 0x3c, !PT ;  /* 0x0000810002027a12 */ /* 0x000fe400078e3cff */
[----:B------:R-:W-:-:S02]  /*2c70*/  ISETP.GE.AND P3, PT, R9, RZ, PT ;  /* 0x000000ff0900720c */ /* 0x000fc40003f66270 */
[----:B------:R-:W-:Y:S02]  /*2c80*/  @!P6 IADD3 R8, R8, 0x1, RZ ;  /* 0x000000010808e810 */ /* 0x000fe40007ffe0ff */
[----:B------:R-:W-:-:S03]  /*2c90*/  ISETP.GE.AND P6, PT, R2, RZ, PT ;  /* 0x000000ff0200720c */ /* 0x000fc60003fc6270 */
[----:B------:R-:W-:Y:S01]  /*2ca0*/  @P4 IADD3 R8, R8, 0x1, RZ ;  /* 0x0000000108084810 */ /* 0x000fe20007ffe0ff */
[----:B0-----:R-:W0:Y:S01]  /*2cb0*/  MUFU.RCP R15, R15 ;  /* 0x0000000f000f7308 */ /* 0x001e220000001000 */
[----:B------:R-:W-:-:S04]  /*2cc0*/  ISETP.NE.AND P4, PT, RZ, c[0x0][0x204], PT ;  /* 0x00008100ff007a0c */ /* 0x000fc80003f85270 */
[----:B------:R-:W-:-:S05]  /*2cd0*/  @!P3 IMAD.MOV R8, RZ, RZ, -R8 ;  /* 0x000000ffff08b224 */ /* 0x000fca00078e0a08 */
[----:B------:R-:W-:Y:S02]  /*2ce0*/  SEL R8, R10, R8, !P2 ;  /* 0x000000080a087207 */ /* 0x000fe40005000000 */
[----:B0-----:R-:W-:-:S04]  /*2cf0*/  IADD3 R6, R15, 0xffffffe, RZ ;  /* 0x0ffffffe0f067810 */ /* 0x001fc80007ffe0ff */
        /* <DEDUP_REMOVED lines=29> */
[----:B------:R-:W2:Y:S02]  /*2ed0*/  LDG.E.64 R6, [R6.64] ;  /* 0x0000000806067981 */ /* 0x000ea4000c1e1b00 */
[----:B------:R-:W-:-:S06]  /*2ee0*/  IMAD.WIDE R8, R4, R9, c[0x0][0x160] ;  /* 0x0000580004087625 */ /* 0x000fcc00078e0209 */
[----:B------:R-:W2:Y:S02]  /*2ef0*/  LDG.E.64 R8, [R8.64] ;  /* 0x0000000808087981 */ /* 0x000ea4000c1e1b00 */
[----:B-12---:R0:W1:-:S06]  /*2f00*/  DFMA R12, R8, R6, R12 ;  /* 0x00000006080c722b */ /* 0x00604c000000000c */
.L_x_722:
[----:B------:R-:W-:Y:S05]  /*2f10*/  BSYNC B0 ;  /* 0x0000000000007941 */ /* 0x000fea0003800000 */
.L_x_719:
[----:B0-----:R-:W-:-:S04]  /*2f20*/  SHF.R.S64 R6, RZ, 0x1d, R0 ;  /* 0x0000001dff067819 */ /* 0x001fc80000001000 */
[----:B------:R-:W-:-:S04]  /*2f30*/  IADD3 R6, P0, R6, c[0x0][0x188], RZ ;  /* 0x0000620006067a10 */ /* 0x000fc80007f1e0ff */
[----:B------:R-:W-:Y:S02]  /*2f40*/  LEA.HI.X.SX32 R7, R0, c[0x0][0x18c], 0x3, P0 ;  /* 0x0000630000077a11 */ /* 0x000fe400000f1eff */
[----:B------:R-:W-:-:S03]  /*2f50*/  IADD3 R0, P0, R5, R0, RZ ;  /* 0x0000000005007210 */ /* 0x000fc60007f1e0ff */
[----:B-1----:R0:W-:Y:S02]  /*2f60*/  STG.E.64 [R6.64], R12 ;  /* 0x0000000c06007986 */ /* 0x0021e4000c101b08 */
[----:B------:R-:W-:Y:S01]  /*2f70*/  IMAD.X R3, RZ, RZ, R3, P0 ;  /* 0x000000ffff037224 */ /* 0x000fe200000e0603 */
[----:B------:R-:W-:-:S04]  /*2f80*/  ISETP.GE.U32.AND P0, PT, R0, c[0x0][0x1d8], PT ;  /* 0x0000760000007a0c */ /* 0x000fc80003f06070 */
[----:B------:R-:W-:-:S13]  /*2f90*/  ISETP.GE.AND.EX P0, PT, R3, UR5, PT, P0 ;  /* 0x0000000503007c0c */ /* 0x000fda000bf06300 */
[----:B0-----:R-:W-:Y:S01]  /*2fa0*/  @P0 CALL.REL.NOINC `(.L_x_725) ;  /* 0x0000001000000944 */ /* 0x001fe20003c00000 */
[----:B------:R-:W-:Y:S05]  /*2fb0*/  BRA `(.L_x_726) ;  /* 0xffffd63000007947 */ /* 0x000fea000383ffff */
.L_x_725:
[----:B------:R-:W-:Y:S05]  /*2fc0*/  EXIT ;  /* 0x000000000000794d */ /* 0x000fea0003800000 */
        .weak           $__internal_13_$__cuda_sm20_div_u64
        .type           $__internal_13_$__cuda_sm20_div_u64,@function
        .size           $__internal_13_$__cuda_sm20_div_u64,(.L_x_1184 - $__internal_13_$__cuda_sm20_div_u64)
$__internal_13_$__cuda_sm20_div_u64:
        /* <DEDUP_REMOVED lines=66> */
[----:B------:R-:W-:Y:S06]  /*33f0*/  RET.REL.NODEC R6 `(_ZN2at6native51_GLOBAL__N__2c613397_18_DepthwiseConv2d_cu_9959487032conv_depthwise2d_backward_kernelILi1ELi0EdiEEvNS_27GenericPackedTensorAccessorIKT1_Lm4ENS_16DefaultPtrTraitsEiEENS3_IS4_Lm4ES6_iEES7_T2_iiiiiiiiiiiiiii) ;  /* 0xffffcc0006007950 */ /* 0x000fec0003c3ffff */
.L_x_727:
        /* <DEDUP_REMOVED lines=16> */
.L_x_1184:


//--------------------- .text._ZN2at6native51_GLOBAL__N__2c613397_18_DepthwiseConv2d_cu_9959487032conv_depthwise2d_backward_kernelILi1ELi2EdiEEvNS_27GenericPackedTensorAccessorIKT1_Lm4ENS_16DefaultPtrTraitsEiEENS3_IS4_Lm4ES6_iEES7_T2_iiiiiiiiiiiiiii --------------------------
	.section	.text._ZN2at6native51_GLOBAL__N__2c613397_18_DepthwiseConv2d_cu_9959487032conv_depthwise2d_backward_kernelILi1ELi2EdiEEvNS_27GenericPackedTensorAccessorIKT1_Lm4ENS_16DefaultPtrTraitsEiEENS3_IS4_Lm4ES6_iEES7_T2_iiiiiiiiiiiiiii,"ax",@progbits
	.sectioninfo	@"SHI_REGISTERS=28"
	.align	128
.text._ZN2at6native51_GLOBAL__N__2c613397_18_DepthwiseConv2d_cu_9959487032conv_depthwise2d_backward_kernelILi1ELi2EdiEEvNS_27GenericPackedTensorAccessorIKT1_Lm4ENS_16DefaultPtrTraitsEiEENS3_IS4_Lm4ES6_iEES7_T2_iiiiiiiiiiiiiii:
        .type           _ZN2at6native51_GLOBAL__N__2c613397_18_DepthwiseConv2d_cu_9959487032conv_depthwise2d_backward_kernelILi1ELi2EdiEEvNS_27GenericPackedTensorAccessorIKT1_Lm4ENS_16DefaultPtrTraitsEiEENS3_IS4_Lm4ES6_iEES7_T2_iiiiiiiiiiiiiii,@function
        .size           _ZN2at6native51_GLOBAL__N__2c613397_18_DepthwiseConv2d_cu_9959487032conv_depthwise2d_backward_kernelILi1ELi2EdiEEvNS_27GenericPackedTensorAccessorIKT1_Lm4ENS_16DefaultPtrTraitsEiEENS3_IS4_Lm4ES6_iEES7_T2_iiiiiiiiiiiiiii,(.L_x_1186 - _ZN2at6native51_GLOBAL__N__2c613397_18_DepthwiseConv2d_cu_9959487032conv_depthwise2d_backward_kernelILi1ELi2EdiEEvNS_27GenericPackedTensorAccessorIKT1_Lm4ENS_16DefaultPtrTraitsEiEENS3_IS4_Lm4ES6_iEES7_T2_iiiiiiiiiiiiiii)
        .other          _ZN2at6native51_GLOBAL__N__2c613397_18_DepthwiseConv2d_cu_9959487032conv_depthwise2d_backward_kernelILi1ELi2EdiEEvNS_27GenericPackedTensorAccessorIKT1_Lm4ENS_16DefaultPtrTraitsEiEENS3_IS4_Lm4ES6_iEES7_T2_iiiiiiiiiiiiiii,@"STO_CUDA_ENTRY STV_DEFAULT"
_ZN2at6native51_GLOBAL__N__2c613397_18_DepthwiseConv2d_cu_9959487032conv_depthwise2d_backward_kernelILi1ELi2EdiEEvNS_27GenericPackedTensorAccessorIKT1_Lm4ENS_16DefaultPtrTraitsEiEENS3_IS4_Lm4ES6_iEES7_T2_iiiiiiiiiiiiiii:
        /* <DEDUP_REMOVED lines=24> */
[----:B------:R-:W-:Y:S05]  /*0180*/  CALL.REL.NOINC `($__internal_14_$__cuda_sm20_div_u64) ;  /* 0x0000110000007944 */ /* 0x000fea0003c00000 */
[----:B------:R-:W-:Y:S01]  /*0190*/  MOV R6, R2 ;  /* 0x0000000200067202 */ /* 0x000fe20000000f00 */
[----:B------:R-:W-:Y:S01]  /*01a0*/  IMAD.MOV.U32 R7, RZ, RZ, R9 ;  /* 0x000000ffff077224 */ /* 0x000fe200078e0009 */
[----:B------:R-:W-:Y:S05]  /*01b0*/  BRA `(.L_x_731) ;  /* 0x0000013000007947 */ /* 0x000fea0003800000 */
.L_x_730:
        /* <DEDUP_REMOVED lines=19> */
.L_x_731:
[----:B------:R-:W-:Y:S05]  /*02f0*/  BSYNC B0 ;  /* 0x0000000000007941 */ /* 0x000fea0003800000 */
.L_x_729:
        /* <DEDUP_REMOVED lines=11> */
.L_x_734:
[----:B------:R-:W-:Y:S02]  /*03b0*/  SHF.R.S64 R6, R2, 0x1d, R4 ;  /* 0x0000001d02067819 */ /* 0x000fe40000001004 */
[----:B------:R-:W-:Y:S02]  /*03c0*/  IADD3 R2, P3, RZ, R2, RZ ;  /* 0x00000002ff027210 */ /* 0x000fe40007f7e0ff */
[----:B------:R-:W-:Y:S02]  /*03d0*/  IADD3 R6, P1, R6, c[0x0][0x188], RZ ;  /* 0x0000620006067a10 */ /* 0x000fe40007f3e0ff */
[----:B------:R-:W-:-:S02]  /*03e0*/  IADD3 R0, P2, R5, R0, RZ ;  /* 0x0000000005007210 */ /* 0x000fc40007f5e0ff */
[----:B------:R-:W-:Y:S01]  /*03f0*/  LEA.HI.X.SX32 R7, R4, c[0x0][0x18c], 0x3, P1 ;  /* 0x0000630004077a11 */ /* 0x000fe200008f1eff */
[----:B------:R-:W-:Y:S01]  /*0400*/  IMAD.X R4, R5, 0x1, R4, P3 ;  /* 0x0000000105047824 */ /* 0x000fe200018e0604 */
[----:B------:R-:W-:Y:S02]  /*0410*/  IADD3 R8, P1, R8, -0x1, RZ ;  /* 0xffffffff08087810 */ /* 0x000fe40007f3e0ff */
[----:B------:R-:W-:Y:S01]  /*0420*/  IADD3.X R3, RZ, R3, RZ, P2, !PT ;  /* 0x00000003ff037210 */ /* 0x000fe200017fe4ff */
[----:B------:R0:W-:Y:S01]  /*0430*/  STG.E.64 [R6.64], RZ ;  /* 0x000000ff06007986 */ /* 0x0001e2000c101b08 */
[----:B------:R-:W-:Y:S02]  /*0440*/  IADD3.X R9, R9, -0x1, RZ, P1, !PT ;  /* 0xffffffff09097810 */ /* 0x000fe40000ffe4ff */
[----:B------:R-:W-:-:S04]  /*0450*/  ISETP.NE.U32.AND P1, PT, R8, RZ, PT ;  /* 0x000000ff0800720c */ /* 0x000fc80003f25070 */
[----:B------:R-:W-:-:S13]  /*0460*/  ISETP.NE.AND.EX P1, PT, R9, RZ, PT, P1 ;  /* 0x000000ff0900720c */ /* 0x000fda0003f25310 */
[----:B0-----:R-:W-:Y:S05]  /*0470*/  @P1 BRA `(.L_x_734) ;  /* 0xffffff3000001947 */ /* 0x001fea000383ffff */
.L_x_733:
[----:B------:R-:W-:Y:S05]  /*0480*/  BSYNC B0 ;  /* 0x0000000000007941 */ /* 0x000fea0003800000 */
.L_x_732:
[----:B------:R-:W-:Y:S05]  /*0490*/  @!P0 EXIT ;  /* 0x000000000000894d */ /* 0x000fea0003800000 */
.L_x_735:
        /* <DEDUP_REMOVED lines=18> */
.L_x_728:
[----:B------:R-:W-:-:S05]  /*05c0*/  IMAD.MOV.U32 R2, RZ, RZ, c[0x0][0x1e0] ;  /* 0x00007800ff027624 */ /* 0x000fca00078e00ff */
[----:B------:R-:W-:-:S04]  /*05d0*/  IADD3 R2, R2, -0x1, RZ ;  /* 0xffffffff02027810 */ /* 0x000fc80007ffe0ff */
[----:B------:R-:W-:Y:S02]  /*05e0*/  ISETP.GE.U32.AND P1, PT, R2, 0x3, PT ;  /* 0x000000030200780c */ /* 0x000fe40003f26070 */
.L_x_739:
[----:B------:R-:W-:Y:S01]  /*05f0*/  IABS R9, c[0x0][0x1e8] ;  /* 0x00007a0000097a13 */ /* 0x000fe20000000000 */
[----:B------:R-:W-:Y:S01]  /*0600*/  IMAD.MOV.U32 R25, RZ, RZ, RZ ;  /* 0x000000ffff197224 */ /* 0x000fe200078e00ff */
[----:B------:R-:W-:Y:S02]  /*0610*/  IABS R10, c[0x0][0x1ec] ;  /* 0x00007b00000a7a13 */ /* 0x000fe40000000000 */
[----:B0-----:R-:W0:Y:S01]  /*0620*/  I2F.RP R4, R9 ;  /* 0x0000000900047306 */ /* 0x001e220000209400 */
[----:B------:R-:W-:-:S07]  /*0630*/  IABS R8, R0 ;  /* 0x0000000000087213 */ /* 0x000fce0000000000 */
        /* <DEDUP_REMOVED lines=45> */
[----:B------:R-:W-:Y:S01]  /*0910*/  ISETP.GE.AND P2, PT, R2, RZ, PT ;  /* 0x000000ff0200720c */ /* 0x000fe20003f46270 */
[----:B0-----:R-:W-:-:S06]  /*0920*/  IMAD.MOV.U32 R8, RZ, RZ, RZ ;  /* 0x000000ffff087224 */ /* 0x001fcc00078e00ff */
[----:B------:R-:W-:Y:S01]  /*0930*/  @P0 IADD3 R22, R22, 0x1, RZ ;  /* 0x0000000116160810 */ /* 0x000fe20007ffe0ff */
[----:B-1----:R-:W-:-:S05]  /*0940*/  IMAD.MOV R7, RZ, RZ, -R9 ;  /* 0x000000ffff077224 */ /* 0x002fca00078e0a09 */
[----:B------:R-:W-:Y:S02]  /*0950*/  @!P2 IADD3 R22, -R22, RZ, RZ ;  /* 0x000000ff1616a210 */ /* 0x000fe40007ffe1ff */
        /* <DEDUP_REMOVED lines=10> */
[----:B------:R-:W-:-:S11]  /*0a00*/  ISETP.GE.AND P3, PT, R8, RZ, PT ;  /* 0x000000ff0800720c */ /* 0x000fd60003f66270 */
[-C--:B------:R-:W-:Y:S02]  /*0a10*/  @!P2 IADD3 R7, R7, -R6.reuse, RZ ;  /* 0x800000060707a210 */ /* 0x080fe40007ffe0ff */
[----:B------:R-:W-:Y:S02]  /*0a20*/  @!P2 IADD3 R2, R2, 0x1, RZ ;  /* 0x000000010202a810 */ /* 0x000fe40007ffe0ff */
[----:B------:R-:W-:Y:S01]  /*0a30*/  ISETP.GE.U32.AND P0, PT, R7, R6, PT ;  /* 0x000000060700720c */ /* 0x000fe20003f06070 */
[----:B------:R-:W-:Y:S01]  /*0a40*/  IMAD.MOV R7, RZ, RZ, -R22 ;  /* 0x000000ffff077224 */ /* 0x000fe200078e0a16 */
[----:B------:R-:W-:-:S03]  /*0a50*/  ISETP.NE.AND P2, PT, RZ, c[0x0][0x1dc], PT ;  /* 0x00007700ff007a0c */ /* 0x000fc60003f45270 */
[--C-:B------:R-:W-:Y:S02]  /*0a60*/  IMAD R6, R7, c[0x0][0x1ec], R4.reuse ;  /* 0x00007b0007067a24 */ /* 0x100fe400078e0204 */
[----:B------:R-:W-:-:S03]  /*0a70*/  IMAD.MOV R7, RZ, RZ, -R4 ;  /* 0x000000ffff077224 */ /* 0x000fc600078e0a04 */
[----:B------:R-:W-:Y:S01]  /*0a80*/  IADD3 R6, R6, c[0x0][0x20c], RZ ;  /* 0x0000830006067a10 */ /* 0x000fe20007ffe0ff */
[----:B------:R-:W-:Y:S02]  /*0a90*/  IMAD R7, R7, c[0x0][0x1e8], R0 ;  /* 0x00007a0007077a24 */ /* 0x000fe400078e0200 */
[----:B------:R-:W-:Y:S02]  /*0aa0*/  @P0 IADD3 R2, R2, 0x1, RZ ;  /* 0x0000000102020810 */ /* 0x000fe40007ffe0ff */
[----:B------:R-:W-:Y:S02]  /*0ab0*/  LEA.HI R4, R6, R6, RZ, 0x1 ;  /* 0x0000000606047211 */ /* 0x000fe400078f08ff */
[----:B------:R-:W-:Y:S01]  /*0ac0*/  IADD3 R7, R7, c[0x0][0x208], RZ ;  /* 0x0000820007077a10 */ /* 0x000fe20007ffe0ff */
[----:B------:R-:W-:Y:S01]  /*0ad0*/  @!P3 IMAD.MOV R2, RZ, RZ, -R2 ;  /* 0x000000ffff02b224 */ /* 0x000fe200078e0a02 */
[----:B------:R-:W-:Y:S02]  /*0ae0*/  SHF.R.S32.HI R4, RZ, 0x1, R4 ;  /* 0x00000001ff047819 */ /* 0x000fe40000011404 */
[----:B------:R-:W-:-:S02]  /*0af0*/  @!P2 LOP3.LUT R2, RZ, c[0x0][0x1dc], RZ, 0x33, !PT ;  /* 0x00007700ff02aa12 */ /* 0x000fc400078e33ff */
[----:B------:R-:W-:Y:S02]  /*0b00*/  ISETP.GE.AND P0, PT, R4, c[0x0][0x1f4], PT ;  /* 0x00007d0004007a0c */ /* 0x000fe40003f06270 */
[C---:B------:R-:W-:Y:S02]  /*0b10*/  LEA.HI R8, R7.reuse, R7, RZ, 0x1 ;  /* 0x0000000707087211 */ /* 0x040fe400078f08ff */
[----:B------:R-:W-:Y:S02]  /*0b20*/  ISETP.GT.AND P0, PT, R6, -0x2, !P0 ;  /* 0xfffffffe0600780c */ /* 0x000fe40004704270 */
[----:B------:R-:W-:Y:S02]  /*0b30*/  IADD3 R9, -R2, RZ, RZ ;  /* 0x000000ff02097210 */ /* 0x000fe40007ffe1ff */
[----:B------:R-:W-:Y:S02]  /*0b40*/  LOP3.LUT R6, R6, 0x1, R7, 0xc8, !PT ;  /* 0x0000000106067812 */ /* 0x000fe400078ec807 */
[----:B------:R-:W-:Y:S01]  /*0b50*/  ISETP.GT.AND P0, PT, R7, -0x2, P0 ;  /* 0xfffffffe0700780c */ /* 0x000fe20000704270 */
[----:B------:R-:W-:Y:S01]  /*0b60*/  IMAD R22, R9, c[0x0][0x1dc], R22 ;  /* 0x0000770009167a24 */ /* 0x000fe200078e0216 */
[----:B------:R-:W-:-:S02]  /*0b70*/  SHF.R.S32.HI R7, RZ, 0x1, R8 ;  /* 0x00000001ff077819 */ /* 0x000fc40000011408 */
[----:B------:R-:W-:Y:S02]  /*0b80*/  CS2R R8, SRZ ;  /* 0x0000000000087805 */ /* 0x000fe4000001ff00 */
[----:B------:R-:W-:Y:S01]  /*0b90*/  ISETP.LT.AND P0, PT, R7, c[0x0][0x1f0], P0 ;  /* 0x00007c0007007a0c */ /* 0x000fe20000701270 */
[----:B------:R-:W-:Y:S05]  /*0ba0*/  @!P1 BRA `(.L_x_736) ;  /* 0x000003a000009947 */ /* 0x000fea0003800000 */
[----:B------:R-:W-:Y:S01]  /*0bb0*/  ULDC UR6, c[0x0][0x1e0] ;  /* 0x0000780000067ab9 */ /* 0x000fe20000000800 */
[----:B------:R-:W-:Y:S01]  /*0bc0*/  IMAD.MOV.U32 R23, RZ, RZ, c[0x0][0x1fc] ;  /* 0x00007f00ff177624 */ /* 0x000fe200078e00ff */
[----:B------:R-:W-:Y:S01]  /*0bd0*/  ULOP3.LUT UR4, UR6, 0x3, URZ, 0xc0, !UPT ;  /* 0x0000000306047892 */ /* 0x000fe2000f8ec03f */
[----:B------:R-:W-:Y:S01]  /*0be0*/  ISETP.NE.OR P2, PT, R6, RZ, !P0 ;  /* 0x000000ff0600720c */ /* 0x000fe20004745670 */
[----:B------:R-:W-:Y:S01]  /*0bf0*/  IMAD.MOV.U32 R25, RZ, RZ, RZ ;  /* 0x000000ffff197224 */ /* 0x000fe200078e00ff */
[----:B------:R-:W-:Y:S01]  /*0c00*/  CS2R R8, SRZ ;  /* 0x0000000000087805 */ /* 0x000fe2000001ff00 */
[----:B------:R-:W-:Y:S01]  /*0c10*/  UIADD3 UR4, -UR4, UR6, URZ ;  /* 0x0000000604047290 */ /* 0x000fe2000fffe13f */
[----:B------:R-:W-:-:S05]  /*0c20*/  IMAD R23, R23, c[0x0][0x1f8], RZ ;  /* 0x00007e0017177a24 */ /* 0x000fca00078e02ff */
[----:B------:R-:W-:Y:S02]  /*0c30*/  MOV R24, UR4 ;  /* 0x0000000400187c02 */ /* 0x000fe40008000f00 */
.L_x_737:
[----:B0-----:R-:W-:-:S04]  /*0c40*/  IMAD R19, R22, c[0x0][0x1e0], R25 ;  /* 0x0000780016137a24 */ /* 0x001fc800078e0219 */
[----:B------:R-:W-:Y:S02]  /*0c50*/  @!P2 IMAD R11, R2, c[0x0][0x1e4], R19 ;  /* 0x00007900020baa24 */ /* 0x000fe400078e0213 */
[----:B------:R-:W-:Y:S02]  /*0c60*/  IMAD R14, R23, R19, RZ ;  /* 0x00000013170e7224 */ /* 0x000fe400078e02ff */
[----:B------:R-:W-:Y:S02]  /*0c70*/  @!P2 IMAD R10, R11, c[0x0][0x1f4], R4 ;  /* 0x00007d000b0aaa24 */ /* 0x000fe400078e0204 */
[----:B------:R-:W-:Y:S02]  /*0c80*/  @!P2 IMAD.MOV.U32 R11, RZ, RZ, 0x8 ;  /* 0x00000008ff0ba424 */ /* 0x000fe400078e00ff */
[----:B------:R-:W-:Y:S02]  /*0c90*/  @!P2 IMAD R10, R10, c[0x0][0x1f0], R7 ;  /* 0x00007c000a0aaa24 */ /* 0x000fe400078e0207 */
[----:B------:R-:W-:-:S04]  /*0ca0*/  @!P2 IMAD.WIDE R12, R14, R11, c[0x0][0x1b0] ;  /* 0x00006c000e0ca625 */ /* 0x000fc800078e020b */
[----:B------:R-:W-:Y:S02]  /*0cb0*/  @!P2 IMAD.WIDE R10, R10, R11, c[0x0][0x160] ;  /* 0x000058000a0aa625 */ /* 0x000fe400078e020b */
[----:B------:R-:W2:Y:S04]  /*0cc0*/  @!P2 LDG.E.64 R12, [R12.64] ;  /* 0x000000080c0ca981 */ /* 0x000ea8000c1e1b00 */
[----:B------:R-:W2:Y:S01]  /*0cd0*/  @!P2 LDG.E.64 R10, [R10.64] ;  /* 0x000000080a0aa981 */ /* 0x000ea2000c1e1b00 */
[----:B------:R-:W-:Y:S02]  /*0ce0*/  @!P2 IMAD R15, R2, c[0x0][0x1e4], R19 ;  /* 0x00007900020faa24 */ /* 0x000fe400078e0213 */
[----:B------:R-:W-:Y:S02]  /*0cf0*/  @!P2 IMAD.MOV.U32 R17, RZ, RZ, c[0x0][0x1fc] ;  /* 0x00007f00ff11a624 */ /* 0x000fe400078e00ff */
[----:B------:R-:W-:Y:S01]  /*0d00*/  @!P2 IMAD.MOV.U32 R21, RZ, RZ, 0x8 ;  /* 0x00000008ff15a424 */ /* 0x000fe200078e00ff */
[----:B------:R-:W-:Y:S01]  /*0d10*/  @!P2 IADD3 R15, R15, 0x1, RZ ;  /* 0x000000010f0fa810 */ /* 0x000fe20007ffe0ff */
[----:B------:R-:W-:Y:S01]  /*0d20*/  @!P2 IMAD R14, R17, c[0x0][0x1f8], R14 ;  /* 0x00007e00110eaa24 */ /* 0x000fe200078e020e */
[----:B------:R-:W-:-:S02]  /*0d30*/  @!P2 IADD3 R17, R19, 0x2, RZ ;  /* 0x000000021311a810 */ /* 0x000fc40007ffe0ff */
[----:B------:R-:W-:Y:S01]  /*0d40*/  @!P2 IADD3 R19, R19, 0x3, RZ ;  /* 0x000000031313a810 */ /* 0x000fe20007ffe0ff */
[----:B------:R-:W-:Y:S02]  /*0d50*/  @!P2 IMAD R16, R15, c[0x0][0x1f4], R4 ;  /* 0x00007d000f10aa24 */ /* 0x000fe400078e0204 */
[----:B------:R-:W-:Y:S02]  /*0d60*/  @!P2 IMAD R15, R23, R17, RZ ;  /* 0x00000011170fa224 */ /* 0x000fe400078e02ff */
[----:B------:R-:W-:Y:S01]  /*0d70*/  @!P2 IMAD R16, R16, c[0x0][0x1f0], R7 ;  /* 0x00007c001010aa24 */ /* 0x000fe200078e0207 */
[----:B-12---:R0:W1:Y:S02]  /*0d80*/  @!P2 DFMA R8, R10, R12, R8 ;  /* 0x0000000c0a08a22b */ /* 0x0060640000000008 */
[C---:B0-----:R-:W-:Y:S01]  /*0d90*/  @!P2 IMAD R11, R2.reuse, c[0x0][0x1e4], R17 ;  /* 0x00007900020baa24 */ /* 0x041fe200078e0211 */
[----:B------:R-:W-:Y:S01]  /*0da0*/  @!P2 MOV R12, 0x8 ;  /* 0x00000008000ca802 */ /* 0x000fe20000000f00 */
[----:B------:R-:W-:-:S02]  /*0db0*/  @!P2 IMAD R13, R2, c[0x0][0x1e4], R19 ;  /* 0x00007900020daa24 */ /* 0x000fc400078e0213 */
[----:B------:R-:W-:Y:S02]  /*0dc0*/  @!P2 IMAD R18, R11, c[0x0][0x1f4], R4 ;  /* 0x00007d000b12aa24 */ /* 0x000fe400078e0204 */
[----:B------:R-:W-:-:S04]  /*0dd0*/  @!P2 IMAD.WIDE R10, R14, R21, c[0x0][0x1b0] ;  /* 0x00006c000e0aa625 */ /* 0x000fc800078e0215 */
[----:B------:R-:W-:Y:S02]  /*0de0*/  @!P2 IMAD.WIDE R16, R16, R21, c[0x0][0x160] ;  /* 0x000058001010a625 */ /* 0x000fe400078e0215 */
[----:B------:R-:W1:Y:S02]  /*0df0*/  @!P2 LDG.E.64 R10, [R10.64] ;  /* 0x000000080a0aa981 */ /* 0x000e64000c1e1b00 */
[----:B------:R-:W-:Y:S02]  /*0e00*/  @!P2 IMAD R20, R13, c[0x0][0x1f4], R4 ;  /* 0x00007d000d14aa24 */ /* 0x000fe400078e0204 */
[----:B------:R-:W-:Y:S01]  /*0e10*/  @!P2 IMAD R13, R18, c[0x0][0x1f0], R7 ;  /* 0x00007c00120daa24 */ /* 0x000fe200078e0207 */
[----:B------:R-:W1:Y:S01]  /*0e20*/  @!P2 LDG.E.64 R16, [R16.64] ;  /* 0x000000081010a981 */ /* 0x000e62000c1e1b00 */
[----:B------:R-:W-:-:S04]  /*0e30*/  @!P2 IMAD.WIDE R14, R15, R12, c[0x0][0x1b0] ;  /* 0x00006c000f0ea625 */ /* 0x000fc800078e020c */
[----:B------:R-:W-:Y:S02]  /*0e40*/  @!P2 IMAD.WIDE R12, R13, R12, c[0x0][0x160] ;  /* 0x000058000d0ca625 */ /* 0x000fe400078e020c */
[----:B------:R-:W2:Y:S02]  /*0e50*/  @!P2 LDG.E.64 R14, [R14.64] ;  /* 0x000000080e0ea981 */ /* 0x000ea4000c1e1b00 */
[----:B------:R-:W-:Y:S02]  /*0e60*/  @!P2 IMAD.MOV.U32 R18, RZ, RZ, 0x8 ;  /* 0x00000008ff12a424 */ /* 0x000fe400078e00ff */
[----:B------:R-:W-:Y:S01]  /*0e70*/  @!P2 IMAD R21, R23, R19, RZ ;  /* 0x000000131715a224 */ /* 0x000fe200078e02ff */
[----:B------:R-:W2:Y:S01]  /*0e80*/  @!P2 LDG.E.64 R12, [R12.64] ;  /* 0x000000080c0ca981 */ /* 0x000ea2000c1e1b00 */
[----:B------:R-:W-:Y:S02]  /*0e90*/  @!P2 IMAD R19, R20, c[0x0][0x1f0], R7 ;  /* 0x00007c001413aa24 */ /* 0x000fe400078e0207 */
[----:B------:R-:W-:-:S04]  /*0ea0*/  @!P2 IMAD.WIDE R20, R21, R18, c[0x0][0x1b0] ;  /* 0x00006c001514a625 */ /* 0x000fc800078e0212 */
[----:B------:R-:W-:Y:S02]  /*0eb0*/  @!P2 IMAD.WIDE R18, R19, R18, c[0x0][0x160] ;  /* 0x000058001312a625 */ /* 0x000fe400078e0212 */
[----:B------:R-:W3:Y:S04]  /*0ec0*/  @!P2 LDG.E.64 R20, [R20.64] ;  /* 0x000000081414a981 */ /* 0x000ee8000c1e1b00 */
[----:B------:R-:W3:Y:S01]  /*0ed0*/  @!P2 LDG.E.64 R18, [R18.64] ;  /* 0x000000081212a981 */ /* 0x000ee2000c1e1b00 */
[----:B------:R-:W-:-:S04]  /*0ee0*/  IADD3 R24, R24, -0x4, RZ ;  /* 0xfffffffc18187810 */ /* 0x000fc80007ffe0ff */
[----:B------:R-:W-:Y:S02]  /*0ef0*/  ISETP.NE.AND P3, PT, R24, RZ, PT ;  /* 0x000000ff1800720c */ /* 0x000fe40003f65270 */
[----:B------:R-:W-:Y:S01]  /*0f00*/  IADD3 R25, R25, 0x4, RZ ;  /* 0x0000000419197810 */ /* 0x000fe20007ffe0ff */
[----:B-1----:R-:W2:-:S06]  /*0f10*/  @!P2 DFMA R8, R16, R10, R8 ;  /* 0x0000000a1008a22b */ /* 0x002e8c0000000008 */
[----:B--2---:R-:W3:-:S06]  /*0f20*/  @!P2 DFMA R8, R12, R14, R8 ;  /* 0x0000000e0c08a22b */ /* 0x004ecc0000000008 */
[----:B---3--:R0:W1:Y:S01]  /*0f30*/  @!P2 DFMA R8, R18, R20, R8 ;  /* 0x000000141208a22b */ /* 0x0080620000000008 */
[----:B------:R-:W-:Y:S05]  /*0f40*/  @P3 BRA `(.L_x_737) ;  /* 0xfffffcf000003947 */ /* 0x000fea000383ffff */
.L_x_736:
[----:B------:R-:W-:-:S05]  /*0f50*/  IMAD.MOV.U32 R14, RZ, RZ, c[0x0][0x1e0] ;  /* 0x00007800ff0e7624 */ /* 0x000fca00078e00ff */
[----:B------:R-:W-:-:S13]  /*0f60*/  LOP3.LUT P2, R14, R14, 0x3, RZ, 0xc0, !PT ;  /* 0x000000030e0e7812 */ /* 0x000fda000784c0ff */
[----:B------:R-:W-:Y:S05]  /*0f70*/  @!P2 BRA `(.L_x_738) ;  /* 0x000002700000a947 */ /* 0x000fea0003800000 */
[----:B------:R-:W-:Y:S01]  /*0f80*/  ISETP.EQ.AND P0, PT, R6, RZ, P0 ;  /* 0x000000ff0600720c */ /* 0x000fe20000702270 */
[----:B------:R-:W-:Y:S02]  /*0f90*/  IMAD R25, R22, c[0x0][0x1e0], R25 ;  /* 0x0000780016197a24 */ /* 0x000fe400078e0219 */
[----:B------:R-:W-:-:S04]  /*0fa0*/  IMAD.MOV.U32 R15, RZ, RZ, c[0x0][0x1fc] ;  /* 0x00007f00ff0f7624 */ /* 0x000fc800078e00ff */
[----:B------:R-:W-:-:S04]  /*0fb0*/  IMAD R6, R15, c[0x0][0x1f8], RZ ;  /* 0x00007e000f067a24 */ /* 0x000fc800078e02ff */
[----:B------:R-:W-:Y:S02]  /*0fc0*/  IMAD R16, R6, R25, RZ ;  /* 0x0000001906107224 */ /* 0x000fe400078e02ff */
[----:B------:R-:W-:Y:S01]  /*0fd0*/  @P0 IMAD R11, R2, c[0x0][0x1e4], R25 ;  /* 0x00007900020b0a24 */ /* 0x000fe200078e0219 */
[----:B------:R-:W-:-:S03]  /*0fe0*/  @P0 MOV R13, 0x8 ;  /* 0x00000008000d0802 */ /* 0x000fc60000000f00 */
[----:B------:R-:W-:-:S04]  /*0ff0*/  @P0 IMAD R10, R11, c[0x0][0x1f4], R4 ;  /* 0x00007d000b0a0a24 */ /* 0x000fc800078e0204 */
[----:B------:R-:W-:Y:S02]  /*1000*/  @P0 IMAD R12, R10, c[0x0][0x1f0], R7 ;  /* 0x00007c000a0c0a24 */ /* 0x000fe400078e0207 */
[----:B------:R-:W-:-:S04]  /*1010*/  @P0 IMAD.WIDE R10, R16, R13, c[0x0][0x1b0] ;  /* 0x00006c00100a0625 */ /* 0x000fc800078e020d */
[----:B------:R-:W-:Y:S02]  /*1020*/  @P0 IMAD.WIDE R12, R12, R13, c[0x0][0x160] ;  /* 0x000058000c0c0625 */ /* 0x000fe400078e020d */
[----:B------:R-:W2:Y:S04]  /*1030*/  @P0 LDG.E.64 R10, [R10.64] ;  /* 0x000000080a0a0981 */ /* 0x000ea8000c1e1b00 */
[----:B------:R-:W2:Y:S01]  /*1040*/  @P0 LDG.E.64 R12, [R12.64] ;  /* 0x000000080c0c0981 */ /* 0x000ea2000c1e1b00 */
[----:B------:R-:W-:Y:S01]  /*1050*/  ISETP.NE.AND P2, PT, R14, 0x1, PT ;  /* 0x000000010e00780c */ /* 0x000fe20003f45270 */
[----:B-12---:R1:W2:-:S12]  /*1060*/  @P0 DFMA R8, R12, R10, R8 ;  /* 0x0000000a0c08022b */ /* 0x0062980000000008 */
[----:B------:R-:W-:Y:S05]  /*1070*/  @!P2 BRA `(.L_x_738) ;  /* 0x000001700000a947 */ /* 0x000fea0003800000 */
[----:B------:R-:W-:Y:S01]  /*1080*/  ISETP.EQ.OR P2, PT, R14, 0x2, !P0 ;  /* 0x000000020e00780c */ /* 0x000fe20004742670 */
[----:B-1----:R-:W-:Y:S02]  /*1090*/  @P0 IMAD R11, R2, c[0x0][0x1e4], R25 ;  /* 0x00007900020b0a24 */ /* 0x002fe400078e0219 */
[----:B------:R-:W-:-:S03]  /*10a0*/  @P0 IMAD.MOV.U32 R14, RZ, RZ, 0x8 ;  /* 0x00000008ff0e0424 */ /* 0x000fc600078e00ff */
        /* <DEDUP_REMOVED lines=8> */
[----:B------:R-:W-:-:S04]  /*1130*/  @P0 IMAD.WIDE R10, R11, R14, c[0x0][0x1b0] ;  /* 0x00006c000b0a0625 */ /* 0x000fc800078e020e */
[----:B------:R-:W-:Y:S02]  /*1140*/  @P0 IMAD.WIDE R12, R12, R14, c[0x0][0x160] ;  /* 0x000058000c0c0625 */ /* 0x000fe400078e020e */
[----:B------:R-:W3:Y:S02]  /*1150*/  @P0 LDG.E.64 R10, [R10.64] ;  /* 0x000000080a0a0981 */ /* 0x000ee4000c1e1b00 */
[----:B------:R-:W-:Y:S02]  /*1160*/  @!P2 IMAD.MOV.U32 R15, RZ, RZ, 0x8 ;  /* 0x00000008ff0fa424 */ /* 0x000fe400078e00ff */
[----:B------:R-:W-:Y:S01]  /*1170*/  @!P2 IMAD R4, R4, c[0x0][0x1f0], R7 ;  /* 0x00007c000404aa24 */ /* 0x000fe200078e0207 */
[----:B------:R-:W3:Y:S01]  /*1180*/  @P0 LDG.E.64 R12, [R12.64] ;  /* 0x000000080c0c0981 */ /* 0x000ee2000c1e1b00 */
[----:B------:R-:W-:-:S04]  /*1190*/  @!P2 IMAD.WIDE R6, R6, R15, c[0x0][0x1b0] ;  /* 0x00006c000606a625 */ /* 0x000fc800078e020f */
[----:B------:R-:W-:Y:S02]  /*11a0*/  @!P2 IMAD.WIDE R14, R4, R15, c[0x0][0x160] ;  /* 0x00005800040ea625 */ /* 0x000fe400078e020f */
[----:B------:R-:W4:Y:S04]  /*11b0*/  @!P2 LDG.E.64 R6, [R6.64] ;  /* 0x000000080606a981 */ /* 0x000f28000c1e1b00 */
[----:B------:R-:W4:Y:S01]  /*11c0*/  @!P2 LDG.E.64 R14, [R14.64] ;  /* 0x000000080e0ea981 */ /* 0x000f22000c1e1b00 */
[----:B--23--:R-:W4:-:S06]  /*11d0*/  @P0 DFMA R8, R12, R10, R8 ;  /* 0x0000000a0c08022b */ /* 0x00cf0c0000000008 */
[----:B----4-:R1:W2:-:S04]  /*11e0*/  @!P2 DFMA R8, R14, R6, R8 ;  /* 0x000000060e08a22b */ /* 0x0102880000000008 */
.L_x_738:
[----:B-1----:R-:W-:-:S04]  /*11f0*/  SHF.R.S64 R6, RZ, 0x1d, R0 ;  /* 0x0000001dff067819 */ /* 0x002fc80000001000 */
[----:B------:R-:W-:-:S04]  /*1200*/  IADD3 R6, P0, R6, c[0x0][0x188], RZ ;  /* 0x0000620006067a10 */ /* 0x000fc80007f1e0ff */
[----:B------:R-:W-:Y:S02]  /*1210*/  LEA.HI.X.SX32 R7, R0, c[0x0][0x18c], 0x3, P0 ;  /* 0x0000630000077a11 */ /* 0x000fe400000f1eff */
[----:B------:R-:W-:-:S03]  /*1220*/  IADD3 R0, P0, R5, R0, RZ ;  /* 0x0000000005007210 */ /* 0x000fc60007f1e0ff */
[----:B--2---:R1:W-:Y:S02]  /*1230*/  STG.E.64 [R6.64], R8 ;  /* 0x0000000806007986 */ /* 0x0043e4000c101b08 */
[----:B------:R-:W-:Y:S01]  /*1240*/  IMAD.X R3, RZ, RZ, R3, P0 ;  /* 0x000000ffff037224 */ /* 0x000fe200000e0603 */
[----:B------:R-:W-:-:S04]  /*1250*/  ISETP.GE.U32.AND P0, PT, R0, c[0x0][0x1d8], PT ;  /* 0x0000760000007a0c */ /* 0x000fc80003f06070 */
[----:B------:R-:W-:-:S13]  /*1260*/  ISETP.GE.AND.EX P0, PT, R3, UR5, PT, P0 ;  /* 0x0000000503007c0c */ /* 0x000fda000bf06300 */
[----:B-1----:R-:W-:Y:S05]  /*1270*/  @!P0 BRA `(.L_x_739) ;  /* 0xfffff37000008947 */ /* 0x002fea000383ffff */
[----:B------:R-:W-:Y:S05]  /*1280*/  EXIT ;  /* 0x000000000000794d */ /* 0x000fea0003800000 */
        .weak           $__internal_14_$__cuda_sm20_div_u64
        .type           $__internal_14_$__cuda_sm20_div_u64,@function
        .size           $__internal_14_$__cuda_sm20_div_u64,(.L_x_1186 - $__internal_14_$__cuda_sm20_div_u64)
$__internal_14_$__cuda_sm20_div_u64:
        /* <DEDUP_REMOVED lines=15> */
[----:B------:R-:W-:Y:S01]  /*1380*/  IMAD.HI.U32 R10, P1, R9, R15, R10 ;  /* 0x0000000f090a7227 */ /* 0x000fe2000782000a */
[----:B------:R-:W-:-:S04]  /*1390*/  IADD3.X R7, R7, R9, RZ, P0, !PT ;  /* 0x0000000907077210 */ /* 0x000fc800007fe4ff */
        /* <DEDUP_REMOVED lines=20> */
[----:B------:R-:W-:-:S04]  /*14e0*/  IADD3 R10, P1, R11, R8, RZ ;  /* 0x000000080b0a7210 */ /* 0x000fc80007f3e0ff */
[----:B------:R-:W-:Y:S01]  /*14f0*/  IADD3.X R7, R7, RZ, RZ, P0, !PT ;  /* 0x000000ff07077210 */ /* 0x000fe200007fe4ff */
[C---:B------:R-:W-:Y:S01]  /*1500*/  IMAD.WIDE.U32 R8, R10.reuse, R5, RZ ;  /* 0x000000050a087225 */ /* 0x040fe200078e00ff */
[----:B------:R-:W-:-:S03]  /*1510*/  IADD3 R11, P2, R10, 0x1, RZ ;  /* 0x000000010a0b7810 */ /* 0x000fc60007f5e0ff */
        /* <DEDUP_REMOVED lines=17> */
[-C--:B------:R-:W-:Y:S02]  /*1630*/  IADD3.X R9, RZ, R6.reuse, RZ, P2, !PT ;  /* 0x00000006ff097210 */ /* 0x080fe400017fe4ff */
[----:B------:R-:W-:Y:S02]  /*1640*/  ISETP.NE.U32.AND P1, PT, R5, RZ, PT ;  /* 0x000000ff0500720c */ /* 0x000fe40003f25070 */
[----:B------:R-:W-:Y:S01]  /*1650*/  SEL R9, R9, R6, P0 ;  /* 0x0000000609097207 */ /* 0x000fe20000000000 */
[----:B------:R-:W-:Y:S01]  /*1660*/  IMAD.MOV.U32 R6, RZ, RZ, R4 ;  /* 0x000000ffff067224 */ /* 0x000fe200078e0004 */
[----:B------:R-:W-:-:S02]  /*1670*/  ISETP.NE.AND.EX P1, PT, RZ, RZ, PT, P1 ;  /* 0x000000ffff00720c */ /* 0x000fc40003f25310 */
[----:B------:R-:W-:Y:S02]  /*1680*/  SEL R2, R2, R11, P0 ;  /* 0x0000000b02027207 */ /* 0x000fe40000000000 */
[----:B------:R-:W-:Y:S02]  /*1690*/  SEL R9, R9, 0xffffffff, P1 ;  /* 0xffffffff09097807 */ /* 0x000fe40000800000 */
[----:B------:R-:W-:Y:S01]  /*16a0*/  SEL R2, R2, 0xffffffff, P1 ;  /* 0xffffffff02027807 */ /* 0x000fe20000800000 */
[----:B------:R-:W-:Y:S06]  /*16b0*/  RET.REL.NODEC R6 `(_ZN2at6native51_GLOBAL__N__2c613397_18_DepthwiseConv2d_cu_9959487032conv_depthwise2d_backward_kernelILi1ELi2EdiEEvNS_27GenericPackedTensorAccessorIKT1_Lm4ENS_16DefaultPtrTraitsEiEENS3_IS4_Lm4ES6_iEES7_T2_iiiiiiiiiiiiiii) ;  /* 0xffffe94006007950 */ /* 0x000fec0003c3ffff */
.L_x_740:
        /* <DEDUP_REMOVED lines=12> */
.L_x_1186:


//--------------------- .text._ZN2at6native51_GLOBAL__N__2c613397_18_DepthwiseConv2d_cu_9959487032conv_depthwise2d_backward_kernelILi1ELi1EdiEEvNS_27GenericPackedTensorAccessorIKT1_Lm4ENS_16DefaultPtrTraitsEiEENS3_IS4_Lm4ES6_iEES7_T2_iiiiiiiiiiiiiii --------------------------
	.section	.text._ZN2at6native51_GLOBAL__N__2c613397_18_DepthwiseConv2d_cu_9959487032conv_depthwise2d_backward_kernelILi1ELi1EdiEEvNS_27GenericPackedTensorAccessorIKT1_Lm4ENS_16DefaultPtrTraitsEiEENS3_IS4_Lm4ES6_iEES7_T2_iiiiiiiiiiiiiii,"ax",@progbits
	.sectioninfo	@"SHI_REGISTERS=28"
	.align	128
.text._ZN2at6native51_GLOBAL__N__2c613397_18_DepthwiseConv2d_cu_9959487032conv_depthwise2d_backward_kernelILi1ELi1EdiEEvNS_27GenericPackedTensorAccessorIKT1_Lm4ENS_16DefaultPtrTraitsEiEENS3_IS4_Lm4ES6_iEES7_T2_iiiiiiiiiiiiiii:
        .type           _ZN2at6native51_GLOBAL__N__2c613397_18_DepthwiseConv2d_cu_9959487032conv_depthwise2d_backward_kernelILi1ELi1EdiEEvNS_27GenericPackedTensorAccessorIKT1_Lm4ENS_16DefaultPtrTraitsEiEENS3_IS4_Lm4ES6_iEES7_T2_iiiiiiiiiiiiiii,@function
        .size           _ZN2at6native51_GLOBAL__N__2c613397_18_DepthwiseConv2d_cu_9959487032conv_depthwise2d_backward_kernelILi1ELi1EdiEEvNS_27GenericPackedTensorAccessorIKT1_Lm4ENS_16DefaultPtrTraitsEiEENS3_IS4_Lm4ES6_iEES7_T2_iiiiiiiiiiiiiii,(.L_x_1188 - _ZN2at6native51_GLOBAL__N__2c613397_18_DepthwiseConv2d_cu_9959487032conv_depthwise2d_backward_kernelILi1ELi1EdiEEvNS_27GenericPackedTensorAccessorIKT1_Lm4ENS_16DefaultPtrTraitsEiEENS3_IS4_Lm4ES6_iEES7_T2_iiiiiiiiiiiiiii)
        .other          _ZN2at6native51_GLOBAL__N__2c613397_18_DepthwiseConv2d_cu_9959487032conv_depthwise2d_backward_kernelILi1ELi1EdiEEvNS_27GenericPackedTensorAccessorIKT1_Lm4ENS_16DefaultPtrTraitsEiEENS3_IS4_Lm4ES6_iEES7_T2_iiiiiiiiiiiiiii,@"STO_CUDA_ENTRY STV_DEFAULT"
_ZN2at6native51_GLOBAL__N__2c613397_18_DepthwiseConv2d_cu_9959487032conv_depthwise2d_backward_kernelILi1ELi1EdiEEvNS_27GenericPackedTensorAccessorIKT1_Lm4ENS_16DefaultPtrTraitsEiEENS3_IS4_Lm4ES6_iEES7_T2_iiiiiiiiiiiiiii:
        /* <DEDUP_REMOVED lines=24> */
[----:B------:R-:W-:Y:S05]  /*0180*/  CALL.REL.NOINC `($__internal_15_$__cuda_sm20_div_u64) ;  /* 0x000010a000007944 */ /* 0x000fea0003c00000 */
[----:B------:R-:W-:Y:S02]  /*0190*/  IMAD.MOV.U32 R6, RZ, RZ, R2 ;  /* 0x000000ffff067224 */ /* 0x000fe400078e0002 */
[----:B------:R-:W-:Y:S01]  /*01a0*/  IMAD.MOV.U32 R7, RZ, RZ, R9 ;  /* 0x000000ffff077224 */ /* 0x000fe200078e0009 */
[----:B------:R-:W-:Y:S05]  /*01b0*/  BRA `(.L_x_744) ;  /* 0x0000013000007947 */ /* 0x000fea0003800000 */
.L_x_743:
[----:B------:R-:W0:Y:S01]  /*01c0*/  I2F.U32.RP R4, R5 ;  /* 0x0000000500047306 */ /* 0x000e220000209000 */
[----:B------:R-:W-:Y:S01]  /*01d0*/  IMAD.MOV R9, RZ, RZ, -R5 ;  /* 0x000000ffff097224 */ /* 0x000fe200078e0a05 */
[----:B------:R-:W-:-:S06]  /*01e0*/  ISETP.NE.U32.AND P2, PT, R5, RZ, PT ;  /* 0x000000ff0500720c */ /* 0x000fcc0003f45070 */
[----:B0-----:R-:W0:Y:S02]  /*01f0*/  MUFU.RCP R4, R4 ;  /* 0x0000000400047308 */ /* 0x001e240000001000 */
[----:B0-----:R-:W-:-:S06]  /*0200*/  IADD3 R6, R4, 0xffffffe, RZ ;  /* 0x0ffffffe04067810 */ /* 0x001fcc0007ffe0ff */
[----:B------:R0:W1:Y:S02]  /*0210*/  F2I.FTZ.U32.TRUNC.NTZ R7, R6 ;  /* 0x0000000600077305 */ /* 0x000064000021f000 */
[----:B0-----:R-:W-:Y:S01]  /*0220*/  HFMA2.MMA R6, -RZ, RZ, 0, 0 ;  /* 0x00000000ff067435 */ /* 0x001fe200000001ff */
[----:B-1----:R-:W-:-:S09]  /*0230*/  IMAD R9, R9, R7, RZ ;  /* 0x0000000709097224 */ /* 0x002fd200078e02ff */
        /* <DEDUP_REMOVED lines=11> */
.L_x_744:
[----:B------:R-:W-:Y:S05]  /*02f0*/  BSYNC B0 ;  /* 0x0000000000007941 */ /* 0x000fea0003800000 */
.L_x_742:
        /* <DEDUP_REMOVED lines=8> */
[----:B------:R-:W-:Y:S01]  /*0380*/  MOV R9, RZ ;  /* 0x000000ff00097202 */ /* 0x000fe20000000f00 */
[----:B------:R-:W-:Y:S02]  /*0390*/  IMAD.MOV.U32 R2, RZ, RZ, RZ ;  /* 0x000000ffff027224 */ /* 0x000fe400078e00ff */
[----:B------:R-:W-:-:S05]  /*03a0*/  IMAD.MOV.U32 R4, RZ, RZ, R0 ;  /* 0x000000ffff047224 */ /* 0x000fca00078e0000 */
.L_x_747:
        /* <DEDUP_REMOVED lines=8> */
[----:B------:R0:W-:Y:S01]  /*0430*/  STG.E.64 [R6.64], RZ ;  /* 0x000000ff06007986 */ /* 0x0001e2000c101b08 */
[----:B------:R-:W-:Y:S02]  /*0440*/  IADD3.X R9, R9, -0x1, RZ, P1, !PT ;  /* 0xffffffff09097810 */ /* 0x000fe40000ffe4ff */
[----:B------:R-:W-:-:S04]  /*0450*/  ISETP.NE.U32.AND P1, PT, R8, RZ, PT ;  /* 0x000000ff0800720c */ /* 0x000fc80003f25070 */
[----:B------:R-:W-:-:S13]  /*0460*/  ISETP.NE.AND.EX P1, PT, R9, RZ, PT, P1 ;  /* 0x000000ff0900720c */ /* 0x000fda0003f25310 */
[----:B0-----:R-:W-:Y:S05]  /*0470*/  @P1 BRA `(.L_x_747) ;  /* 0xffffff3000001947 */ /* 0x001fea000383ffff */
.L_x_746:
[----:B------:R-:W-:Y:S05]  /*0480*/  BSYNC B0 ;  /* 0x0000000000007941 */ /* 0x000fea0003800000 */
.L_x_745:
[----:B------:R-:W-:Y:S05]  /*0490*/  @!P0 EXIT ;  /* 0x000000000000894d */ /* 0x000fea0003800000 */
.L_x_748:
        /* <DEDUP_REMOVED lines=18> */
.L_x_741:
[----:B------:R-:W-:-:S05]  /*05c0*/  IMAD.MOV.U32 R2, RZ, RZ, c[0x0][0x1e0] ;  /* 0x00007800ff027624 */ /* 0x000fca00078e00ff */
[----:B------:R-:W-:-:S04]  /*05d0*/  IADD3 R2, R2, -0x1, RZ ;  /* 0xffffffff02027810 */ /* 0x000fc80007ffe0ff */
[----:B------:R-:W-:Y:S02]  /*05e0*/  ISETP.GE.U32.AND P1, PT, R2, 0x3, PT ;  /* 0x000000030200780c */ /* 0x000fe40003f26070 */
.L_x_752:
[----:B------:R-:W-:Y:S01]  /*05f0*/  IABS R9, c[0x0][0x1e8] ;  /* 0x00007a0000097a13 */ /* 0x000fe20000000000 */
[----:B------:R-:W-:Y:S01]  /*0600*/  HFMA2.MMA R23, -RZ, RZ, 0, 0 ;  /* 0x00000000ff177435 */ /* 0x000fe200000001ff */
        /* <DEDUP_REMOVED lines=29> */
[----:B------:R-:W-:Y:S02]  /*07e0*/  @!P2 IADD3 R4, -R4, RZ, RZ ;  /* 0x000000ff0404a210 */ /* 0x000fe40007ffe1ff */
        /* <DEDUP_REMOVED lines=15> */
[----:B------:R-:W-:Y:S02]  /*08e0*/  LOP3.LUT R2, R4, c[0x0][0x1ec], RZ, 0x3c, !PT ;  /* 0x00007b0004027a12 */ /* 0x000fe400078e3cff */
[----:B------:R-:W0:Y:S01]  /*08f0*/  F2I.FTZ.U32.TRUNC.NTZ R9, R9 ;  /* 0x0000000900097305 */ /* 0x000e22000021f000 */
[----:B------:R-:W-:-:S02]  /*0900*/  ISETP.NE.AND P3, PT, RZ, c[0x0][0x1ec], PT ;  /* 0x00007b00ff007a0c */ /* 0x000fc40003f65270 */
[----:B------:R-:W-:-:S06]  /*0910*/  ISETP.GE.AND P2, PT, R2, RZ, PT ;  /* 0x000000ff0200720c */ /* 0x000fcc0003f46270 */
[----:B------:R-:W-:-:S05]  /*0920*/  @P0 IADD3 R8, R8, 0x1, RZ ;  /* 0x0000000108080810 */ /* 0x000fca0007ffe0ff */
[----:B------:R-:W-:Y:S01]  /*0930*/  IMAD.MOV.U32 R11, RZ, RZ, R8 ;  /* 0x000000ffff0b7224 */ /* 0x000fe200078e0008 */
[----:B------:R-:W-:Y:S01]  /*0940*/  MOV R8, RZ ;  /* 0x000000ff00087202 */ /* 0x000fe20000000f00 */
[----:B0-----:R-:W-:Y:S02]  /*0950*/  IMAD.MOV R7, RZ, RZ, -R9 ;  /* 0x000000ffff077224 */ /* 0x001fe400078e0a09 */
        /* <DEDUP_REMOVED lines=21> */
[----:B------:R-:W-:Y:S02]  /*0ab0*/  IADD3 R4, R7, c[0x0][0x208], RZ ;  /* 0x0000820007047a10 */ /* 0x000fe40007ffe0ff */
[----:B------:R-:W-:Y:S02]  /*0ac0*/  IADD3 R7, R9, c[0x0][0x20c], RZ ;  /* 0x0000830009077a10 */ /* 0x000fe40007ffe0ff */
[----:B------:R-:W-:Y:S01]  /*0ad0*/  @!P2 IMAD.MOV R2, RZ, RZ, -R2 ;  /* 0x000000ffff02a224 */ /* 0x000fe200078e0a02 */
[----:B------:R-:W-:Y:S01]  /*0ae0*/  @!P3 LOP3.LUT R2, RZ, c[0x0][0x1dc], RZ, 0x33, !PT ;  /* 0x00007700ff02ba12 */ /* 0x000fe200078e33ff */
[----:B------:R-:W-:Y:S01]  /*0af0*/  CS2R R8, SRZ ;  /* 0x0000000000087805 */ /* 0x000fe2000001ff00 */
[----:B------:R-:W-:-:S04]  /*0b00*/  LOP3.LUT R6, R7, R4, RZ, 0xfc, !PT ;  /* 0x0000000407067212 */ /* 0x000fc800078efcff */
[----:B------:R-:W-:Y:S01]  /*0b10*/  ISETP.GT.AND P0, PT, R6, -0x1, PT ;  /* 0xffffffff0600780c */ /* 0x000fe20003f04270 */
[----:B------:R-:W-:-:S03]  /*0b20*/  IMAD.MOV R6, RZ, RZ, -R2 ;  /* 0x000000ffff067224 */ /* 0x000fc600078e0a02 */
[----:B------:R-:W-:Y:S01]  /*0b30*/  ISETP.LT.AND P0, PT, R7, c[0x0][0x1f4], P0 ;  /* 0x00007d0007007a0c */ /* 0x000fe20000701270 */
[----:B------:R-:W-:-:S03]  /*0b40*/  IMAD R6, R6, c[0x0][0x1dc], R11 ;  /* 0x0000770006067a24 */ /* 0x000fc600078e020b */
[----:B------:R-:W-:Y:S01]  /*0b50*/  ISETP.LT.AND P0, PT, R4, c[0x0][0x1f0], P0 ;  /* 0x00007c0004007a0c */ /* 0x000fe20000701270 */
[----:B------:R-:W-:Y:S05]  /*0b60*/  @!P1 BRA `(.L_x_749) ;  /* 0x0000039000009947 */ /* 0x000fea0003800000 */
[----:B------:R-:W-:Y:S01]  /*0b70*/  ULDC UR6, c[0x0][0x1e0] ;  /* 0x0000780000067ab9 */ /* 0x000fe20000000800 */
[----:B------:R-:W-:Y:S01]  /*0b80*/  IMAD.MOV.U32 R22, RZ, RZ, c[0x0][0x1fc] ;  /* 0x00007f00ff167624 */ /* 0x000fe200078e00ff */
[----:B------:R-:W-:Y:S01]  /*0b90*/  ULOP3.LUT UR4, UR6, 0x3, URZ, 0xc0, !UPT ;  /* 0x0000000306047892 */ /* 0x000fe2000f8ec03f */
[----:B------:R-:W-:Y:S01]  /*0ba0*/  IMAD.MOV.U32 R23, RZ, RZ, RZ ;  /* 0x000000ffff177224 */ /* 0x000fe200078e00ff */
[----:B------:R-:W-:Y:S01]  /*0bb0*/  CS2R R8, SRZ ;  /* 0x0000000000087805 */ /* 0x000fe2000001ff00 */
[----:B------:R-:W-:Y:S01]  /*0bc0*/  IMAD R22, R22, c[0x0][0x1f8], RZ ;  /* 0x00007e0016167a24 */ /* 0x000fe200078e02ff */
[----:B------:R-:W-:-:S06]  /*0bd0*/  UIADD3 UR4, -UR4, UR6, URZ ;  /* 0x0000000604047290 */ /* 0x000fcc000fffe13f */
[----:B------:R-:W-:Y:S02]  /*0be0*/  IMAD.U32 R24, RZ, RZ, UR4 ;  /* 0x00000004ff187e24 */ /* 0x000fe4000f8e00ff */
.L_x_750:
[----:B0-----:R-:W-:-:S04]  /*0bf0*/  IMAD R19, R6, c[0x0][0x1e0], R23 ;  /* 0x0000780006137a24 */ /* 0x001fc800078e0217 */
[----:B------:R-:W-:Y:S02]  /*0c00*/  @P0 IMAD R10, R2, c[0x0][0x1e4], R19 ;  /* 0x00007900020a0a24 */ /* 0x000fe400078e0213 */
[----:B------:R-:W-:Y:S02]  /*0c10*/  IMAD R15, R22, R19, RZ ;  /* 0x00000013160f7224 */ /* 0x000fe400078e02ff */
[----:B------:R-:W-:Y:S01]  /*0c20*/  @P0 IMAD R11, R10, c[0x0][0x1f4], R7 ;  /* 0x00007d000a0b0a24 */ /* 0x000fe200078e0207 */
[----:B------:R-:W-:-:S03]  /*0c30*/  @P0 MOV R10, 0x8 ;  /* 0x00000008000a0802 */ /* 0x000fc60000000f00 */
[----:B------:R-:W-:Y:S02]  /*0c40*/  @P0 IMAD R11, R11, c[0x0][0x1f0], R4 ;  /* 0x00007c000b0b0a24 */ /* 0x000fe400078e0204 */
[----:B------:R-:W-:-:S04]  /*0c50*/  @P0 IMAD.WIDE R12, R15, R10, c[0x0][0x1b0] ;  /* 0x00006c000f0c0625 */ /* 0x000fc800078e020a */
[----:B------:R-:W-:Y:S02]  /*0c60*/  @P0 IMAD.WIDE R10, R11, R10, c[0x0][0x160] ;  /* 0x000058000b0a0625 */ /* 0x000fe400078e020a */
[----:B------:R-:W2:Y:S04]  /*0c70*/  @P0 LDG.E.64 R12, [R12.64] ;  /* 0x000000080c0c0981 */ /* 0x000ea8000c1e1b00 */
[----:B------:R-:W2:Y:S01]  /*0c80*/  @P0 LDG.E.64 R10, [R10.64] ;  /* 0x000000080a0a0981 */ /* 0x000ea2000c1e1b00 */
[----:B------:R-:W-:Y:S01]  /*0c90*/  @P0 IMAD R16, R2, c[0x0][0x1e4], R19 ;  /* 0x0000790002100a24 */ /* 0x000fe200078e0213 */
[C---:B------:R-:W-:Y:S01]  /*0ca0*/  @P0 IADD3 R17, R19.reuse, 0x2, RZ ;  /* 0x0000000213110810 */ /* 0x040fe20007ffe0ff */
[----:B------:R-:W-:Y:S01]  /*0cb0*/  @P0 IMAD.MOV.U32 R14, RZ, RZ, c[0x0][0x1fc] ;  /* 0x00007f00ff0e0624 */ /* 0x000fe200078e00ff */
[----:B------:R-:W-:Y:S01]  /*0cc0*/  @P0 IADD3 R19, R19, 0x3, RZ ;  /* 0x0000000313130810 */ /* 0x000fe20007ffe0ff */
[----:B------:R-:W-:Y:S01]  /*0cd0*/  @P0 IMAD.MOV.U32 R20, RZ, RZ, 0x8 ;  /* 0x00000008ff140424 */ /* 0x000fe200078e00ff */
[----:B------:R-:W-:Y:S01]  /*0ce0*/  @P0 IADD3 R16, R16, 0x1, RZ ;  /* 0x0000000110100810 */ /* 0x000fe20007ffe0ff */
[----:B------:R-:W-:-:S02]  /*0cf0*/  @P0 IMAD R14, R14, c[0x0][0x1f8], R15 ;  /* 0x00007e000e0e0a24 */ /* 0x000fc400078e020f */
[----:B------:R-:W-:Y:S02]  /*0d00*/  @P0 IMAD R25, R22, R17, RZ ;  /* 0x0000001116190224 */ /* 0x000fe400078e02ff */
[----:B------:R-:W-:Y:S02]  /*0d10*/  @P0 IMAD R15, R16, c[0x0][0x1f4], R7 ;  /* 0x00007d00100f0a24 */ /* 0x000fe400078e0207 */
[----:B------:R-:W-:Y:S02]  /*0d20*/  @P0 IMAD R18, R2, c[0x0][0x1e4], R19 ;  /* 0x0000790002120a24 */ /* 0x000fe400078e0213 */
[----:B------:R-:W-:Y:S02]  /*0d30*/  @P0 IMAD R15, R15, c[0x0][0x1f0], R4 ;  /* 0x00007c000f0f0a24 */ /* 0x000fe400078e0204 */
[----:B------:R-:W-:Y:S02]  /*0d40*/  @P0 IMAD R21, R18, c[0x0][0x1f4], R7 ;  /* 0x00007d0012150a24 */ /* 0x000fe400078e0207 */
[----:B------:R-:W-:Y:S01]  /*0d50*/  @P0 IMAD.MOV.U32 R18, RZ, RZ, 0x8 ;  /* 0x00000008ff120424 */ /* 0x000fe200078e00ff */
[----:B-12---:R0:W1:-:S02]  /*0d60*/  @P0 DFMA R8, R10, R12, R8 ;  /* 0x0000000c0a08022b */ /* 0x0060440000000008 */
[----:B0-----:R-:W-:Y:S01]  /*0d70*/  @P0 IMAD R10, R2, c[0x0][0x1e4], R17 ;  /* 0x00007900020a0a24 */ /* 0x001fe200078e0211 */
[----:B------:R-:W-:Y:S01]  /*0d80*/  @P0 MOV R12, 0x8 ;  /* 0x00000008000c0802 */ /* 0x000fe20000000f00 */
[----:B------:R-:W-:-:S04]  /*0d90*/  @P0 IMAD.WIDE R16, R15, R20, c[0x0][0x160] ;  /* 0x000058000f100625 */ /* 0x000fc800078e0214 */
[----:B------:R-:W-:Y:S02]  /*0da0*/  @P0 IMAD R13, R10, c[0x0][0x1f4], R7 ;  /* 0x00007d000a0d0a24 */ /* 0x000fe400078e0207 */
[----:B------:R-:W-:Y:S01]  /*0db0*/  @P0 IMAD.WIDE R10, R14, R20, c[0x0][0x1b0] ;  /* 0x00006c000e0a0625 */ /* 0x000fe200078e0214 */
[----:B------:R-:W1:Y:S03]  /*0dc0*/  @P0 LDG.E.64 R16, [R16.64] ;  /* 0x0000000810100981 */ /* 0x000e66000c1e1b00 */
[----:B------:R-:W-:Y:S02]  /*0dd0*/  @P0 IMAD R13, R13, c[0x0][0x1f0], R4 ;  /* 0x00007c000d0d0a24 */ /* 0x000fe400078e0204 */
[-C--:B------:R-:W-:Y:S01]  /*0de0*/  @P0 IMAD.WIDE R14, R25, R12.reuse, c[0x0][0x1b0] ;  /* 0x00006c00190e0625 */ /* 0x080fe200078e020c */
[----:B------:R-:W1:Y:S03]  /*0df0*/  @P0 LDG.E.64 R10, [R10.64] ;  /* 0x000000080a0a0981 */ /* 0x000e66000c1e1b00 */
[----:B------:R-:W-:-:S02]  /*0e00*/  @P0 IMAD.WIDE R12, R13, R12, c[0x0][0x160] ;  /* 0x000058000d0c0625 */ /* 0x000fc400078e020c */
[----:B------:R-:W2:Y:S02]  /*0e10*/  @P0 LDG.E.64 R14, [R14.64] ;  /* 0x000000080e0e0981 */ /* 0x000ea4000c1e1b00 */
[----:B------:R-:W-:Y:S02]  /*0e20*/  @P0 IMAD R25, R22, R19, RZ ;  /* 0x0000001316190224 */ /* 0x000fe400078e02ff */
[----:B------:R-:W-:Y:S01]  /*0e30*/  @P0 IMAD R19, R21, c[0x0][0x1f0], R4 ;  /* 0x00007c0015130a24 */ /* 0x000fe200078e0204 */
[----:B------:R-:W2:Y:S01]  /*0e40*/  @P0 LDG.E.64 R12, [R12.64] ;  /* 0x000000080c0c0981 */ /* 0x000ea2000c1e1b00 */
[----:B------:R-:W-:-:S04]  /*0e50*/  @P0 IMAD.WIDE R20, R25, R18, c[0x0][0x1b0] ;  /* 0x00006c0019140625 */ /* 0x000fc800078e0212 */
[----:B------:R-:W-:Y:S02]  /*0e60*/  @P0 IMAD.WIDE R18, R19, R18, c[0x0][0x160] ;  /* 0x0000580013120625 */ /* 0x000fe400078e0212 */
[----:B------:R-:W3:Y:S04]  /*0e70*/  @P0 LDG.E.64 R20, [R20.64] ;  /* 0x0000000814140981 */ /* 0x000ee8000c1e1b00 */
[----:B------:R-:W3:Y:S01]  /*0e80*/  @P0 LDG.E.64 R18, [R18.64] ;  /* 0x0000000812120981 */ /* 0x000ee2000c1e1b00 */
[----:B------:R-:W-:-:S04]  /*0e90*/  IADD3 R24, R24, -0x4, RZ ;  /* 0xfffffffc18187810 */ /* 0x000fc80007ffe0ff */
[----:B------:R-:W-:Y:S02]  /*0ea0*/  ISETP.NE.AND P2, PT, R24, RZ, PT ;  /* 0x000000ff1800720c */ /* 0x000fe40003f45270 */
[----:B------:R-:W-:Y:S01]  /*0eb0*/  IADD3 R23, R23, 0x4, RZ ;  /* 0x0000000417177810 */ /* 0x000fe20007ffe0ff */
[----:B-1----:R-:W2:-:S06]  /*0ec0*/  @P0 DFMA R8, R16, R10, R8 ;  /* 0x0000000a1008022b */ /* 0x002e8c0000000008 */
[----:B--2---:R-:W3:-:S06]  /*0ed0*/  @P0 DFMA R8, R12, R14, R8 ;  /* 0x0000000e0c08022b */ /* 0x004ecc0000000008 */
[----:B---3--:R0:W1:Y:S01]  /*0ee0*/  @P0 DFMA R8, R18, R20, R8 ;  /* 0x000000141208022b */ /* 0x0080620000000008 */
[----:B------:R-:W-:Y:S05]  /*0ef0*/  @P2 BRA `(.L_x_750) ;  /* 0xfffffcf000002947 */ /* 0x000fea000383ffff */
.L_x_749:
[----:B------:R-:W-:-:S05]  /*0f00*/  IMAD.MOV.U32 R16, RZ, RZ, c[0x0][0x1e0] ;  /* 0x00007800ff107624 */ /* 0x000fca00078e00ff */
[----:B------:R-:W-:-:S13]  /*0f10*/  LOP3.LUT P2, R16, R16, 0x3, RZ, 0xc0, !PT ;  /* 0x0000000310107812 */ /* 0x000fda000784c0ff */
[----:B------:R-:W-:Y:S05]  /*0f20*/  @!P2 BRA `(.L_x_751) ;  /* 0x000002600000a947 */ /* 0x000fea0003800000 */
[----:B------:R-:W-:Y:S01]  /*0f30*/  IMAD R23, R6, c[0x0][0x1e0], R23 ;  /* 0x0000780006177a24 */ /* 0x000fe200078e0217 */
[----:B------:R-:W-:Y:S01]  /*0f40*/  MOV R14, c[0x0][0x1fc] ;  /* 0x00007f00000e7a02 */ /* 0x000fe20000000f00 */
[----:B------:R-:W-:Y:S02]  /*0f50*/  @P0 IMAD.MOV.U32 R13, RZ, RZ, 0x8 ;  /* 0x00000008ff0d0424 */ /* 0x000fe400078e00ff */
[----:B------:R-:W-:Y:S02]  /*0f60*/  @P0 IMAD R10, R2, c[0x0][0x1e4], R23 ;  /* 0x00007900020a0a24 */ /* 0x000fe400078e0217 */
[----:B------:R-:W-:Y:S02]  /*0f70*/  IMAD R6, R14, c[0x0][0x1f8], RZ ;  /* 0x00007e000e067a24 */ /* 0x000fe400078e02ff */
[----:B------:R-:W-:Y:S02]  /*0f80*/  @P0 IMAD R11, R10, c[0x0][0x1f4], R7 ;  /* 0x00007d000a0b0a24 */ /* 0x000fe400078e0207 */
[----:B------:R-:W-:-:S02]  /*0f90*/  IMAD R15, R6, R23, RZ ;  /* 0x00000017060f7224 */ /* 0x000fc400078e02ff */
        /* <DEDUP_REMOVED lines=21> */
[----:B------:R-:W-:Y:S02]  /*10f0*/  @P0 IMAD.WIDE R10, R11, R16, c[0x0][0x160] ;  /* 0x000058000b0a0625 */ /* 0x000fe400078e0210 */
[----:B------:R-:W3:Y:S02]  /*1100*/  @P0 LDG.E.64 R6, [R6.64] ;  /* 0x0000000806060981 */ /* 0x000ee4000c1e1b00 */
[----:B------:R-:W-:Y:S02]  /*1110*/  @!P2 IMAD R14, R13, c[0x0][0x1f0], R4 ;  /* 0x00007c000d0eaa24 */ /* 0x000fe400078e0204 */
[-C--:B------:R-:W-:Y:S01]  /*1120*/  @!P2 IMAD.WIDE R12, R12, R15.reuse, c[0x0][0x1b0] ;  /* 0x00006c000c0ca625 */ /* 0x080fe200078e020f */
[----:B------:R-:W3:Y:S03]  /*1130*/  @P0 LDG.E.64 R10, [R10.64] ;  /* 0x000000080a0a0981 */ /* 0x000ee6000c1e1b00 */
[----:B------:R-:W-:-:S02]  /*1140*/  @!P2 IMAD.WIDE R14, R14, R15, c[0x0][0x160] ;  /* 0x000058000e0ea625 */ /* 0x000fc400078e020f */
[----:B------:R-:W4:Y:S04]  /*1150*/  @!P2 LDG.E.64 R12, [R12.64] ;  /* 0x000000080c0ca981 */ /* 0x000f28000c1e1b00 */
[----:B------:R-:W4:Y:S01]  /*1160*/  @!P2 LDG.E.64 R14, [R14.64] ;  /* 0x000000080e0ea981 */ /* 0x000f22000c1e1b00 */
[----:B--23--:R-:W4:-:S06]  /*1170*/  @P0 DFMA R8, R10, R6, R8 ;  /* 0x000000060a08022b */ /* 0x00cf0c0000000008 */
[----:B----4-:R1:W2:-:S04]  /*1180*/  @!P2 DFMA R8, R14, R12, R8 ;  /* 0x0000000c0e08a22b */ /* 0x0102880000000008 */
.L_x_751:
[----:B------:R-:W-:-:S04]  /*1190*/  SHF.R.S64 R6, RZ, 0x1d, R0 ;  /* 0x0000001dff067819 */ /* 0x000fc80000001000 */
[----:B------:R-:W-:-:S04]  /*11a0*/  IADD3 R6, P0, R6, c[0x0][0x188], RZ ;  /* 0x0000620006067a10 */ /* 0x000fc80007f1e0ff */
[----:B------:R-:W-:Y:S02]  /*11b0*/  LEA.HI.X.SX32 R7, R0, c[0x0][0x18c], 0x3, P0 ;  /* 0x0000630000077a11 */ /* 0x000fe400000f1eff */
[----:B------:R-:W-:-:S03]  /*11c0*/  IADD3 R0, P0, R5, R0, RZ ;  /* 0x0000000005007210 */ /* 0x000fc60007f1e0ff */
[----:B-12---:R1:W-:Y:S02]  /*11d0*/  STG.E.64 [R6.64], R8 ;  /* 0x0000000806007986 */ /* 0x0063e4000c101b08 */
[----:B------:R-:W-:Y:S01]  /*11e0*/  IMAD.X R3, RZ, RZ, R3, P0 ;  /* 0x000000ffff037224 */ /* 0x000fe200000e0603 */
[----:B------:R-:W-:-:S04]  /*11f0*/  ISETP.GE.U32.AND P0, PT, R0, c[0x0][0x1d8], PT ;  /* 0x0000760000007a0c */ /* 0x000fc80003f06070 */
[----:B------:R-:W-:-:S13]  /*1200*/  ISETP.GE.AND.EX P0, PT, R3, UR5, PT, P0 ;  /* 0x0000000503007c0c */ /* 0x000fda000bf06300 */
[----:B-1----:R-:W-:Y:S05]  /*1210*/  @!P0 BRA `(.L_x_752) ;  /* 0xfffff3d000008947 */ /* 0x002fea000383ffff */
[----:B------:R-:W-:Y:S05]  /*1220*/  EXIT ;  /* 0x000000000000794d */ /* 0x000fea0003800000 */
        .weak           $__internal_15_$__cuda_sm20_div_u64
        .type           $__internal_15_$__cuda_sm20_div_u64,@function
        .size           $__internal_15_$__cuda_sm20_div_u64,(.L_x_1188 - $__internal_15_$__cuda_sm20_div_u64)
$__internal_15_$__cuda_sm20_div_u64:
[----:B------:R-:W-:Y:S01]  /*1230*/  IMAD.MOV.U32 R12, RZ, RZ, R5 ;  /* 0x000000ffff0c7224 */ /* 0x000fe200078e0005 */
[----:B------:R-:W-:-:S04]  /*1240*/  MOV R13, RZ ;  /* 0x000000ff000d7202 */ /* 0x000fc80000000f00 */
        /* <DEDUP_REMOVED lines=19> */
[----:B------:R-:W-:Y:S01]  /*1380*/  IMAD R8, R7, R5, R9 ;  /* 0x0000000507087224 */ /* 0x000fe200078e0209 */
[----:B------:R-:W-:-:S03]  /*1390*/  HFMA2.MMA R9, -RZ, RZ, 0, 0 ;  /* 0x00000000ff097435 */ /* 0x000fc600000001ff */
        /* <DEDUP_REMOVED lines=21> */
[----:B------:R-:W-:-:S04]  /*14f0*/  IADD3 R2, P1, -R5, R12, RZ ;  /* 0x0000000c05027210 */ /* 0x000fc80007f3e1ff */
[----:B------:R-:W-:Y:S01]  /*1500*/  IADD3.X R9, ~R9, R6, RZ, P0, !PT ;  /* 0x0000000609097210 */ /* 0x000fe200007fe5ff */
[----:B------:R-:W-:Y:S01]  /*1510*/  IMAD.X R6, RZ, RZ, R7, P2 ;  /* 0x000000ffff067224 */ /* 0x000fe200010e0607 */
[----:B------:R-:W-:Y:S02]  /*1520*/  ISETP.GE.U32.AND P0, PT, R12, R5, PT ;  /* 0x000000050c00720c */ /* 0x000fe40003f06070 */
[C---:B------:R-:W-:Y:S02]  /*1530*/  IADD3.X R8, R9.reuse, -0x1, RZ, P1, !PT ;  /* 0xffffffff09087810 */ /* 0x040fe40000ffe4ff */
[----:B------:R-:W-:Y:S02]  /*1540*/  ISETP.GE.U32.AND.EX P0, PT, R9, RZ, PT, P0 ;  /* 0x000000ff0900720c */ /* 0x000fe40003f06100 */
[----:B------:R-:W-:Y:S02]  /*1550*/  ISETP.NE.U32.AND P1, PT, R5, RZ, PT ;  /* 0x000000ff0500720c */ /* 0x000fe40003f25070 */
[----:B------:R-:W-:-:S02]  /*1560*/  SEL R2, R2, R12, P0 ;  /* 0x0000000c02027207 */ /* 0x000fc40000000000 */
[----:B------:R-:W-:Y:S02]  /*1570*/  SEL R11, R11, R10, P0 ;  /* 0x0000000a0b0b7207 */ /* 0x000fe40000000000 */
[----:B------:R-:W-:Y:S02]  /*1580*/  SEL R8, R8, R9, P0 ;  /* 0x0000000908087207 */ /* 0x000fe40000000000 */
[----:B------:R-:W-:Y:S01]  /*1590*/  SEL R6, R6, R7, P0 ;  /* 0x0000000706067207 */ /* 0x000fe20000000000 */
[----:B------:R-:W-:Y:S01]  /*15a0*/  IMAD.MOV.U32 R7, RZ, RZ, 0x0 ;  /* 0x00000000ff077424 */ /* 0x000fe200078e00ff */
[----:B------:R-:W-:Y:S02]  /*15b0*/  ISETP.GE.U32.AND P0, PT, R2, R5, PT ;  /* 0x000000050200720c */ /* 0x000fe40003f06070 */
[----:B------:R-:W-:Y:S02]  /*15c0*/  IADD3 R2, P2, R11, 0x1, RZ ;  /* 0x000000010b027810 */ /* 0x000fe40007f5e0ff */
[----:B------:R-:W-:-:S02]  /*15d0*/  ISETP.GE.U32.AND.EX P0, PT, R8, RZ, PT, P0 ;  /* 0x000000ff0800720c */ /* 0x000fc40003f06100 */
[----:B------:R-:W-:Y:S01]  /*15e0*/  ISETP.NE.AND.EX P1, PT, RZ, RZ, PT, P1 ;  /* 0x000000ffff00720c */ /* 0x000fe20003f25310 */
[----:B------:R-:W-:Y:S01]  /*15f0*/  IMAD.X R9, RZ, RZ, R6, P2 ;  /* 0x000000ffff097224 */ /* 0x000fe200010e0606 */
[----:B------:R-:W-:-:S04]  /*1600*/  SEL R2, R2, R11, P0 ;  /* 0x0000000b02027207 */ /* 0x000fc80000000000 */
[----:B------:R-:W-:Y:S02]  /*1610*/  SEL R9, R9, R6, P0 ;  /* 0x0000000609097207 */ /* 0x000fe40000000000 */
[----:B------:R-:W-:Y:S02]  /*1620*/  MOV R6, R4 ;  /* 0x0000000400067202 */ /* 0x000fe40000000f00 */
[----:B------:R-:W-:Y:S02]  /*1630*/  SEL R2, R2, 0xffffffff, P1 ;  /* 0xffffffff02027807 */ /* 0x000fe40000800000 */
[----:B------:R-:W-:Y:S01]  /*1640*/  SEL R9, R9, 0xffffffff, P1 ;  /* 0xffffffff09097807 */ /* 0x000fe20000800000 */
[----:B------:R-:W-:Y:S06]  /*1650*/  RET.REL.NODEC R6 `(_ZN2at6native51_GLOBAL__N__2c613397_18_DepthwiseConv2d_cu_9959487032conv_depthwise2d_backward_kernelILi1ELi1EdiEEvNS_27GenericPackedTensorAccessorIKT1_Lm4ENS_16DefaultPtrTraitsEiEENS3_IS4_Lm4ES6_iEES7_T2_iiiiiiiiiiiiiii) ;  /* 0xffffe9a006007950 */ /* 0x000fec0003c3ffff */
.L_x_753:
        /* <DEDUP_REMOVED lines=10> */
.L_x_1188:


//--------------------- .text._ZN2at6native51_GLOBAL__N__2c613397_18_DepthwiseConv2d_cu_9959487032conv_depthwise2d_backward_kernelILi3ELi0EdiEEvNS_27GenericPackedTensorAccessorIKT1_Lm4ENS_16DefaultPtrTraitsEiEENS3_IS4_Lm4ES6_iEES7_T2_iiiiiiiiiiiiiii --------------------------
	.section	.text._ZN2at6native51_GLOBAL__N__2c613397_18_DepthwiseConv2d_cu_9959487032conv_depthwise2d_backward_kernelILi3ELi0EdiEEvNS_27GenericPackedTensorAccessorIKT1_Lm4ENS_16DefaultPtrTraitsEiEENS3_IS4_Lm4ES6_iEES7_T2_iiiiiiiiiiiiiii,"ax",@progbits
	.sectioninfo	@"SHI_REGISTERS=28"
	.align	128
.text._ZN2at6native51_GLOBAL__N__2c613397_18_DepthwiseConv2d_cu_9959487032conv_depthwise2d_backward_kernelILi3ELi0EdiEEvNS_27GenericPackedTensorAccessorIKT1_Lm4ENS_16DefaultPtrTraitsEiEENS3_IS4_Lm4ES6_iEES7_T2_iiiiiiiiiiiiiii:
        .type           _ZN2at6native51_GLOBAL__N__2c613397_18_DepthwiseConv2d_cu_9959487032conv_depthwise2d_backward_kernelILi3ELi0EdiEEvNS_27GenericPackedTensorAccessorIKT1_Lm4ENS_16DefaultPtrTraitsEiEENS3_IS4_Lm4ES6_iEES7_T2_iiiiiiiiiiiiiii,@function
        .size           _ZN2at6native51_GLOBAL__N__2c613397_18_DepthwiseConv2d_cu_9959487032conv_depthwise2d_backward_kernelILi3ELi0EdiEEvNS_27GenericPackedTensorAccessorIKT1_Lm4ENS_16DefaultPtrTraitsEiEENS3_IS4_Lm4ES6_iEES7_T2_iiiiiiiiiiiiiii,(.L_x_1190 - _ZN2at6native51_GLOBAL__N__2c613397_18_DepthwiseConv2d_cu_9959487032conv_depthwise2d_backward_kernelILi3ELi0EdiEEvNS_27GenericPackedTensorAccessorIKT1_Lm4ENS_16DefaultPtrTraitsEiEENS3_IS4_Lm4ES6_iEES7_T2_iiiiiiiiiiiiiii)
        .other          _ZN2at6native51_GLOBAL__N__2c613397_18_DepthwiseConv2d_cu_9959487032conv_depthwise2d_backward_kernelILi3ELi0EdiEEvNS_27GenericPackedTensorAccessorIKT1_Lm4ENS_16DefaultPtrTraitsEiEENS3_IS4_Lm4ES6_iEES7_T2_iiiiiiiiiiiiiii,@"STO_CUDA_ENTRY STV_DEFAULT"
_ZN2at6native51_GLOBAL__N__2c613397_18_DepthwiseConv2d_cu_9959487032conv_depthwise2d_backward_kernelILi3ELi0EdiEEvNS_27GenericPackedTensorAccessorIKT1_Lm4ENS_16DefaultPtrTraitsEiEENS3_IS4_Lm4ES6_iEES7_T2_iiiiiiiiiiiiiii:
        /* <DEDUP_REMOVED lines=24> */
[----:B------:R-:W-:Y:S05]  /*0180*/  CALL.REL.NOINC `($__internal_16_$__cuda_sm20_div_u64) ;  /* 0x0000371000007944 */ /* 0x000fea0003c00000 */
[----:B------:R-:W-:Y:S02]  /*0190*/  IMAD.MOV.U32 R6, RZ, RZ, R2 ;  /* 0x000000ffff067224 */ /* 0x000fe400078e0002 */
[----:B------:R-:W-:Y:S01]  /*01a0*/  IMAD.MOV.U32 R7, RZ, RZ, R9 ;  /* 0x000000ffff077224 */ /* 0x000fe200078e0009 */
[----:B------:R-:W-:Y:S05]  /*01b0*/  BRA `(.L_x_757) ;  /* 0x0000013000007947 */ /* 0x000fea0003800000 */
.L_x_756:
        /* <DEDUP_REMOVED lines=19> */
.L_x_757:
[----:B------:R-:W-:Y:S05]  /*02f0*/  BSYNC B0 ;  /* 0x0000000000007941 */ /* 0x000fea0003800000 */
.L_x_755:
        /* <DEDUP_REMOVED lines=9> */
.L_x_760:
[----:B------:R-:W-:-:S04]  /*0390*/  SHF.R.S64 R6, RZ, 0x1d, R0 ;  /* 0x0000001dff067819 */ /* 0x000fc80000001000 */
[----:B------:R-:W-:-:S04]  /*03a0*/  IADD3 R6, P0, R6, c[0x0][0x188], RZ ;  /* 0x0000620006067a10 */ /* 0x000fc80007f1e0ff */
[----:B------:R-:W-:Y:S02]  /*03b0*/  LEA.HI.X.SX32 R7, R0, c[0x0][0x18c], 0x3, P0 ;  /* 0x0000630000077a11 */ /* 0x000fe400000f1eff */
[----:B------:R-:W-:Y:S02]  /*03c0*/  IADD3 R2, P0, R2, -0x1, RZ ;  /* 0xffffffff02027810 */ /* 0x000fe40007f1e0ff */
[----:B------:R-:W-:Y:S01]  /*03d0*/  IADD3 R0, P2, R5, R0, RZ ;  /* 0x0000000005007210 */ /* 0x000fe20007f5e0ff */
[----:B------:R0:W-:Y:S01]  /*03e0*/  STG.E.64 [R6.64], RZ ;  /* 0x000000ff06007986 */ /* 0x0001e2000c101b08 */
[----:B------:R-:W-:Y:S02]  /*03f0*/  IADD3.X R4, R4, -0x1, RZ, P0, !PT ;  /* 0xffffffff04047810 */ /* 0x000fe400007fe4ff */
[----:B------:R-:W-:Y:S01]  /*0400*/  ISETP.NE.U32.AND P0, PT, R2, RZ, PT ;  /* 0x000000ff0200720c */ /* 0x000fe20003f05070 */
[----:B------:R-:W-:-:S03]  /*0410*/  IMAD.X R3, RZ, RZ, R3, P2 ;  /* 0x000000ffff037224 */ /* 0x000fc600010e0603 */
[----:B------:R-:W-:-:S13]  /*0420*/  ISETP.NE.AND.EX P0, PT, R4, RZ, PT, P0 ;  /* 0x000000ff0400720c */ /* 0x000fda0003f05300 */
[----:B0-----:R-:W-:Y:S05]  /*0430*/  @P0 BRA `(.L_x_760) ;  /* 0xffffff5000000947 */ /* 0x001fea000383ffff */
.L_x_759:
[----:B------:R-:W-:Y:S05]  /*0440*/  BSYNC B0 ;  /* 0x0000000000007941 */ /* 0x000fea0003800000 */
.L_x_758:
[----:B------:R-:W-:Y:S05]  /*0450*/  @!P1 EXIT ;  /* 0x000000000000994d */ /* 0x000fea0003800000 */
.L_x_761:
        /* <DEDUP_REMOVED lines=18> */
.L_x_754:
[----:B------:R-:W-:Y:S02]  /*0580*/  ULDC.64 UR6, c[0x0][0x1f8] ;  /* 0x00007e0000067ab9 */ /* 0x000fe40000000a00 */
[----:B------:R-:W-:-:S03]  /*0590*/  UIMAD UR4, UR7, UR6, URZ ;  /* 0x00000006070472a4 */ /* 0x000fc6000f8e023f */
[----:B------:R-:W-:Y:S02]  /*05a0*/  ULDC UR6, c[0x0][0x1e0] ;  /* 0x0000780000067ab9 */ /* 0x000fe40000000800 */
[----:B------:R-:W-:Y:S02]  /*05b0*/  UIMAD UR4, UR4, UR6, URZ ;  /* 0x00000006040472a4 */ /* 0x000fe4000f8e023f */
.L_x_783:
        /* <DEDUP_REMOVED lines=96> */
[----:B------:R-:W-:-:S02]  /*0bc0*/  ISETP.GT.U32.AND P3, PT, R9, R14, PT ;  /* 0x0000000e0900720c */ /* 0x000fc40003f64070 */
[C---:B------:R-:W-:Y:S01]  /*0bd0*/  ISETP.GT.U32.AND P4, PT, R9.reuse, R16, PT ;  /* 0x000000100900720c */ /* 0x040fe20003f84070 */
[----:B------:R-:W-:Y:S01]  /*0be0*/  IMAD R19, R2, R19, c[0x0][0x210] ;  /* 0x0000840002137624 */ /* 0x000fe200078e0213 */
[----:B------:R-:W-:Y:S02]  /*0bf0*/  LOP3.LUT R8, R10, c[0x0][0x1dc], RZ, 0x3c, !PT ;  /* 0x000077000a087a12 */ /* 0x000fe400078e3cff */
[----:B------:R-:W-:Y:S01]  /*0c00*/  IABS R18, c[0x0][0x200] ;  /* 0x0000800000127a13 */ /* 0x000fe20000000000 */
[--C-:B------:R-:W-:Y:S01]  /*0c10*/  @!P2 IMAD.IADD R12, R12, 0x1, -R9.reuse ;  /* 0x000000010c0ca824 */ /* 0x100fe200078e0a09 */
[----:B------:R-:W-:Y:S02]  /*0c20*/  ISETP.GE.AND P5, PT, R8, RZ, PT ;  /* 0x000000ff0800720c */ /* 0x000fe40003fa6270 */
[----:B------:R-:W-:Y:S02]  /*0c30*/  ISETP.GE.AND P2, PT, R4, RZ, PT ;  /* 0x000000ff0400720c */ /* 0x000fe40003f46270 */
[----:B------:R-:W-:Y:S01]  /*0c40*/  ISETP.GT.U32.AND P6, PT, R9, R12, PT ;  /* 0x0000000c0900720c */ /* 0x000fe20003fc4070 */
[--C-:B------:R-:W-:Y:S01]  /*0c50*/  @!P3 IMAD.IADD R14, R14, 0x1, -R9.reuse ;  /* 0x000000010e0eb824 */ /* 0x100fe200078e0a09 */
[----:B------:R-:W-:Y:S01]  /*0c60*/  @P1 IADD3 R11, R11, 0x1, RZ ;  /* 0x000000010b0b1810 */ /* 0x000fe20007ffe0ff */
[----:B------:R-:W-:Y:S01]  /*0c70*/  @!P4 IMAD.IADD R16, R16, 0x1, -R9 ;  /* 0x000000011010c824 */ /* 0x000fe200078e0a09 */
[----:B------:R-:W-:-:S02]  /*0c80*/  ISETP.GE.AND P1, PT, R6, RZ, PT ;  /* 0x000000ff0600720c */ /* 0x000fc40003f26270 */
        /* <DEDUP_REMOVED lines=14> */
[----:B------:R-:W-:-:S02]  /*0d70*/  IMAD R10, R20, c[0x0][0x1e0], RZ ;  /* 0x00007800140a7a24 */ /* 0x000fc400078e02ff */
[----:B------:R-:W-:Y:S01]  /*0d80*/  @!P1 IMAD.MOV R14, RZ, RZ, -R14 ;  /* 0x000000ffff0e9224 */ /* 0x000fe200078e0a0e */
[----:B------:R-:W-:Y:S01]  /*0d90*/  SEL R12, R9, R12, !P3 ;  /* 0x0000000c090c7207 */ /* 0x000fe20005800000 */
[----:B------:R-:W-:Y:S02]  /*0da0*/  @!P6 IMAD.MOV R16, RZ, RZ, -R16 ;  /* 0x000000ffff10e224 */ /* 0x000fe400078e0a10 */
[----:B------:R-:W-:Y:S01]  /*0db0*/  IMAD R11, R13, c[0x0][0x1e4], R10 ;  /* 0x000079000d0b7a24 */ /* 0x000fe200078e020a */
[C---:B------:R-:W-:Y:S01]  /*0dc0*/  SEL R8, R9.reuse, R14, !P3 ;  /* 0x0000000e09087207 */ /* 0x040fe20005800000 */
[----:B------:R-:W-:Y:S01]  /*0dd0*/  IMAD.MOV.U32 R10, RZ, RZ, RZ ;  /* 0x000000ffff0a7224 */ /* 0x000fe200078e00ff */
[----:B------:R-:W-:Y:S01]  /*0de0*/  ISETP.NE.AND P1, PT, R12, RZ, PT ;  /* 0x000000ff0c00720c */ /* 0x000fe20003f25270 */
[----:B------:R-:W-:Y:S01]  /*0df0*/  IMAD R20, R20, UR4, RZ ;  /* 0x0000000414147c24 */ /* 0x000fe2000f8e02ff */
[----:B------:R-:W-:Y:S01]  /*0e00*/  SEL R9, R9, R16, !P3 ;  /* 0x0000001009097207 */ /* 0x000fe20005800000 */
[----:B------:R-:W-:Y:S01]  /*0e10*/  CS2R R12, SRZ ;  /* 0x00000000000c7805 */ /* 0x000fe2000001ff00 */
[----:B------:R-:W-:-:S04]  /*0e20*/  IMAD R11, R11, c[0x0][0x1f4], RZ ;  /* 0x00007d000b0b7a24 */ /* 0x000fc800078e02ff */
.L_x_781:
[----:B------:R-:W-:Y:S01]  /*0e30*/  IADD3 R10, R10, 0x1, RZ ;  /* 0x000000010a0a7810 */ /* 0x000fe20007ffe0ff */
[----:B------:R-:W-:Y:S03]  /*0e40*/  BSSY B0, `(.L_x_762) ;  /* 0x000004c000007945 */ /* 0x000fe60003800000 */
[----:B------:R-:W-:Y:S01]  /*0e50*/  ISETP.GE.AND P2, PT, R10, c[0x0][0x1e0], PT ;  /* 0x000078000a007a0c */ /* 0x000fe20003f46270 */
[----:B-1----:R-:W-:Y:S07]  /*0e60*/  @P1 BRA `(.L_x_763) ;  /* 0x0000049000001947 */ /* 0x002fee0003800000 */
        /* <DEDUP_REMOVED lines=52> */
[----:B------:R-:W-:Y:S01]  /*11b0*/  LOP3.LUT R15, R4, c[0x0][0x204], RZ, 0x3c, !PT ;  /* 0x00008100040f7a12 */ /* 0x000fe200078e3cff */
[----:B------:R-:W-:Y:S01]  /*11c0*/  @!P6 IMAD.MOV R21, RZ, RZ, -R21 ;  /* 0x000000ffff15e224 */ /* 0x000fe200078e0a15 */
[----:B------:R-:W-:Y:S02]  /*11d0*/  ISETP.NE.AND P3, PT, RZ, c[0x0][0x204], PT ;  /* 0x00008100ff007a0c */ /* 0x000fe40003f65270 */
[----:B------:R-:W-:-:S02]  /*11e0*/  ISETP.GE.AND P4, PT, R15, RZ, PT ;  /* 0x000000ff0f00720c */ /* 0x000fc40003f86270 */
[----:B------:R-:W-:-:S05]  /*11f0*/  SEL R21, R22, R21, !P0 ;  /* 0x0000001516157207 */ /* 0x000fca0004000000 */
        /* <DEDUP_REMOVED lines=13> */
[----:B------:R-:W2:Y:S04]  /*12d0*/  LDG.E.64 R14, [R14.64] ;  /* 0x000000080e0e7981 */ /* 0x000ea8000c1e1b00 */
[----:B------:R-:W2:Y:S02]  /*12e0*/  LDG.E.64 R16, [R16.64] ;  /* 0x0000000810107981 */ /* 0x000ea4000c1e1b00 */
[----:B--2---:R0:W1:-:S06]  /*12f0*/  DFMA R12, R16, R14, R12 ;  /* 0x0000000e100c722b */ /* 0x00404c000000000c */
.L_x_763:
[----:B------:R-:W-:Y:S05]  /*1300*/  BSYNC B0 ;  /* 0x0000000000007941 */ /* 0x000fea0003800000 */
.L_x_762:
[----:B------:R-:W-:Y:S01]  /*1310*/  BSSY B0, `(.L_x_764) ;  /* 0x0000047000007945 */ /* 0x000fe20003800000 */
[----:B------:R-:W-:Y:S05]  /*1320*/  @P1 BRA `(.L_x_765) ;  /* 0x0000045000001947 */ /* 0x000fea0003800000 */
[----:B------:R-:W-:Y:S01]  /*1330*/  IABS R18, c[0x0][0x200] ;  /* 0x0000800000127a13 */ /* 0x000fe20000000000 */
[----:B0-----:R-:W-:Y:S01]  /*1340*/  IMAD.MOV.U32 R14, RZ, RZ, RZ ;  /* 0x000000ffff0e7224 */ /* 0x001fe200078e00ff */
        /* <DEDUP_REMOVED lines=64> */
[----:B------:R-:W2:Y:S04]  /*1750*/  LDG.E.64 R14, [R14.64+0x8] ;  /* 0x000008080e0e7981 */ /* 0x000ea8000c1e1b00 */
[----:B------:R-:W2:Y:S02]  /*1760*/  LDG.E.64 R16, [R16.64] ;  /* 0x0000000810107981 */ /* 0x000ea4000c1e1b00 */
[----:B-12---:R0:W1:-:S06]  /*1770*/  DFMA R12, R16, R14, R12 ;  /* 0x0000000e100c722b */ /* 0x00604c000000000c */
.L_x_765:
[----:B------:R-:W-:Y:S05]  /*1780*/  BSYNC B0 ;  /* 0x0000000000007941 */ /* 0x000fea0003800000 */
.L_x_764:
[----:B------:R-:W-:Y:S01]  /*1790*/  BSSY B0, `(.L_x_766) ;  /* 0x0000048000007945 */ /* 0x000fe20003800000 */
[----:B------:R-:W-:Y:S05]  /*17a0*/  @P1 BRA `(.L_x_767) ;  /* 0x0000046000001947 */ /* 0x000fea0003800000 */
[----:B------:R-:W-:Y:S02]  /*17b0*/  IABS R18, c[0x0][0x200] ;  /* 0x0000800000127a13 */ /* 0x000fe40000000000 */
[----:B0-----:R-:W-:-:S02]  /*17c0*/  IADD3 R17, R19, c[0x0][0x210], RZ ;  /* 0x0000840013117a10 */ /* 0x001fc40007ffe0ff */
[----:B------:R-:W0:Y:S02]  /*17d0*/  I2F.RP R21, R18 ;  /* 0x0000001200157306 */ /* 0x000e240000209400 */
[----:B------:R-:W-:-:S04]  /*17e0*/  IADD3 R16, -R17, c[0x0][0x208], R0 ;  /* 0x0000820011107a10 */ /* 0x000fc80007ffe100 */
[----:B------:R-:W-:Y:S02]  /*17f0*/  ISETP.GE.AND P3, PT, R16, RZ, PT ;  /* 0x000000ff1000720c */ /* 0x000fe40003f66270 */
[----:B0-----:R-:W0:Y:S02]  /*1800*/  MUFU.RCP R21, R21 ;  /* 0x0000001500157308 */ /* 0x001e240000001000 */
[----:B0-----:R-:W-:Y:S02]  /*1810*/  IADD3 R14, R21, 0xffffffe, RZ ;  /* 0x0ffffffe150e7810 */ /* 0x001fe40007ffe0ff */
[----:B------:R-:W-:-:S04]  /*1820*/  LOP3.LUT R21, RZ, c[0x0][0x200], RZ, 0x33, !PT ;  /* 0x00008000ff157a12 */ /* 0x000fc800078e33ff */
[----:B------:R0:W2:Y:S02]  /*1830*/  F2I.FTZ.U32.TRUNC.NTZ R15, R14 ;  /* 0x0000000e000f7305 */ /* 0x0000a4000021f000 */
[----:B0-----:R-:W-:Y:S02]  /*1840*/  IMAD.MOV.U32 R14, RZ, RZ, RZ ;  /* 0x000000ffff0e7224 */ /* 0x001fe400078e00ff */
[----:B--2---:R-:W-:-:S04]  /*1850*/  IMAD.MOV R23, RZ, RZ, -R15 ;  /* 0x000000ffff177224 */ /* 0x004fc800078e0a0f */
        /* <DEDUP_REMOVED lines=59> */
.L_x_767:
[----:B------:R-:W-:Y:S05]  /*1c10*/  BSYNC B0 ;  /* 0x0000000000007941 */ /* 0x000fea0003800000 */
.L_x_766:
[----:B------:R-:W-:Y:S01]  /*1c20*/  ISETP.NE.AND P3, PT, R8, RZ, PT ;  /* 0x000000ff0800720c */ /* 0x000fe20003f65270 */
[----:B------:R-:W-:-:S12]  /*1c30*/  BSSY B0, `(.L_x_768) ;  /* 0x0000049000007945 */ /* 0x000fd80003800000 */
[----:B------:R-:W-:Y:S05]  /*1c40*/  @P3 BRA `(.L_x_769) ;  /* 0x0000047000003947 */ /* 0x000fea0003800000 */
[----:B------:R-:W-:Y:S01]  /*1c50*/  IABS R18, c[0x0][0x200] ;  /* 0x0000800000127a13 */ /* 0x000fe20000000000 */
[----:B0-----:R-:W-:Y:S01]  /*1c60*/  IMAD.MOV R17, RZ, RZ, -R2 ;  /* 0x000000ffff117224 */ /* 0x001fe200078e0a02 */
[----:B------:R-:W-:Y:S02]  /*1c70*/  IADD3 R16, R0, c[0x0][0x208], RZ ;  /* 0x0000820000107a10 */ /* 0x000fe40007ffe0ff */
[----:B------:R-:W0:Y:S03]  /*1c80*/  I2F.RP R21, R18 ;  /* 0x0000001200157306 */ /* 0x000e260000209400 */
[----:B------:R-:W-:-:S05]  /*1c90*/  IMAD R16, R17, c[0x0][0x1e8], R16 ;  /* 0x00007a0011107a24 */ /* 0x000fca00078e0210 */
[----:B------:R-:W-:Y:S01]  /*1ca0*/  ISETP.GE.AND P5, PT, R16, RZ, PT ;  /* 0x000000ff1000720c */ /* 0x000fe20003fa6270 */
        /* <DEDUP_REMOVED lines=65> */
.L_x_769:
[----:B------:R-:W-:Y:S05]  /*20c0*/  BSYNC B0 ;  /* 0x0000000000007941 */ /* 0x000fea0003800000 */
.L_x_768:
        /* <DEDUP_REMOVED lines=71> */
.L_x_771:
[----:B------:R-:W-:Y:S05]  /*2540*/  BSYNC B0 ;  /* 0x0000000000007941 */ /* 0x000fea0003800000 */
.L_x_770:
        /* <DEDUP_REMOVED lines=72> */
.L_x_773:
[----:B------:R-:W-:Y:S05]  /*29d0*/  BSYNC B0 ;  /* 0x0000000000007941 */ /* 0x000fea0003800000 */
.L_x_772:
        /* <DEDUP_REMOVED lines=74> */
.L_x_775:
[----:B------:R-:W-:Y:S05]  /*2e80*/  BSYNC B0 ;  /* 0x0000000000007941 */ /* 0x000fea0003800000 */
.L_x_774:
        /* <DEDUP_REMOVED lines=71> */
.L_x_777:
[----:B------:R-:W-:Y:S05]  /*3300*/  BSYNC B0 ;  /* 0x0000000000007941 */ /* 0x000fea0003800000 */
.L_x_776:
        /* <DEDUP_REMOVED lines=72> */
.L_x_779:
[----:B------:R-:W-:Y:S05]  /*3790*/  BSYNC B0 ;  /* 0x0000000000007941 */ /* 0x000fea0003800000 */
.L_x_778:
[----:B0-----:R-:W-:Y:S01]  /*37a0*/  IMAD.MOV.U32 R15, RZ, RZ, c[0x0][0x1fc] ;  /* 0x00007f00ff0f7624 */ /* 0x001fe200078e00ff */
[----:B------:R-:W-:-:S03]  /*37b0*/  IADD3 R11, R11, c[0x0][0x1f4], RZ ;  /* 0x00007d000b0b7a10 */ /* 0x000fc60007ffe0ff */
[----:B------:R-:W-:Y:S01]  /*37c0*/  IMAD R20, R15, c[0x0][0x1f8], R20 ;  /* 0x00007e000f147a24 */ /* 0x000fe200078e0214 */
[----:B------:R-:W-:Y:S01]  /*37d0*/  @P2 CALL.REL.NOINC `(.L_x_780) ;  /* 0x0000001000002944 */ /* 0x000fe20003c00000 */
[----:B------:R-:W-:Y:S05]  /*37e0*/  BRA `(.L_x_781) ;  /* 0xffffd64000007947 */ /* 0x000fea000383ffff */
.L_x_780:
[----:B------:R-:W-:-:S04]  /*37f0*/  SHF.R.S64 R6, RZ, 0x1d, R0 ;  /* 0x0000001dff067819 */ /* 0x000fc80000001000 */
        /* <DEDUP_REMOVED lines=9> */
.L_x_782:
[----:B------:R-:W-:Y:S05]  /*3890*/  EXIT ;  /* 0x000000000000794d */ /* 0x000fea0003800000 */
        .weak           $__internal_16_$__cuda_sm20_div_u64
        .type           $__internal_16_$__cuda_sm20_div_u64,@function
        .size           $__internal_16_$__cuda_sm20_div_u64,(.L_x_1190 - $__internal_16_$__cuda_sm20_div_u64)
$__internal_16_$__cuda_sm20_div_u64:
        /* <DEDUP_REMOVED lines=66> */
[----:B------:R-:W-:Y:S06]  /*3cc0*/  RET.REL.NODEC R6 `(_ZN2at6native51_GLOBAL__N__2c613397_18_DepthwiseConv2d_cu_9959487032conv_depthwise2d_backward_kernelILi3ELi0EdiEEvNS_27GenericPackedTensorAccessorIKT1_Lm4ENS_16DefaultPtrTraitsEiEENS3_IS4_Lm4ES6_iEES7_T2_iiiiiiiiiiiiiii) ;  /* 0xffffc33006007950 */ /* 0x000fec0003c3ffff */
.L_x_784:
        /* <DEDUP_REMOVED lines=11> */
.L_x_1190:


//--------------------- .text._ZN2at6native51_GLOBAL__N__2c613397_18_DepthwiseConv2d_cu_9959487032conv_depthwise2d_backward_kernelILi3ELi2EdiEEvNS_27GenericPackedTensorAccessorIKT1_Lm4ENS_16DefaultPtrTraitsEiEENS3_IS4_Lm4ES6_iEES7_T2_iiiiiiiiiiiiiii --------------------------
	.section	.text._ZN2at6native51_GLOBAL__N__2c613397_18_DepthwiseConv2d_cu_9959487032conv_depthwise2d_backward_kernelILi3ELi2EdiEEvNS_27GenericPackedTensorAccessorIKT1_Lm4ENS_16DefaultPtrTraitsEiEENS3_IS4_Lm4ES6_iEES7_T2_iiiiiiiiiiiiiii,"ax",@progbits
	.sectioninfo	@"SHI_REGISTERS=38"
	.align	128
.text._ZN2at6native51_GLOBAL__N__2c613397_18_DepthwiseConv2d_cu_9959487032conv_depthwise2d_backward_kernelILi3ELi2EdiEEvNS_27GenericPackedTensorAccessorIKT1_Lm4ENS_16DefaultPtrTraitsEiEENS3_IS4_Lm4ES6_iEES7_T2_iiiiiiiiiiiiiii:
        .type           _ZN2at6native51_GLOBAL__N__2c613397_18_DepthwiseConv2d_cu_9959487032conv_depthwise2d_backward_kernelILi3ELi2EdiEEvNS_27GenericPackedTensorAccessorIKT1_Lm4ENS_16DefaultPtrTraitsEiEENS3_IS4_Lm4ES6_iEES7_T2_iiiiiiiiiiiiiii,@function
        .size           _ZN2at6native51_GLOBAL__N__2c613397_18_DepthwiseConv2d_cu_9959487032conv_depthwise2d_backward_kernelILi3ELi2EdiEEvNS_27GenericPackedTensorAccessorIKT1_Lm4ENS_16DefaultPtrTraitsEiEENS3_IS4_Lm4ES6_iEES7_T2_iiiiiiiiiiiiiii,(.L_x_1192 - _ZN2at6native51_GLOBAL__N__2c613397_18_DepthwiseConv2d_cu_9959487032conv_depthwise2d_backward_kernelILi3ELi2EdiEEvNS_27GenericPackedTensorAccessorIKT1_Lm4ENS_16DefaultPtrTraitsEiEENS3_IS4_Lm4ES6_iEES7_T2_iiiiiiiiiiiiiii)
        .other          _ZN2at6native51_GLOBAL__N__2c613397_18_DepthwiseConv2d_cu_9959487032conv_depthwise2d_backward_kernelILi3ELi2EdiEEvNS_27GenericPackedTensorAccessorIKT1_Lm4ENS_16DefaultPtrTraitsEiEENS3_IS4_Lm4ES6_iEES7_T2_iiiiiiiiiiiiiii,@"STO_CUDA_ENTRY STV_DEFAULT"
_ZN2at6native51_GLOBAL__N__2c613397_18_DepthwiseConv2d_cu_9959487032conv_depthwise2d_backward_kernelILi3ELi2EdiEEvNS_27GenericPackedTensorAccessorIKT1_Lm4ENS_16DefaultPtrTraitsEiEENS3_IS4_Lm4ES6_iEES7_T2_iiiiiiiiiiiiiii:
        /* <DEDUP_REMOVED lines=24> */
[----:B------:R-:W-:Y:S05]  /*0180*/  CALL.REL.NOINC `($__internal_17_$__cuda_sm20_div_u64) ;  /* 0x000013c000007944 */ /* 0x000fea0003c00000 */
[----:B------:R-:W-:Y:S02]  /*0190*/  IMAD.MOV.U32 R2, RZ, RZ, R4 ;  /* 0x000000ffff027224 */ /* 0x000fe400078e0004 */
[----:B------:R-:W-:Y:S01]  /*01a0*/  IMAD.MOV.U32 R3, RZ, RZ, R9 ;  /* 0x000000ffff037224 */ /* 0x000fe200078e0009 */
[----:B------:R-:W-:Y:S05]  /*01b0*/  BRA `(.L_x_788) ;  /* 0x0000013000007947 */ /* 0x000fea0003800000 */
.L_x_787:
        /* <DEDUP_REMOVED lines=19> */
.L_x_788:
[----:B------:R-:W-:Y:S05]  /*02f0*/  BSYNC B0 ;  /* 0x0000000000007941 */ /* 0x000fea0003800000 */
.L_x_786:
        /* <DEDUP_REMOVED lines=9> */
.L_x_791:
        /* <DEDUP_REMOVED lines=11> */
.L_x_790:
[----:B------:R-:W-:Y:S05]  /*0440*/  BSYNC B0 ;  /* 0x0000000000007941 */ /* 0x000fea0003800000 */
.L_x_789:
[----:B------:R-:W-:Y:S05]  /*0450*/  @!P1 EXIT ;  /* 0x000000000000994d */ /* 0x000fea0003800000 */
.L_x_792:
        /* <DEDUP_REMOVED lines=18> */
.L_x_785:
[----:B------:R-:W-:Y:S02]  /*0580*/  ULDC.64 UR6, c[0x0][0x1f8] ;  /* 0x00007e0000067ab9 */ /* 0x000fe40000000a00 */
[----:B------:R-:W-:-:S03]  /*0590*/  UIMAD UR4, UR7, UR6, URZ ;  /* 0x00000006070472a4 */ /* 0x000fc6000f8e023f */
[----:B------:R-:W-:Y:S02]  /*05a0*/  ULDC UR6, c[0x0][0x1e0] ;  /* 0x0000780000067ab9 */ /* 0x000fe40000000800 */
[----:B------:R-:W-:Y:S02]  /*05b0*/  UIMAD UR4, UR4, UR6, URZ ;  /* 0x00000006040472a4 */ /* 0x000fe4000f8e023f */
.L_x_794:
[----:B------:R-:W-:Y:S01]  /*05c0*/  IABS R10, c[0x0][0x1e8] ;  /* 0x00007a00000a7a13 */ /* 0x000fe20000000000 */
[----:B------:R-:W-:Y:S01]  /*05d0*/  IMAD.MOV.U32 R13, RZ, RZ, c[0x0][0x1e8] ;  /* 0x00007a00ff0d7624 */ /* 0x000fe200078e00ff */
[----:B------:R-:W-:Y:S01]  /*05e0*/  IABS R12, c[0x0][0x1ec] ;  /* 0x00007b00000c7a13 */ /* 0x000fe20000000000 */
[----:B------:R-:W-:Y:S01]  /*05f0*/  IMAD.MOV.U32 R19, RZ, RZ, c[0x0][0x1ec] ;  /* 0x00007b00ff137624 */ /* 0x000fe200078e00ff */
[----:B0-----:R-:W0:Y:S08]  /*0600*/  I2F.RP R4, R10 ;  /* 0x0000000a00047306 */ /* 0x001e300000209400 */
[----:B------:R-:W1:Y:S08]  /*0610*/  I2F.RP R6, R12 ;  /* 0x0000000c00067306 */ /* 0x000e700000209400 */
[----:B0-----:R-:W0:Y:S08]  /*0620*/  MUFU.RCP R4, R4 ;  /* 0x0000000400047308 */ /* 0x001e300000001000 */
[----:B-1----:R-:W1:Y:S01]  /*0630*/  MUFU.RCP R6, R6 ;  /* 0x0000000600067308 */ /* 0x002e620000001000 */
[----:B0-----:R-:W-:-:S02]  /*0640*/  IADD3 R2, R4, 0xffffffe, RZ ;  /* 0x0ffffffe04027810 */ /* 0x001fc40007ffe0ff */
[----:B------:R-:W-:-:S05]  /*0650*/  IABS R4, R0 ;  /* 0x0000000000047213 */ /* 0x000fca0000000000 */
[----:B------:R0:W2:Y:S01]  /*0660*/  F2I.FTZ.U32.TRUNC.NTZ R3, R2 ;  /* 0x0000000200037305 */ /* 0x0000a2000021f000 */
[----:B-1----:R-:W-:Y:S01]  /*0670*/  IADD3 R8, R6, 0xffffffe, RZ ;  /* 0x0ffffffe06087810 */ /* 0x002fe20007ffe0ff */
[----:B0-----:R-:W-:Y:S02]  /*0680*/  IMAD.MOV.U32 R2, RZ, RZ, RZ ;  /* 0x000000ffff027224 */ /* 0x001fe400078e00ff */
[----:B--2---:R-:W-:-:S04]  /*0690*/  IMAD.MOV R9, RZ, RZ, -R3 ;  /* 0x000000ffff097224 */ /* 0x004fc800078e0a03 */
[----:B------:R-:W-:-:S04]  /*06a0*/  IMAD R9, R9, R10, RZ ;  /* 0x0000000a09097224 */ /* 0x000fc800078e02ff */
[----:B------:R-:W-:-:S06]  /*06b0*/  IMAD.HI.U32 R3, R3, R9, R2 ;  /* 0x0000000903037227 */ /* 0x000fcc00078e0002 */
        /* <DEDUP_REMOVED lines=10> */
[----:B------:R-:W0:Y:S01]  /*0760*/  F2I.FTZ.U32.TRUNC.NTZ R3, R8 ;  /* 0x0000000800037305 */ /* 0x000e22000021f000 */
[----:B------:R-:W-:-:S07]  /*0770*/  IABS R10, c[0x0][0x1dc] ;  /* 0x00007700000a7a13 */ /* 0x000fce0000000000 */
[----:B------:R-:W1:Y:S03]  /*0780*/  I2F.RP R6, R10 ;  /* 0x0000000a00067306 */ /* 0x000e660000209400 */
        /* <DEDUP_REMOVED lines=8> */
[----:B-1----:R-:W0:Y:S01]  /*0810*/  MUFU.RCP R6, R6 ;  /* 0x0000000600067308 */ /* 0x002e220000001000 */
[----:B------:R-:W-:-:S02]  /*0820*/  IMAD R13, R14, R13, c[0x0][0x210] ;  /* 0x000084000e0d7624 */ /* 0x000fc400078e020d */
[----:B------:R-:W-:-:S04]  /*0830*/  IMAD.HI.U32 R2, R3, R9, R2 ;  /* 0x0000000903027227 */ /* 0x000fc800078e0002 */
[----:B------:R-:W-:Y:S02]  /*0840*/  IMAD.MOV.U32 R3, RZ, RZ, R4 ;  /* 0x000000ffff037224 */ /* 0x000fe400078e0004 */
[----:B------:R-:W-:Y:S02]  /*0850*/  IMAD.MOV R11, RZ, RZ, -R14 ;  /* 0x000000ffff0b7224 */ /* 0x000fe400078e0a0e */
[----:B------:R-:W-:-:S04]  /*0860*/  IMAD.HI.U32 R2, R2, R3, RZ ;  /* 0x0000000302027227 */ /* 0x000fc800078e00ff */
[----:B------:R-:W-:Y:S01]  /*0870*/  IMAD.MOV R4, RZ, RZ, -R2 ;  /* 0x000000ffff047224 */ /* 0x000fe200078e0a02 */
[----:B0-----:R-:W-:Y:S02]  /*0880*/  IADD3 R8, R6, 0xffffffe, RZ ;  /* 0x0ffffffe06087810 */ /* 0x001fe40007ffe0ff */
[----:B------:R-:W-:Y:S01]  /*0890*/  IADD3 R6, R0, c[0x0][0x208], RZ ;  /* 0x0000820000067a10 */ /* 0x000fe20007ffe0ff */
[----:B------:R-:W-:Y:S01]  /*08a0*/  IMAD R3, R12, R4, R3 ;  /* 0x000000040c037224 */ /* 0x000fe200078e0203 */
[----:B------:R-:W-:-:S03]  /*08b0*/  LOP3.LUT R4, R14, c[0x0][0x1ec], RZ, 0x3c, !PT ;  /* 0x00007b000e047a12 */ /* 0x000fc600078e3cff */
[--C-:B------:R-:W-:Y:S01]  /*08c0*/  IMAD.IADD R15, R6, 0x1, -R13.reuse ;  /* 0x00000001060f7824 */ /* 0x100fe200078e0a0d */
[----:B------:R-:W-:Y:S01]  /*08d0*/  ISETP.GT.U32.AND P1, PT, R12, R3, PT ;  /* 0x000000030c00720c */ /* 0x000fe20003f24070 */
[----:B------:R-:W-:Y:S01]  /*08e0*/  IMAD R11, R11, c[0x0][0x1e8], R6 ;  /* 0x00007a000b0b7a24 */ /* 0x000fe200078e0206 */
[----:B------:R-:W-:Y:S02]  /*08f0*/  ISETP.GE.AND P2, PT, R4, RZ, PT ;  /* 0x000000ff0400720c */ /* 0x000fe40003f46270 */
[----:B------:R-:W-:Y:S02]  /*0900*/  IADD3 R13, R6, -c[0x0][0x210], -R13 ;  /* 0x80008400060d7a10 */ /* 0x000fe40007ffe80d */
[----:B------:R-:W-:-:S07]  /*0910*/  LEA.HI R6, R15, R15, RZ, 0x1 ;  /* 0x0000000f0f067211 */ /* 0x000fce00078f08ff */
        /* <DEDUP_REMOVED lines=15> */
[----:B------:R-:W-:Y:S02]  /*0a10*/  IMAD.MOV.U32 R3, RZ, RZ, R4 ;  /* 0x000000ffff037224 */ /* 0x000fe400078e0004 */
[----:B------:R-:W-:Y:S02]  /*0a20*/  IMAD.MOV R9, RZ, RZ, -R16 ;  /* 0x000000ffff097224 */ /* 0x000fe400078e0a10 */
[----:B------:R-:W-:-:S04]  /*0a30*/  IMAD.HI.U32 R2, R2, R3, RZ ;  /* 0x0000000302027227 */ /* 0x000fc800078e00ff */
[----:B------:R-:W-:-:S04]  /*0a40*/  IMAD.MOV R4, RZ, RZ, -R2 ;  /* 0x000000ffff047224 */ /* 0x000fc800078e0a02 */
[----:B------:R-:W-:Y:S01]  /*0a50*/  IMAD R3, R10, R4, R3 ;  /* 0x000000040a037224 */ /* 0x000fe200078e0203 */
[----:B------:R-:W-:-:S04]  /*0a60*/  IADD3 R4, R14, c[0x0][0x20c], RZ ;  /* 0x000083000e047a10 */ /* 0x000fc80007ffe0ff */
[----:B------:R-:W-:Y:S01]  /*0a70*/  ISETP.GT.U32.AND P2, PT, R10, R3, PT ;  /* 0x000000030a00720c */ /* 0x000fe20003f44070 */
[----:B------:R-:W-:Y:S02]  /*0a80*/  IMAD R8, R9, c[0x0][0x1ec], R4 ;  /* 0x00007b0009087a24 */ /* 0x000fe400078e0204 */
[C-C-:B------:R-:W-:Y:S01]  /*0a90*/  IMAD.IADD R14, R4.reuse, 0x1, -R19.reuse ;  /* 0x00000001040e7824 */ /* 0x140fe200078e0a13 */
[----:B------:R-:W-:Y:S02]  /*0aa0*/  IADD3 R4, R4, -c[0x0][0x214], -R19 ;  /* 0x8000850004047a10 */ /* 0x000fe40007ffe813 */
[----:B------:R-:W-:Y:S02]  /*0ab0*/  LEA.HI R9, R8, R8, RZ, 0x1 ;  /* 0x0000000808097211 */ /* 0x000fe400078f08ff */
[----:B------:R-:W-:Y:S02]  /*0ac0*/  LEA.HI R12, R14, R14, RZ, 0x1 ;  /* 0x0000000e0e0c7211 */ /* 0x000fe400078f08ff */
[----:B------:R-:W-:-:S02]  /*0ad0*/  SHF.R.S32.HI R9, RZ, 0x1, R9 ;  /* 0x00000001ff097819 */ /* 0x000fc40000011409 */
[----:B------:R-:W-:Y:S01]  /*0ae0*/  LOP3.LUT P1, RZ, R11, 0x1, R8, 0xc8, !PT ;  /* 0x000000010bff7812 */ /* 0x000fe2000782c808 */
[----:B------:R-:W-:Y:S01]  /*0af0*/  @!P2 IMAD.IADD R3, R3, 0x1, -R10 ;  /* 0x000000010303a824 */ /* 0x000fe200078e0a0a */
[----:B------:R-:W-:Y:S02]  /*0b00*/  ISETP.GE.AND P4, PT, R9, c[0x0][0x1f4], PT ;  /* 0x00007d0009007a0c */ /* 0x000fe40003f86270 */
[----:B------:R-:W-:Y:S02]  /*0b10*/  @!P2 IADD3 R2, R2, 0x1, RZ ;  /* 0x000000010202a810 */ /* 0x000fe40007ffe0ff */
[----:B------:R-:W-:Y:S02]  /*0b20*/  ISETP.GE.U32.AND P5, PT, R3, R10, PT ;  /* 0x0000000a0300720c */ /* 0x000fe40003fa6070 */
[----:B------:R-:W-:Y:S02]  /*0b30*/  ISETP.GT.AND P4, PT, R8, -0x2, !P4 ;  /* 0xfffffffe0800780c */ /* 0x000fe40006784270 */
[----:B------:R-:W-:-:S02]  /*0b40*/  LEA.HI R3, R11, R11, RZ, 0x1 ;  /* 0x0000000b0b037211 */ /* 0x000fc400078f08ff */
[----:B------:R-:W-:Y:S02]  /*0b50*/  SHF.R.S32.HI R10, RZ, 0x1, R6 ;  /* 0x00000001ff0a7819 */ /* 0x000fe40000011406 */
[----:B------:R-:W-:Y:S02]  /*0b60*/  SHF.R.S32.HI R6, RZ, 0x1, R12 ;  /* 0x00000001ff067819 */ /* 0x000fe4000001140c */
[--C-:B------:R-:W-:Y:S02]  /*0b70*/  LOP3.LUT P0, RZ, R15, 0x1, R8.reuse, 0xc8, !PT ;  /* 0x000000010fff7812 */ /* 0x100fe4000780c808 */
[----:B------:R-:W-:Y:S02]  /*0b80*/  LOP3.LUT P3, RZ, R13, 0x1, R8, 0xc8, !PT ;  /* 0x000000010dff7812 */ /* 0x000fe4000786c808 */
[----:B------:R-:W-:Y:S02]  /*0b90*/  SHF.R.S32.HI R3, RZ, 0x1, R3 ;  /* 0x00000001ff037819 */ /* 0x000fe40000011403 */
[----:B------:R-:W-:-:S02]  /*0ba0*/  ISETP.GT.AND P6, PT, R11, -0x2, P4 ;  /* 0xfffffffe0b00780c */ /* 0x000fc400027c4270 */
[----:B------:R-:W-:Y:S02]  /*0bb0*/  LEA.HI R8, R13, R13, RZ, 0x1 ;  /* 0x0000000d0d087211 */ /* 0x000fe400078f08ff */
[----:B------:R-:W-:Y:S02]  /*0bc0*/  ISETP.GE.AND P2, PT, R6, c[0x0][0x1f4], PT ;  /* 0x00007d0006007a0c */ /* 0x000fe40003f46270 */
[----:B------:R-:W-:Y:S02]  /*0bd0*/  @P5 IADD3 R2, R2, 0x1, RZ ;  /* 0x0000000102025810 */ /* 0x000fe40007ffe0ff */
[----:B------:R-:W-:Y:S02]  /*0be0*/  ISETP.GT.AND P5, PT, R15, -0x2, P4 ;  /* 0xfffffffe0f00780c */ /* 0x000fe400027a4270 */
[----:B------:R-:W-:Y:S02]  /*0bf0*/  ISETP.LT.AND P6, PT, R3, c[0x0][0x1f0], P6 ;  /* 0x00007c0003007a0c */ /* 0x000fe400037c1270 */
[----:B------:R-:W-:-:S02]  /*0c00*/  SHF.R.S32.HI R12, RZ, 0x1, R8 ;  /* 0x00000001ff0c7819 */ /* 0x000fc40000011408 */
[----:B------:R-:W-:Y:S02]  /*0c10*/  ISETP.GT.AND P2, PT, R14, -0x2, !P2 ;  /* 0xfffffffe0e00780c */ /* 0x000fe40005744270 */
[----:B------:R-:W-:Y:S02]  /*0c20*/  ISETP.GT.AND P4, PT, R13, -0x2, P4 ;  /* 0xfffffffe0d00780c */ /* 0x000fe40002784270 */
[----:B------:R-:W-:Y:S02]  /*0c30*/  ISETP.LT.AND P5, PT, R10, c[0x0][0x1f0], P5 ;  /* 0x00007c000a007a0c */ /* 0x000fe40002fa1270 */
[----:B------:R-:W-:Y:S02]  /*0c40*/  PLOP3.LUT P6, PT, P1, P6, PT, 0xa2, 0x0 ;  /* 0x000000000000781c */ /* 0x000fe40000fcd472 */
        /* <DEDUP_REMOVED lines=40> */
[----:B------:R-:W-:Y:S02]  /*0ed0*/  IMAD R14, R14, c[0x0][0x1dc], R16 ;  /* 0x000077000e0e7a24 */ /* 0x000fe400078e0210 */
[----:B------:R-:W-:Y:S02]  /*0ee0*/  IMAD.MOV.U32 R16, RZ, RZ, RZ ;  /* 0x000000ffff107224 */ /* 0x000fe400078e00ff */
[C---:B------:R-:W-:Y:S02]  /*0ef0*/  IMAD R11, R14.reuse, c[0x0][0x1e0], RZ ;  /* 0x000078000e0b7a24 */ /* 0x040fe400078e02ff */
[----:B------:R-:W-:Y:S02]  /*0f00*/  IMAD R14, R14, UR4, RZ ;  /* 0x000000040e0e7c24 */ /* 0x000fe4000f8e02ff */
[----:B------:R-:W-:-:S04]  /*0f10*/  IMAD R11, R2, c[0x0][0x1e4], R11 ;  /* 0x00007900020b7a24 */ /* 0x000fc800078e020b */
[C---:B------:R-:W-:Y:S02]  /*0f20*/  IMAD R13, R11.reuse, c[0x0][0x1f4], R8 ;  /* 0x00007d000b0d7a24 */ /* 0x040fe400078e0208 */
[C---:B------:R-:W-:Y:S02]  /*0f30*/  IMAD R19, R11.reuse, c[0x0][0x1f4], R6 ;  /* 0x00007d000b137a24 */ /* 0x040fe400078e0206 */
[----:B------:R-:W-:Y:S02]  /*0f40*/  IMAD R21, R11, c[0x0][0x1f4], R9 ;  /* 0x00007d000b157a24 */ /* 0x000fe400078e0209 */
[C---:B------:R-:W-:Y:S02]  /*0f50*/  IMAD R15, R13.reuse, c[0x0][0x1f0], R12 ;  /* 0x00007c000d0f7a24 */ /* 0x040fe400078e020c */
[C---:B------:R-:W-:Y:S02]  /*0f60*/  IMAD R4, R13.reuse, c[0x0][0x1f0], R10 ;  /* 0x00007c000d047a24 */ /* 0x040fe400078e020a */
[----:B------:R-:W-:-:S02]  /*0f70*/  IMAD R6, R13, c[0x0][0x1f0], R3 ;  /* 0x00007c000d067a24 */ /* 0x000fc400078e0203 */
[C---:B------:R-:W-:Y:S02]  /*0f80*/  IMAD R8, R19.reuse, c[0x0][0x1f0], R12 ;  /* 0x00007c0013087a24 */ /* 0x040fe400078e020c */
[C---:B------:R-:W-:Y:S02]  /*0f90*/  IMAD R9, R19.reuse, c[0x0][0x1f0], R10 ;  /* 0x00007c0013097a24 */ /* 0x040fe400078e020a */
[--C-:B------:R-:W-:Y:S02]  /*0fa0*/  IMAD R11, R19, c[0x0][0x1f0], R3.reuse ;  /* 0x00007c00130b7a24 */ /* 0x100fe400078e0203 */
[C---:B------:R-:W-:Y:S02]  /*0fb0*/  IMAD R13, R21.reuse, c[0x0][0x1f0], R3 ;  /* 0x00007c00150d7a24 */ /* 0x040fe400078e0203 */
[C---:B------:R-:W-:Y:S01]  /*0fc0*/  IMAD R12, R21.reuse, c[0x0][0x1f0], R12 ;  /* 0x00007c00150c7a24 */ /* 0x040fe200078e020c */
[----:B------:R-:W-:Y:S01]  /*0fd0*/  CS2R R2, SRZ ;  /* 0x0000000000027805 */ /* 0x000fe2000001ff00 */
[----:B------:R-:W-:-:S02]  /*0fe0*/  IMAD R10, R21, c[0x0][0x1f0], R10 ;  /* 0x00007c00150a7a24 */ /* 0x000fc400078e020a */
.L_x_793:
[----:B------:R-:W-:Y:S02]  /*0ff0*/  P2R R26, PR, RZ, 0x10 ;  /* 0x00000010ff1a7803 */ /* 0x000fe40000000000 */
[----:B------:R-:W-:-:S02]  /*1000*/  ISETP.NE.AND P4, PT, R17, RZ, PT ;  /* 0x000000ff1100720c */ /* 0x000fc40003f85270 */
[----:B------:R-:W-:Y:S02]  /*1010*/  P2R R33, PR, RZ, 0x20 ;  /* 0x00000020ff217803 */ /* 0x000fe40000000000 */
[----:B------:R-:W-:Y:S02]  /*1020*/  ISETP.NE.AND P5, PT, R28, RZ, PT ;  /* 0x000000ff1c00720c */ /* 0x000fe40003fa5270 */
[----:B------:R-:W-:-:S07]  /*1030*/  ISETP.NE.AND P6, PT, R29, RZ, PT ;  /* 0x000000ff1d00720c */ /* 0x000fce0003fc5270 */
[----:B------:R-:W-:-:S04]  /*1040*/  @!P4 IMAD.MOV.U32 R22, RZ, RZ, 0x8 ;  /* 0x00000008ff16c424 */ /* 0x000fc800078e00ff */
[----:B0-----:R-:W-:-:S04]  /*1050*/  @!P4 IMAD.WIDE R20, R14, R22, c[0x0][0x1b0] ;  /* 0x00006c000e14c625 */ /* 0x001fc800078e0216 */
[----:B------:R-:W-:Y:S02]  /*1060*/  @!P4 IMAD.WIDE R22, R13, R22, c[0x0][0x160] ;  /* 0x000058000d16c625 */ /* 0x000fe400078e0216 */
[----:B------:R-:W2:Y:S04]  /*1070*/  @!P4 LDG.E.64 R20, [R20.64] ;  /* 0x000000081414c981 */ /* 0x000ea8000c1e1b00 */
[----:B------:R-:W2:Y:S01]  /*1080*/  @!P4 LDG.E.64 R22, [R22.64] ;  /* 0x000000081616c981 */ /* 0x000ea2000c1e1b00 */
[----:B------:R-:W-:Y:S02]  /*1090*/  @!P5 IMAD.MOV.U32 R25, RZ, RZ, 0x8 ;  /* 0x00000008ff19d424 */ /* 0x000fe400078e00ff */
[----:B------:R-:W-:Y:S02]  /*10a0*/  @!P6 IMAD.MOV.U32 R27, RZ, RZ, 0x8 ;  /* 0x00000008ff1be424 */ /* 0x000fe400078e00ff */
[----:B------:R-:W-:-:S04]  /*10b0*/  @!P5 IMAD.WIDE R18, R14, R25, c[0x0][0x1b0] ;  /* 0x00006c000e12d625 */ /* 0x000fc800078e0219 */
[----:B------:R-:W-:Y:S02]  /*10c0*/  @!P5 IMAD.WIDE R24, R10, R25, c[0x0][0x160] ;  /* 0x000058000a18d625 */ /* 0x000fe400078e0219 */
[----:B------:R-:W3:Y:S02]  /*10d0*/  @!P5 LDG.E.64 R18, [R18.64+0x8] ;  /* 0x000008081212d981 */ /* 0x000ee4000c1e1b00 */
[-C--:B------:R-:W-:Y:S02]  /*10e0*/  @!P6 IMAD.WIDE R30, R14, R27.reuse, c[0x0][0x1b0] ;  /* 0x00006c000e1ee625 */ /* 0x080fe400078e021b */
[----:B------:R-:W3:Y:S01]  /*10f0*/  @!P5 LDG.E.64 R24, [R24.64] ;  /* 0x000000081818d981 */ /* 0x000ee2000c1e1b00 */
[----:B-12---:R0:W3:Y:S01]  /*1100*/  @!P4 DFMA R2, R22, R20, R2 ;  /* 0x000000141602c22b */ /* 0x0060e20000000002 */
[----:B------:R-:W-:Y:S01]  /*1110*/  ISETP.NE.AND P4, PT, R26, RZ, PT ;  /* 0x000000ff1a00720c */ /* 0x000fe20003f85270 */
[----:B------:R-:W-:Y:S01]  /*1120*/  @!P6 IMAD.WIDE R26, R12, R27, c[0x0][0x160] ;  /* 0x000058000c1ae625 */ /* 0x000fe200078e021b */
[----:B0-----:R-:W2:Y:S05]  /*1130*/  @!P6 LDG.E.64 R20, [R30.64+0x10] ;  /* 0x000010081e14e981 */ /* 0x001eaa000c1e1b00 */
[----:B------:R-:W2:Y:S01]  /*1140*/  @!P6 LDG.E.64 R26, [R26.64] ;  /* 0x000000081a1ae981 */ /* 0x000ea2000c1e1b00 */
[----:B------:R-:W-:-:S04]  /*1150*/  @!P0 IMAD.MOV.U32 R32, RZ, RZ, 0x8 ;  /* 0x00000008ff208424 */ /* 0x000fc800078e00ff */
[CC--:B------:R-:W-:Y:S01]  /*1160*/  @!P0 IMAD.WIDE R22, R14.reuse, R32.reuse, c[0x0][0x1b0] ;  /* 0x00006c000e168625 */ /* 0x0c0fe200078e0220 */
[----:B---3--:R0:W2:Y:S01]  /*1170*/  @!P5 DFMA R2, R24, R18, R2 ;  /* 0x000000121802d22b */ /* 0x0080a20000000002 */
[----:B------:R-:W-:Y:S02]  /*1180*/  ISETP.NE.AND P5, PT, R33, RZ, PT ;  /* 0x000000ff2100720c */ /* 0x000fe40003fa5270 */
[----:B0-----:R-:W-:Y:S02]  /*1190*/  @!P0 IMAD.WIDE R18, R11, R32, c[0x0][0x160] ;  /* 0x000058000b128625 */ /* 0x001fe400078e0220 */
[----:B------:R-:W3:Y:S02]  /*11a0*/  @!P0 LDG.E.64 R22, [R22.64+0x18] ;  /* 0x0000180816168981 */ /* 0x000ee4000c1e1b00 */
[----:B------:R-:W-:Y:S02]  /*11b0*/  @!P1 IMAD.MOV.U32 R32, RZ, RZ, 0x8 ;  /* 0x00000008ff209424 */ /* 0x000fe400078e00ff */
[----:B------:R-:W3:Y:S02]  /*11c0*/  @!P0 LDG.E.64 R18, [R18.64] ;  /* 0x0000000812128981 */ /* 0x000ee4000c1e1b00 */
[----:B------:R-:W-:-:S06]  /*11d0*/  @!P1 IMAD.WIDE R24, R14, R32, c[0x0][0x1b0] ;  /* 0x00006c000e189625 */ /* 0x000fcc00078e0220 */
[----:B------:R-:W4:Y:S01]  /*11e0*/  @!P1 LDG.E.64 R24, [R24.64+0x20] ;  /* 0x0000200818189981 */ /* 0x000f22000c1e1b00 */
[----:B--2---:R0:W3:Y:S02]  /*11f0*/  @!P6 DFMA R2, R26, R20, R2 ;  /* 0x000000141a02e22b */ /* 0x0040e40000000002 */
[----:B0-----:R-:W-:-:S06]  /*1200*/  @!P1 IMAD.WIDE R20, R9, R32, c[0x0][0x160] ;  /* 0x0000580009149625 */ /* 0x001fcc00078e0220 */
[----:B------:R-:W4:Y:S01]  /*1210*/  @!P1 LDG.E.64 R20, [R20.64] ;  /* 0x0000000814149981 */ /* 0x000f22000c1e1b00 */
[----:B------:R-:W-:Y:S02]  /*1220*/  @!P2 IMAD.MOV.U32 R31, RZ, RZ, 0x8 ;  /* 0x00000008ff1fa424 */ /* 0x000fe400078e00ff */
[----:B------:R-:W-:Y:S02]  /*1230*/  @!P3 IMAD.MOV.U32 R33, RZ, RZ, 0x8 ;  /* 0x00000008ff21b424 */ /* 0x000fe400078e00ff */
[----:B------:R-:W-:Y:S01]  /*1240*/  @!P2 IMAD.WIDE R26, R14, R31, c[0x0][0x1b0] ;  /* 0x00006c000e1aa625 */ /* 0x000fe200078e021f */
[----:B---3--:R0:W4:-:S03]  /*1250*/  @!P0 DFMA R2, R18, R22, R2 ;  /* 0x000000161202822b */ /* 0x0081060000000002 */
[----:B0-----:R-:W-:Y:S01]  /*1260*/  @!P2 IMAD.WIDE R22, R8, R31, c[0x0][0x160] ;  /* 0x000058000816a625 */ /* 0x001fe200078e021f */
[----:B------:R-:W2:Y:S03]  /*1270*/  @!P2 LDG.E.64 R18, [R26.64+0x28] ;  /* 0x000028081a12a981 */ /* 0x000ea6000c1e1b00 */
[-C--:B------:R-:W-:Y:S02]  /*1280*/  @!P3 IMAD.WIDE R30, R14, R33.reuse, c[0x0][0x1b0] ;  /* 0x00006c000e1eb625 */ /* 0x080fe400078e0221 */
[----:B------:R-:W2:Y:S01]  /*1290*/  @!P2 LDG.E.64 R22, [R22.64] ;  /* 0x000000081616a981 */ /* 0x000ea2000c1e1b00 */
[----:B----4-:R0:W2:Y:S02]  /*12a0*/  @!P1 DFMA R2, R20, R24, R2 ;  /* 0x000000181402922b */ /* 0x0100a40000000002 */
[----:B0-----:R-:W-:Y:S01]  /*12b0*/  @!P3 IMAD.WIDE R24, R6, R33, c[0x0][0x160] ;  /* 0x000058000618b625 */ /* 0x001fe200078e0221 */
[----:B------:R-:W3:Y:S05]  /*12c0*/  @!P3 LDG.E.64 R20, [R30.64+0x30] ;  /* 0x000030081e14b981 */ /* 0x000eea000c1e1b00 */
[----:B------:R-:W3:Y:S01]  /*12d0*/  @!P3 LDG.E.64 R24, [R24.64] ;  /* 0x000000081818b981 */ /* 0x000ee2000c1e1b00 */
[----:B------:R-:W-:-:S02]  /*12e0*/  @!P4 IMAD.MOV.U32 R35, RZ, RZ, 0x8 ;  /* 0x00000008ff23c424 */ /* 0x000fc400078e00ff */
[----:B------:R-:W-:Y:S02]  /*12f0*/  @!P5 IMAD.MOV.U32 R34, RZ, RZ, 0x8 ;  /* 0x00000008ff22d424 */ /* 0x000fe400078e00ff */
[----:B------:R-:W-:Y:S01]  /*1300*/  @!P4 IMAD.WIDE R32, R14, R35, c[0x0][0x1b0] ;  /* 0x00006c000e20c625 */ /* 0x000fe200078e0223 */
[----:B--2---:R0:W3:-:S03]  /*1310*/  @!P2 DFMA R2, R22, R18, R2 ;  /* 0x000000121602a22b */ /* 0x0040c60000000002 */
[----:B0-----:R-:W-:Y:S01]  /*1320*/  @!P4 IMAD.WIDE R18, R4, R35, c[0x0][0x160] ;  /* 0x000058000412c625 */ /* 0x001fe200078e0223 */
[----:B------:R-:W2:Y:S03]  /*1330*/  @!P4 LDG.E.64 R22, [R32.64+0x38] ;  /* 0x000038082016c981 */ /* 0x000ea6000c1e1b00 */
[-C--:B------:R-:W-:Y:S02]  /*1340*/  @!P5 IMAD.WIDE R26, R14, R34.reuse, c[0x0][0x1b0] ;  /* 0x00006c000e1ad625 */ /* 0x080fe400078e0222 */
[----:B------:R-:W2:Y:S01]  /*1350*/  @!P4 LDG.E.64 R18, [R18.64] ;  /* 0x000000081212c981 */ /* 0x000ea2000c1e1b00 */
[----:B---3--:R0:W2:Y:S02]  /*1360*/  @!P3 DFMA R2, R24, R20, R2 ;  /* 0x000000141802b22b */ /* 0x0080a40000000002 */
[----:B0-----:R-:W-:Y:S01]  /*1370*/  @!P5 IMAD.WIDE R20, R15, R34, c[0x0][0x160] ;  /* 0x000058000f14d625 */ /* 0x001fe200078e0222 */
[----:B------:R-:W3:Y:S05]  /*1380*/  @!P5 LDG.E.64 R24, [R26.64+0x40] ;  /* 0x000040081a18d981 */ /* 0x000eea000c1e1b00 */
[----:B------:R-:W3:Y:S01]  /*1390*/  @!P5 LDG.E.64 R20, [R20.64] ;  /* 0x000000081414d981 */ /* 0x000ee2000c1e1b00 */
[----:B------:R-:W-:-:S04]  /*13a0*/  IADD3 R16, R16, 0x1, RZ ;  /* 0x0000000110107810 */ /* 0x000fc80007ffe0ff */
[----:B------:R-:W-:Y:S01]  /*13b0*/  ISETP.GE.AND P6, PT, R16, c[0x0][0x1e0], PT ;  /* 0x0000780010007a0c */ /* 0x000fe20003fc6270 */
[----:B--2---:R0:W3:Y:S01]  /*13c0*/  @!P4 DFMA R2, R18, R22, R2 ;  /* 0x000000161202c22b */ /* 0x0040e20000000002 */
[----:B------:R-:W-:Y:S02]  /*13d0*/  IMAD.MOV.U32 R31, RZ, RZ, c[0x0][0x1f4] ;  /* 0x00007d00ff1f7624 */ /* 0x000fe400078e00ff */
[----:B0-----:R-:W-:Y:S02]  /*13e0*/  IMAD.MOV.U32 R23, RZ, RZ, c[0x0][0x1fc] ;  /* 0x00007f00ff177624 */ /* 0x001fe400078e00ff */
[C---:B------:R-:W-:Y:S02]  /*13f0*/  IMAD R15, R31.reuse, c[0x0][0x1f0], R15 ;  /* 0x00007c001f0f7a24 */ /* 0x040fe400078e020f */
[C---:B------:R-:W-:Y:S02]  /*1400*/  IMAD R4, R31.reuse, c[0x0][0x1f0], R4 ;  /* 0x00007c001f047a24 */ /* 0x040fe400078e0204 */
[----:B------:R-:W-:-:S02]  /*1410*/  IMAD R6, R31, c[0x0][0x1f0], R6 ;  /* 0x00007c001f067a24 */ /* 0x000fc400078e0206 */
[C---:B------:R-:W-:Y:S02]  /*1420*/  IMAD R8, R31.reuse, c[0x0][0x1f0], R8 ;  /* 0x00007c001f087a24 */ /* 0x040fe400078e0208 */
[C---:B------:R-:W-:Y:S02]  /*1430*/  IMAD R9, R31.reuse, c[0x0][0x1f0], R9 ;  /* 0x00007c001f097a24 */ /* 0x040fe400078e0209 */
[C---:B------:R-:W-:Y:S02]  /*1440*/  IMAD R11, R31.reuse, c[0x0][0x1f0], R11 ;  /* 0x00007c001f0b7a24 */ /* 0x040fe400078e020b */
[C---:B------:R-:W-:Y:S02]  /*1450*/  IMAD R12, R31.reuse, c[0x0][0x1f0], R12 ;  /* 0x00007c001f0c7a24 */ /* 0x040fe400078e020c */
[C---:B------:R-:W-:Y:S02]  /*1460*/  IMAD R10, R31.reuse, c[0x0][0x1f0], R10 ;  /* 0x00007c001f0a7a24 */ /* 0x040fe400078e020a */
[----:B------:R-:W-:-:S02]  /*1470*/  IMAD R13, R31, c[0x0][0x1f0], R13 ;  /* 0x00007c001f0d7a24 */ /* 0x000fc400078e020d */
[----:B------:R-:W-:Y:S01]  /*1480*/  IMAD R14, R23, c[0x0][0x1f8], R14 ;  /* 0x00007e00170e7a24 */ /* 0x000fe200078e020e */
[----:B---3--:R0:W1:Y:S01]  /*1490*/  @!P5 DFMA R2, R20, R24, R2 ;  /* 0x000000181402d22b */ /* 0x0080620000000002 */
[----:B------:R-:W-:Y:S05]  /*14a0*/  @!P6 BRA `(.L_x_793) ;  /* 0xfffffb400000e947 */ /* 0x000fea000383ffff */
        /* <DEDUP_REMOVED lines=8> */
[----:B-1----:R-:W-:Y:S05]  /*1530*/  @!P0 BRA `(.L_x_794) ;  /* 0xfffff08000008947 */ /* 0x002fea000383ffff */
[----:B------:R-:W-:Y:S05]  /*1540*/  EXIT ;  /* 0x000000000000794d */ /* 0x000fea0003800000 */
        .weak           $__internal_17_$__cuda_sm20_div_u64
        .type           $__internal_17_$__cuda_sm20_div_u64,@function
        .size           $__internal_17_$__cuda_sm20_div_u64,(.L_x_1192 - $__internal_17_$__cuda_sm20_div_u64)
$__internal_17_$__cuda_sm20_div_u64:
        /* <DEDUP_REMOVED lines=43> */
[-C--:B------:R-:W-:Y:S01]  /*1800*/  IMAD R9, R3, R7.reuse, R9 ;  /* 0x0000000703097224 */ /* 0x080fe200078e0209 */
[----:B------:R-:W-:Y:S01]  /*1810*/  IADD3 R8, P1, -R7, R10, RZ ;  /* 0x0000000a07087210 */ /* 0x000fe20007f3e1ff */
[----:B------:R-:W-:Y:S02]  /*1820*/  IMAD.X R4, RZ, RZ, R3, P2 ;  /* 0x000000ffff047224 */ /* 0x000fe400010e0603 */
[----:B------:R-:W-:Y:S01]  /*1830*/  IMAD.X R12, R14, 0x1, ~R9, P0 ;  /* 0x000000010e0c7824 */ /* 0x000fe200000e0e09 */
[----:B------:R-:W-:-:S04]  /*1840*/  ISETP.GE.U32.AND P0, PT, R10, R7, PT ;  /* 0x000000070a00720c */ /* 0x000fc80003f06070 */
        /* <DEDUP_REMOVED lines=14> */
[----:B------:R-:W-:-:S02]  /*1930*/  SEL R9, R9, R6, P0 ;  /* 0x0000000609097207 */ /* 0x000fc40000000000 */
[----:B------:R-:W-:Y:S02]  /*1940*/  SEL R4, R4, 0xffffffff, P1 ;  /* 0xffffffff04047807 */ /* 0x000fe40000800000 */
[----:B------:R-:W-:Y:S01]  /*1950*/  SEL R9, R9, 0xffffffff, P1 ;  /* 0xffffffff09097807 */ /* 0x000fe20000800000 */
[----:B------:R-:W-:Y:S06]  /*1960*/  RET.REL.NODEC R2 `(_ZN2at6native51_GLOBAL__N__2c613397_18_DepthwiseConv2d_cu_9959487032conv_depthwise2d_backward_kernelILi3ELi2EdiEEvNS_27GenericPackedTensorAccessorIKT1_Lm4ENS_16DefaultPtrTraitsEiEENS3_IS4_Lm4ES6_iEES7_T2_iiiiiiiiiiiiiii) ;  /* 0xffffe69002007950 */ /* 0x000fec0003c3ffff */
.L_x_795:
        /* <DEDUP_REMOVED lines=9> */
.L_x_1192:


//--------------------- .text._ZN2at6native51_GLOBAL__N__2c613397_18_DepthwiseConv2d_cu_9959487032conv_depthwise2d_backward_kernelILi3ELi1EdiEEvNS_27GenericPackedTensorAccessorIKT1_Lm4ENS_16DefaultPtrTraitsEiEENS3_IS4_Lm4ES6_iEES7_T2_iiiiiiiiiiiiiii --------------------------
	.section	.text._ZN2at6native51_GLOBAL__N__2c613397_18_DepthwiseConv2d_cu_9959487032conv_depthwise2d_backward_kernelILi3ELi1EdiEEvNS_27GenericPackedTensorAccessorIKT1_Lm4ENS_16DefaultPtrTraitsEiEENS3_IS4_Lm4ES6_iEES7_T2_iiiiiiiiiiiiiii,"ax",@progbits
	.sectioninfo	@"SHI_REGISTERS=32"
	.align	128
.text._ZN2at6native51_GLOBAL__N__2c613397_18_DepthwiseConv2d_cu_9959487032conv_depthwise2d_backward_kernelILi3ELi1EdiEEvNS_27GenericPackedTensorAccessorIKT1_Lm4ENS_16DefaultPtrTraitsEiEENS3_IS4_Lm4ES6_iEES7_T2_iiiiiiiiiiiiiii:
        .type           _ZN2at6native51_GLOBAL__N__2c613397_18_DepthwiseConv2d_cu_9959487032conv_depthwise2d_backward_kernelILi3ELi1EdiEEvNS_27GenericPackedTensorAccessorIKT1_Lm4ENS_16DefaultPtrTraitsEiEENS3_IS4_Lm4ES6_iEES7_T2_iiiiiiiiiiiiiii,@function
        .size           _ZN2at6native51_GLOBAL__N__2c613397_18_DepthwiseConv2d_cu_9959487032conv_depthwise2d_backward_kernelILi3ELi1EdiEEvNS_27GenericPackedTensorAccessorIKT1_Lm4ENS_16DefaultPtrTraitsEiEENS3_IS4_Lm4ES6_iEES7_T2_iiiiiiiiiiiiiii,(.L_x_1194 - _ZN2at6native51_GLOBAL__N__2c613397_18_DepthwiseConv2d_cu_9959487032conv_depthwise2d_backward_kernelILi3ELi1EdiEEvNS_27GenericPackedTensorAccessorIKT1_Lm4ENS_16DefaultPtrTraitsEiEENS3_IS4_Lm4ES6_iEES7_T2_iiiiiiiiiiiiiii)
        .other          _ZN2at6native51_GLOBAL__N__2c613397_18_DepthwiseConv2d_cu_9959487032conv_depthwise2d_backward_kernelILi3ELi1EdiEEvNS_27GenericPackedTensorAccessorIKT1_Lm4ENS_16DefaultPtrTraitsEiEENS3_IS4_Lm4ES6_iEES7_T2_iiiiiiiiiiiiiii,@"STO_CUDA_ENTRY STV_DEFAULT"
_ZN2at6native51_GLOBAL__N__2c613397_18_DepthwiseConv2d_cu_9959487032conv_depthwise2d_backward_kernelILi3ELi1EdiEEvNS_27GenericPackedTensorAccessorIKT1_Lm4ENS_16DefaultPtrTraitsEiEENS3_IS4_Lm4ES6_iEES7_T2_iiiiiiiiiiiiiii:
        /* <DEDUP_REMOVED lines=24> */
[----:B------:R-:W-:Y:S05]  /*0180*/  CALL.REL.NOINC `($__internal_18_$__cuda_sm20_div_u64) ;  /* 0x000013f000007944 */ /* 0x000fea0003c00000 */
[----:B------:R-:W-:Y:S02]  /*0190*/  IMAD.MOV.U32 R6, RZ, RZ, R2 ;  /* 0x000000ffff067224 */ /* 0x000fe400078e0002 */
[----:B------:R-:W-:Y:S01]  /*01a0*/  IMAD.MOV.U32 R7, RZ, RZ, R9 ;  /* 0x000000ffff077224 */ /* 0x000fe200078e0009 */
[----:B------:R-:W-:Y:S05]  /*01b0*/  BRA `(.L_x_799) ;  /* 0x0000013000007947 */ /* 0x000fea0003800000 */
.L_x_798:
        /* <DEDUP_REMOVED lines=19> */
.L_x_799:
[----:B------:R-:W-:Y:S05]  /*02f0*/  BSYNC B0 ;  /* 0x0000000000007941 */ /* 0x000fea0003800000 */
.L_x_797:
        /* <DEDUP_REMOVED lines=9> */
.L_x_802:
[----:B------:R-:W-:-:S04]  /*0390*/  SHF.R.S64 R6, RZ, 0x1d, R0 ;  /* 0x0000001dff067819 */ /* 0x000fc80000001000 */
[----:B------:R-:W-:-:S04]  /*03a0*/  IADD3 R6, P0, R6, c[0x0][0x188], RZ ;  /* 0x0000620006067a10 */ /* 0x000fc80007f1e0ff */
[----:B------:R-:W-:Y:S02]  /*03b0*/  LEA.HI.X.SX32 R7, R0, c[0x0][0x18c], 0x3, P0 ;  /* 0x0000630000077a11 */ /* 0x000fe400000f1eff */
[----:B------:R-:W-:Y:S02]  /*03c0*/  IADD3 R2, P0, R2, -0x1, RZ ;  /* 0xffffffff02027810 */ /* 0x000fe40007f1e0ff */
[----:B------:R-:W-:Y:S01]  /*03d0*/  IADD3 R0, P2, R5, R0, RZ ;  /* 0x0000000005007210 */ /* 0x000fe20007f5e0ff */
[----:B------:R0:W-:Y:S01]  /*03e0*/  STG.E.64 [R6.64], RZ ;  /* 0x000000ff06007986 */ /* 0x0001e2000c101b0a */
[----:B------:R-:W-:Y:S02]  /*03f0*/  IADD3.X R4, R4, -0x1, RZ, P0, !PT ;  /* 0xffffffff04047810 */ /* 0x000fe400007fe4ff */
[----:B------:R-:W-:Y:S02]  /*0400*/  ISETP.NE.U32.AND P0, PT, R2, RZ, PT ;  /* 0x000000ff0200720c */ /* 0x000fe40003f05070 */
[----:B------:R-:W-:-:S02]  /*0410*/  IADD3.X R3, RZ, R3, RZ, P2, !PT ;  /* 0x00000003ff037210 */ /* 0x000fc400017fe4ff */
[----:B------:R-:W-:-:S13]  /*0420*/  ISETP.NE.AND.EX P0, PT, R4, RZ, PT, P0 ;  /* 0x000000ff0400720c */ /* 0x000fda0003f05300 */
[----:B0-----:R-:W-:Y:S05]  /*0430*/  @P0 BRA `(.L_x_802) ;  /* 0xffffff5000000947 */ /* 0x001fea000383ffff */
.L_x_801:
[----:B------:R-:W-:Y:S05]  /*0440*/  BSYNC B0 ;  /* 0x0000000000007941 */ /* 0x000fea0003800000 */
.L_x_800:
[----:B------:R-:W-:Y:S05]  /*0450*/  @!P1 EXIT ;  /* 0x000000000000994d */ /* 0x000fea0003800000 */
.L_x_803:
        /* <DEDUP_REMOVED lines=18> */
.L_x_796:
[----:B------:R-:W-:Y:S02]  /*0580*/  ULDC UR4, c[0x0][0x214] ;  /* 0x0000850000047ab9 */ /* 0x000fe40000000800 */
[----:B------:R-:W-:-:S02]  /*0590*/  UIADD3 UR4, -UR4, URZ, URZ ;  /* 0x0000003f04047290 */ /* 0x000fc4000fffe13f */
[----:B------:R-:W-:Y:S02]  /*05a0*/  ULDC UR5, c[0x0][0x20c] ;  /* 0x0000830000057ab9 */ /* 0x000fe40000000800 */
[----:B------:R-:W-:Y:S02]  /*05b0*/  ULEA UR4, UR4, UR5, 0x1 ;  /* 0x0000000504047291 */ /* 0x000fe4000f8e083f */
.L_x_805:
[----:B------:R-:W-:Y:S01]  /*05c0*/  IABS R12, c[0x0][0x1e8] ;  /* 0x00007a00000c7a13 */ /* 0x000fe20000000000 */
[----:B------:R-:W-:Y:S01]  /*05d0*/  IMAD.MOV.U32 R13, RZ, RZ, c[0x0][0x1ec] ;  /* 0x00007b00ff0d7624 */ /* 0x000fe200078e00ff */
[----:B------:R-:W-:Y:S01]  /*05e0*/  IABS R10, R0 ;  /* 0x00000000000a7213 */ /* 0x000fe20000000000 */
[----:B------:R-:W-:Y:S01]  /*05f0*/  ULDC.64 UR8, c[0x0][0x1f8] ;  /* 0x00007e0000087ab9 */ /* 0x000fe20000000a00 */
[----:B0-----:R-:W0:Y:S01]  /*0600*/  I2F.RP R4, R12 ;  /* 0x0000000c00047306 */ /* 0x001e220000209400 */
[----:B------:R-:W-:Y:S01]  /*0610*/  IABS R6, c[0x0][0x1ec] ;  /* 0x00007b0000067a13 */ /* 0x000fe20000000000 */
[----:B------:R-:W-:Y:S01]  /*0620*/  UIMAD UR5, UR9, UR8, URZ ;  /* 0x00000008090572a4 */ /* 0x000fe2000f8e023f */
[----:B------:R-:W-:Y:S01]  /*0630*/  LOP3.LUT R2, R2, 0xfffffffe, RZ, 0xc0, !PT ;  /* 0xfffffffe02027812 */ /* 0x000fe200078ec0ff */
[----:B------:R-:W-:-:S04]  /*0640*/  IMAD.MOV.U32 R25, RZ, RZ, RZ ;  /* 0x000000ffff197224 */ /* 0x000fc800078e00ff */
        /* <DEDUP_REMOVED lines=19> */
[C---:B------:R-:W-:Y:S01]  /*0780*/  LOP3.LUT R7, R0.reuse, c[0x0][0x1e8], RZ, 0x3c, !PT ;  /* 0x00007a0000077a12 */ /* 0x040fe200078e3cff */
[----:B------:R0:W1:Y:S01]  /*0790*/  F2I.FTZ.U32.TRUNC.NTZ R9, R8 ;  /* 0x0000000800097305 */ /* 0x000062000021f000 */
[----:B------:R-:W-:-:S02]  /*07a0*/  IADD3 R12, R0, c[0x0][0x208], RZ ;  /* 0x00008200000c7a10 */ /* 0x000fc40007ffe0ff */
[----:B------:R-:W-:Y:S02]  /*07b0*/  ISETP.GE.AND P2, PT, R7, RZ, PT ;  /* 0x000000ff0700720c */ /* 0x000fe40003f46270 */
        /* <DEDUP_REMOVED lines=8> */
[----:B------:R-:W-:Y:S02]  /*0840*/  IMAD.HI.U32 R8, R9, R11, R8 ;  /* 0x0000000b09087227 */ /* 0x000fe400078e0008 */
[----:B------:R-:W0:Y:S02]  /*0850*/  I2F.RP R11, R7 ;  /* 0x00000007000b7306 */ /* 0x000e240000209400 */
[----:B------:R-:W-:Y:S02]  /*0860*/  IMAD.MOV.U32 R9, RZ, RZ, R10 ;  /* 0x000000ffff097224 */ /* 0x000fe400078e000a */
[----:B------:R-:W-:Y:S02]  /*0870*/  IMAD.MOV R22, RZ, RZ, -R4 ;  /* 0x000000ffff167224 */ /* 0x000fe400078e0a04 */
        /* <DEDUP_REMOVED lines=8> */
[----:B------:R0:W1:Y:S01]  /*0900*/  F2I.FTZ.U32.TRUNC.NTZ R9, R8 ;  /* 0x0000000800097305 */ /* 0x000062000021f000 */
[----:B------:R-:W-:Y:S02]  /*0910*/  LOP3.LUT R6, R4, c[0x0][0x1ec], RZ, 0x3c, !PT ;  /* 0x00007b0004067a12 */ /* 0x000fe400078e3cff */
[----:B------:R-:W-:Y:S02]  /*0920*/  @!P1 IADD3 R10, R10, 0x1, RZ ;  /* 0x000000010a0a9810 */ /* 0x000fe40007ffe0ff */
[----:B------:R-:W-:-:S02]  /*0930*/  ISETP.GE.AND P2, PT, R6, RZ, PT ;  /* 0x000000ff0600720c */ /* 0x000fc40003f46270 */
[----:B------:R-:W-:Y:S01]  /*0940*/  ISETP.NE.AND P1, PT, RZ, c[0x0][0x1ec], PT ;  /* 0x00007b00ff007a0c */ /* 0x000fe20003f25270 */
[----:B0-----:R-:W-:-:S03]  /*0950*/  IMAD.MOV.U32 R8, RZ, RZ, RZ ;  /* 0x000000ffff087224 */ /* 0x001fc600078e00ff */
[----:B------:R-:W-:Y:S01]  /*0960*/  @P0 IADD3 R10, R10, 0x1, RZ ;  /* 0x000000010a0a0810 */ /* 0x000fe20007ffe0ff */
[----:B-1----:R-:W-:-:S06]  /*0970*/  IMAD.MOV R6, RZ, RZ, -R9 ;  /* 0x000000ffff067224 */ /* 0x002fcc00078e0a09 */
[----:B------:R-:W-:Y:S01]  /*0980*/  @!P2 IMAD.MOV R10, RZ, RZ, -R10 ;  /* 0x000000ffff0aa224 */ /* 0x000fe200078e0a0a */
[----:B------:R-:W-:Y:S01]  /*0990*/  ISETP.NE.AND P2, PT, RZ, c[0x0][0x1dc], PT ;  /* 0x00007700ff007a0c */ /* 0x000fe20003f45270 */
[----:B------:R-:W-:Y:S01]  /*09a0*/  IMAD R11, R6, R7, RZ ;  /* 0x00000007060b7224 */ /* 0x000fe200078e02ff */
[----:B------:R-:W-:-:S03]  /*09b0*/  @!P1 LOP3.LUT R10, RZ, c[0x0][0x1ec], RZ, 0x33, !PT ;  /* 0x00007b00ff0a9a12 */ /* 0x000fc600078e33ff */
[----:B------:R-:W-:Y:S01]  /*09c0*/  IMAD.HI.U32 R8, R9, R11, R8 ;  /* 0x0000000b09087227 */ /* 0x000fe200078e0008 */
[----:B------:R-:W-:Y:S02]  /*09d0*/  IABS R6, R10 ;  /* 0x0000000a00067213 */ /* 0x000fe40000000000 */
[----:B------:R-:W-:Y:S01]  /*09e0*/  IADD3 R9, R4, c[0x0][0x20c], RZ ;  /* 0x0000830004097a10 */ /* 0x000fe20007ffe0ff */
        /* <DEDUP_REMOVED lines=15> */
[----:B------:R-:W-:-:S03]  /*0ae0*/  LOP3.LUT R8, R10, c[0x0][0x1dc], RZ, 0x3c, !PT ;  /* 0x000077000a087a12 */ /* 0x000fc600078e3cff */
[----:B------:R-:W-:Y:S01]  /*0af0*/  IMAD R7, R4, R7, c[0x0][0x210] ;  /* 0x0000840004077624 */ /* 0x000fe200078e0207 */
[----:B------:R-:W-:Y:S01]  /*0b00*/  ISETP.GE.AND P3, PT, R8, RZ, PT ;  /* 0x000000ff0800720c */ /* 0x000fe20003f66270 */
[----:B------:R-:W-:Y:S01]  /*0b10*/  IMAD R8, R10, R13, c[0x0][0x214] ;  /* 0x000085000a087624 */ /* 0x000fe200078e020d */
[----:B------:R-:W-:Y:S01]  /*0b20*/  IADD3 R4, R4, UR4, RZ ;  /* 0x0000000404047c10 */ /* 0x000fe2000fffe0ff */
[C-C-:B------:R-:W-:Y:S01]  /*0b30*/  IMAD.IADD R13, R12.reuse, 0x1, -R7.reuse ;  /* 0x000000010c0d7824 */ /* 0x140fe200078e0a07 */
[----:B------:R-:W-:Y:S02]  /*0b40*/  IADD3 R12, R12, -c[0x0][0x210], -R7 ;  /* 0x800084000c0c7a10 */ /* 0x000fe40007ffe807 */
[----:B------:R-:W-:Y:S02]  /*0b50*/  IADD3 R18, R9, -R8, RZ ;  /* 0x8000000809127210 */ /* 0x000fe40007ffe0ff */
[-C--:B------:R-:W-:Y:S02]  /*0b60*/  LOP3.LUT R15, R13, R16.reuse, RZ, 0xfc, !PT ;  /* 0x000000100d0f7212 */ /* 0x080fe400078efcff */
[----:B------:R-:W-:-:S02]  /*0b70*/  LOP3.LUT R16, R12, R16, RZ, 0xfc, !PT ;  /* 0x000000100c107212 */ /* 0x000fc400078efcff */
[----:B------:R-:W-:Y:S02]  /*0b80*/  ISETP.GT.AND P4, PT, R15, -0x1, !P1 ;  /* 0xffffffff0f00780c */ /* 0x000fe40004f84270 */
[----:B------:R-:W-:Y:S02]  /*0b90*/  ISETP.GT.AND P1, PT, R16, -0x1, !P1 ;  /* 0xffffffff1000780c */ /* 0x000fe40004f24270 */
[----:B------:R-:W-:Y:S02]  /*0ba0*/  @P0 IADD3 R14, R14, 0x1, RZ ;  /* 0x000000010e0e0810 */ /* 0x000fe40007ffe0ff */
[----:B------:R-:W-:Y:S02]  /*0bb0*/  ISETP.GE.AND P0, PT, R18, c[0x0][0x1f4], PT ;  /* 0x00007d0012007a0c */ /* 0x000fe40003f06270 */
[-C--:B------:R-:W-:Y:S01]  /*0bc0*/  LOP3.LUT R17, R11, R18.reuse, RZ, 0xfc, !PT ;  /* 0x000000120b117212 */ /* 0x080fe200078efcff */
[----:B------:R-:W-:Y:S01]  /*0bd0*/  @!P3 IMAD.MOV R14, RZ, RZ, -R14 ;  /* 0x000000ffff0eb224 */ /* 0x000fe200078e0a0e */
[----:B------:R-:W-:-:S02]  /*0be0*/  LOP3.LUT R15, R13, R18, RZ, 0xfc, !PT ;  /* 0x000000120d0f7212 */ /* 0x000fc400078efcff */
[----:B------:R-:W-:Y:S02]  /*0bf0*/  LOP3.LUT R18, R12, R18, RZ, 0xfc, !PT ;  /* 0x000000120c127212 */ /* 0x000fe400078efcff */
[----:B------:R-:W-:Y:S02]  /*0c00*/  ISETP.GT.AND P3, PT, R17, -0x1, !P0 ;  /* 0xffffffff1100780c */ /* 0x000fe40004764270 */
[----:B------:R-:W-:Y:S02]  /*0c10*/  @P1 LOP3.LUT R2, R2, 0x1, RZ, 0xfc, !PT ;  /* 0x0000000102021812 */ /* 0x000fe400078efcff */
[----:B------:R-:W-:Y:S02]  /*0c20*/  ISETP.GT.AND P1, PT, R15, -0x1, !P0 ;  /* 0xffffffff0f00780c */ /* 0x000fe40004724270 */
[----:B------:R-:W-:Y:S02]  /*0c30*/  ISETP.GT.AND P0, PT, R18, -0x1, !P0 ;  /* 0xffffffff1200780c */ /* 0x000fe40004704270 */
[----:B------:R-:W-:-:S02]  /*0c40*/  LOP3.LUT R2, R2, 0xfffffff7, RZ, 0xc0, !PT ;  /* 0xfffffff702027812 */ /* 0x000fc400078ec0ff */
[----:B------:R-:W-:Y:S02]  /*0c50*/  @!P2 LOP3.LUT R14, RZ, c[0x0][0x1dc], RZ, 0x33, !PT ;  /* 0x00007700ff0eaa12 */ /* 0x000fe400078e33ff */
[----:B------:R-:W-:Y:S02]  /*0c60*/  ISETP.LT.AND P4, PT, R13, c[0x0][0x1f0], P4 ;  /* 0x00007c000d007a0c */ /* 0x000fe40002781270 */
[----:B------:R-:W-:Y:S01]  /*0c70*/  IADD3 R16, R9, -c[0x0][0x214], -R8 ;  /* 0x8000850009107a10 */ /* 0x000fe20007ffe808 */
[----:B------:R-:W-:Y:S01]  /*0c80*/  IMAD.MOV R23, RZ, RZ, -R14 ;  /* 0x000000ffff177224 */ /* 0x000fe200078e0a0e */
[----:B------:R-:W-:Y:S02]  /*0c90*/  ISETP.LT.AND P3, PT, R11, c[0x0][0x1f0], P3 ;  /* 0x00007c000b007a0c */ /* 0x000fe40001f61270 */
[----:B------:R-:W-:Y:S01]  /*0ca0*/  ISETP.GE.AND P6, PT, R16, c[0x0][0x1f4], PT ;  /* 0x00007d0010007a0c */ /* 0x000fe20003fc6270 */
[----:B------:R-:W-:Y:S01]  /*0cb0*/  IMAD R23, R23, c[0x0][0x1dc], R10 ;  /* 0x0000770017177a24 */ /* 0x000fe200078e020a */
[----:B------:R-:W-:Y:S01]  /*0cc0*/  @P0 LOP3.LUT R2, R2, 0x8, RZ, 0xfc, !PT ;  /* 0x0000000802020812 */ /* 0x000fe200078efcff */
[----:B------:R-:W-:Y:S01]  /*0cd0*/  IMAD.MOV.U32 R10, RZ, RZ, c[0x0][0x1f0] ;  /* 0x00007c00ff0a7624 */ /* 0x000fe200078e00ff */
[----:B------:R-:W-:Y:S01]  /*0ce0*/  LOP3.LUT R15, R11, R16, RZ, 0xfc, !PT ;  /* 0x000000100b0f7212 */ /* 0x000fe200078efcff */
[----:B------:R-:W-:Y:S01]  /*0cf0*/  IMAD R23, R23, c[0x0][0x1e0], RZ ;  /* 0x0000780017177a24 */ /* 0x000fe200078e02ff */
[----:B------:R-:W-:-:S02]  /*0d00*/  LOP3.LUT R2, R2, 0xfffffffb, RZ, 0xc0, !PT ;  /* 0xfffffffb02027812 */ /* 0x000fc400078ec0ff */
[----:B------:R-:W-:Y:S01]  /*0d10*/  ISETP.GT.AND P2, PT, R15, -0x1, !P6 ;  /* 0xffffffff0f00780c */ /* 0x000fe20007744270 */
[----:B------:R-:W-:Y:S01]  /*0d20*/  IMAD R14, R14, c[0x0][0x1e4], R23 ;  /* 0x000079000e0e7a24 */ /* 0x000fe200078e0217 */
[----:B------:R-:W-:Y:S01]  /*0d30*/  @P5 LOP3.LUT R2, R2, 0x4, RZ, 0xfc, !PT ;  /* 0x0000000402025812 */ /* 0x000fe200078efcff */
[----:B------:R-:W-:Y:S01]  /*0d40*/  IMAD R23, R23, UR5, RZ ;  /* 0x0000000517177c24 */ /* 0x000fe2000f8e02ff */
[----:B------:R-:W-:Y:S01]  /*0d50*/  LOP3.LUT R17, R13, R16, RZ, 0xfc, !PT ;  /* 0x000000100d117212 */ /* 0x000fe200078efcff */
[----:B------:R-:W-:Y:S01]  /*0d60*/  IMAD R9, R14, c[0x0][0x1f4], R9 ;  /* 0x00007d000e097a24 */ /* 0x000fe200078e0209 */
[C---:B------:R-:W-:Y:S02]  /*0d70*/  LOP3.LUT P5, RZ, R2.reuse, 0x8, RZ, 0xc0, !PT ;  /* 0x0000000802ff7812 */ /* 0x040fe400078ac0ff */
[----:B------:R-:W-:Y:S02]  /*0d80*/  LOP3.LUT R2, R2, 0xfffffffd, RZ, 0xc0, !PT ;  /* 0xfffffffd02027812 */ /* 0x000fe400078ec0ff */
[----:B------:R-:W-:Y:S01]  /*0d90*/  ISETP.LT.AND P2, PT, R11, c[0x0][0x1f0], P2 ;  /* 0x00007c000b007a0c */ /* 0x000fe20001741270 */
[----:B------:R-:W-:Y:S01]  /*0da0*/  IMAD R11, R14, c[0x0][0x1f4], R4 ;  /* 0x00007d000e0b7a24 */ /* 0x000fe200078e0204 */
[----:B------:R-:W-:Y:S01]  /*0db0*/  @P4 LOP3.LUT R2, R2, 0x2, RZ, 0xfc, !PT ;  /* 0x0000000202024812 */ /* 0x000fe200078efcff */
[----:B------:R-:W-:Y:S01]  /*0dc0*/  IMAD.MOV R4, RZ, RZ, -c[0x0][0x210] ;  /* 0x80008400ff047624 */ /* 0x000fe200078e02ff */
[----:B------:R-:W-:Y:S01]  /*0dd0*/  ISETP.GT.AND P0, PT, R17, -0x1, !P6 ;  /* 0xffffffff1100780c */ /* 0x000fe20007704270 */
[----:B------:R-:W-:Y:S01]  /*0de0*/  IMAD R17, R6, c[0x0][0x1ec], R9 ;  /* 0x00007b0006117a24 */ /* 0x000fe200078e0209 */
[----:B------:R-:W-:Y:S01]  /*0df0*/  LOP3.LUT P4, RZ, R2, 0x1, RZ, 0xc0, !PT ;  /* 0x0000000102ff7812 */ /* 0x000fe2000788c0ff */
[----:B------:R-:W-:Y:S01]  /*0e00*/  IMAD R11, R6, c[0x0][0x1ec], R11 ;  /* 0x00007b00060b7a24 */ /* 0x000fe200078e020b */
[----:B------:R-:W-:-:S02]  /*0e10*/  LEA R4, R4, c[0x0][0x208], 0x1 ;  /* 0x0000820004047a11 */ /* 0x000fc400078e08ff */
[C---:B------:R-:W-:Y:S02]  /*0e20*/  ISETP.LT.AND P1, PT, R13.reuse, c[0x0][0x1f0], P1 ;  /* 0x00007c000d007a0c */ /* 0x040fe40000f21270 */
[----:B------:R-:W-:Y:S01]  /*0e30*/  ISETP.LT.AND P0, PT, R13, c[0x0][0x1f0], P0 ;  /* 0x00007c000d007a0c */ /* 0x000fe20000701270 */
[----:B------:R-:W-:Y:S01]  /*0e40*/  IMAD.IADD R13, R9, 0x1, -R8 ;  /* 0x00000001090d7824 */ /* 0x000fe200078e0a08 */
[C---:B------:R-:W-:Y:S01]  /*0e50*/  ISETP.LT.AND P4, PT, R12.reuse, c[0x0][0x1f0], P4 ;  /* 0x00007c000c007a0c */ /* 0x040fe20002781270 */
[--C-:B------:R-:W-:Y:S01]  /*0e60*/  IMAD R19, R17, c[0x0][0x1f0], R4.reuse ;  /* 0x00007c0011137a24 */ /* 0x100fe200078e0204 */
[----:B------:R-:W-:Y:S01]  /*0e70*/  LOP3.LUT R16, R12, R16, RZ, 0xfc, !PT ;  /* 0x000000100c107212 */ /* 0x000fe200078efcff */
[--C-:B------:R-:W-:Y:S01]  /*0e80*/  IMAD R9, R11, c[0x0][0x1f0], R4.reuse ;  /* 0x00007c000b097a24 */ /* 0x100fe200078e0204 */
[----:B------:R-:W-:Y:S01]  /*0e90*/  LOP3.LUT R2, R2, 0xfffffffe, RZ, 0xc0, !PT ;  /* 0xfffffffe02027812 */ /* 0x000fe200078ec0ff */
[----:B------:R-:W-:Y:S01]  /*0ea0*/  IMAD R15, R13, c[0x0][0x1f0], R4 ;  /* 0x00007c000d0f7a24 */ /* 0x000fe200078e0204 */
[----:B------:R-:W-:Y:S01]  /*0eb0*/  ISETP.GT.AND P6, PT, R16, -0x1, !P6 ;  /* 0xffffffff1000780c */ /* 0x000fe200077c4270 */
[----:B------:R-:W-:-:S02]  /*0ec0*/  IMAD R17, R17, R10, c[0x0][0x208] ;  /* 0x0000820011117624 */ /* 0x000fc400078e020a */
[-C--:B------:R-:W-:Y:S02]  /*0ed0*/  IMAD R11, R11, R10.reuse, c[0x0][0x208] ;  /* 0x000082000b0b7624 */ /* 0x080fe400078e020a */
[----:B------:R-:W-:Y:S01]  /*0ee0*/  IMAD R13, R13, R10, c[0x0][0x208] ;  /* 0x000082000d0d7624 */ /* 0x000fe200078e020a */
[----:B------:R-:W-:Y:S01]  /*0ef0*/  IADD3 R17, R17, R0, RZ ;  /* 0x0000000011117210 */ /* 0x000fe20007ffe0ff */
[--C-:B------:R-:W-:Y:S01]  /*0f00*/  IMAD.IADD R9, R9, 0x1, R0.reuse ;  /* 0x0000000109097824 */ /* 0x100fe200078e0200 */
[----:B------:R-:W-:Y:S01]  /*0f10*/  @P4 LOP3.LUT R2, R2, 0x1, RZ, 0xfc, !PT ;  /* 0x0000000102024812 */ /* 0x000fe200078efcff */
[--C-:B------:R-:W-:Y:S01]  /*0f20*/  IMAD.IADD R11, R11, 0x1, R0.reuse ;  /* 0x000000010b0b7824 */ /* 0x100fe200078e0200 */
[C---:B------:R-:W-:Y:S01]  /*0f30*/  ISETP.LT.AND P4, PT, R12.reuse, c[0x0][0x1f0], P5 ;  /* 0x00007c000c007a0c */ /* 0x040fe20002f81270 */
[--C-:B------:R-:W-:Y:S01]  /*0f40*/  IMAD.IADD R15, R15, 0x1, R0.reuse ;  /* 0x000000010f0f7824 */ /* 0x100fe200078e0200 */
[----:B------:R-:W-:Y:S01]  /*0f50*/  ISETP.LT.AND P5, PT, R12, c[0x0][0x1f0], P6 ;  /* 0x00007c000c007a0c */ /* 0x000fe200037a1270 */
[----:B------:R-:W-:-:S02]  /*0f60*/  IMAD.IADD R19, R19, 0x1, R0 ;  /* 0x0000000113137824 */ /* 0x000fc400078e0200 */
[----:B------:R-:W-:Y:S02]  /*0f70*/  IMAD.IADD R13, R13, 0x1, R0 ;  /* 0x000000010d0d7824 */ /* 0x000fe400078e0200 */
[C---:B------:R-:W-:Y:S02]  /*0f80*/  IMAD R24, R22.reuse, c[0x0][0x1e8], R9 ;  /* 0x00007a0016187a24 */ /* 0x040fe400078e0209 */
[C---:B------:R-:W-:Y:S02]  /*0f90*/  IMAD R9, R22.reuse, c[0x0][0x1e8], R15 ;  /* 0x00007a0016097a24 */ /* 0x040fe400078e020f */
[C---:B------:R-:W-:Y:S02]  /*0fa0*/  IMAD R21, R22.reuse, c[0x0][0x1e8], R19 ;  /* 0x00007a0016157a24 */ /* 0x040fe400078e0213 */
[----:B------:R-:W-:Y:S02]  /*0fb0*/  IMAD.IADD R4, R11, 0x1, -R7 ;  /* 0x000000010b047824 */ /* 0x000fe400078e0a07 */
[----:B------:R-:W-:-:S02]  /*0fc0*/  IMAD R8, R22, c[0x0][0x1e8], R11 ;  /* 0x00007a0016087a24 */ /* 0x000fc400078e020b */
[----:B------:R-:W-:Y:S01]  /*0fd0*/  IMAD.IADD R6, R13, 0x1, -R7 ;  /* 0x000000010d067824 */ /* 0x000fe200078e0a07 */
[----:B------:R-:W-:Y:S01]  /*0fe0*/  CS2R R10, SRZ ;  /* 0x00000000000a7805 */ /* 0x000fe2000001ff00 */
[C---:B------:R-:W-:Y:S02]  /*0ff0*/  IMAD R20, R22.reuse, c[0x0][0x1e8], R13 ;  /* 0x00007a0016147a24 */ /* 0x040fe400078e020d */
[----:B------:R-:W-:Y:S02]  /*1000*/  IMAD.IADD R7, R17, 0x1, -R7 ;  /* 0x0000000111077824 */ /* 0x000fe400078e0a07 */
[----:B------:R-:W-:Y:S02]  /*1010*/  IMAD R22, R22, c[0x0][0x1e8], R17 ;  /* 0x00007a0016167a24 */ /* 0x000fe400078e0211 */
.L_x_804:
[----:B------:R-:W-:Y:S02]  /*1020*/  P2R R27, PR, RZ, 0x1 ;  /* 0x00000001ff1b7803 */ /* 0x000fe40000000000 */
[----:B------:R-:W-:Y:S02]  /*1030*/  LOP3.LUT P0, RZ, R2, 0x4, RZ, 0xc0, !PT ;  /* 0x0000000402ff7812 */ /* 0x000fe4000780c0ff */
[----:B------:R-:W-:-:S02]  /*1040*/  P2R R26, PR, RZ, 0x20 ;  /* 0x00000020ff1a7803 */ /* 0x000fc40000000000 */
[C---:B------:R-:W-:Y:S02]  /*1050*/  LOP3.LUT P5, RZ, R2.reuse, 0x2, RZ, 0xc0, !PT ;  /* 0x0000000202ff7812 */ /* 0x040fe400078ac0ff */
[----:B------:R-:W-:-:S07]  /*1060*/  LOP3.LUT P6, RZ, R2, 0x1, RZ, 0xc0, !PT ;  /* 0x0000000102ff7812 */ /* 0x000fce00078cc0ff */
[----:B0-----:R-:W-:-:S04]  /*1070*/  @P0 IMAD.MOV.U32 R14, RZ, RZ, 0x8 ;  /* 0x00000008ff0e0424 */ /* 0x001fc800078e00ff */
[----:B------:R-:W-:-:S04]  /*1080*/  @P0 IMAD.WIDE R12, R23, R14, c[0x0][0x1b0] ;  /* 0x00006c00170c0625 */ /* 0x000fc800078e020e */
[----:B------:R-:W-:Y:S02]  /*1090*/  @P0 IMAD.WIDE R14, R22, R14, c[0x0][0x160] ;  /* 0x00005800160e0625 */ /* 0x000fe400078e020e */
[----:B------:R-:W2:Y:S04]  /*10a0*/  @P0 LDG.E.64 R12, [R12.64] ;  /* 0x0000000a0c0c0981 */ /* 0x000ea8000c1e1b00 */
[----:B------:R-:W2:Y:S01]  /*10b0*/  @P0 LDG.E.64 R14, [R14.64] ;  /* 0x0000000a0e0e0981 */ /* 0x000ea2000c1e1b00 */
[----:B------:R-:W-:Y:S02]  /*10c0*/  @P5 IMAD.MOV.U32 R16, RZ, RZ, 0x8 ;  /* 0x00000008ff105424 */ /* 0x000fe400078e00ff */
[----:B------:R-:W-:Y:S02]  /*10d0*/  @P6 IMAD.MOV.U32 R28, RZ, RZ, 0x8 ;  /* 0x00000008ff1c6424 */ /* 0x000fe400078e00ff */
[----:B------:R-:W-:-:S04]  /*10e0*/  @P5 IMAD.WIDE R18, R23, R16, c[0x0][0x1b0] ;  /* 0x00006c0017125625 */ /* 0x000fc800078e0210 */
[----:B------:R-:W-:Y:S02]  /*10f0*/  @P5 IMAD.WIDE R16, R7, R16, c[0x0][0x160] ;  /* 0x0000580007105625 */ /* 0x000fe400078e0210 */
[----:B------:R-:W3:Y:S04]  /*1100*/  @P5 LDG.E.64 R18, [R18.64+0x8] ;  /* 0x0000080a12125981 */ /* 0x000ee8000c1e1b00 */
[----:B------:R-:W3:Y:S01]  /*1110*/  @P5 LDG.E.64 R16, [R16.64] ;  /* 0x0000000a10105981 */ /* 0x000ee2000c1e1b00 */
[----:B-12---:R0:W3:Y:S01]  /*1120*/  @P0 DFMA R10, R14, R12, R10 ;  /* 0x0000000c0e0a022b */ /* 0x0060e2000000000a */
[----:B------:R-:W-:Y:S01]  /*1130*/  ISETP.NE.AND P0, PT, R27, RZ, PT ;  /* 0x000000ff1b00720c */ /* 0x000fe20003f05270 */
[----:B0-----:R-:W-:-:S04]  /*1140*/  @P6 IMAD.WIDE R12, R23, R28, c[0x0][0x1b0] ;  /* 0x00006c00170c6625 */ /* 0x001fc800078e021c */
[----:B------:R-:W-:Y:S02]  /*1150*/  @P6 IMAD.WIDE R28, R21, R28, c[0x0][0x160] ;  /* 0x00005800151c6625 */ /* 0x000fe400078e021c */
[----:B------:R-:W2:Y:S04]  /*1160*/  @P6 LDG.E.64 R12, [R12.64+0x10] ;  /* 0x0000100a0c0c6981 */ /* 0x000ea8000c1e1b00 */
[----:B------:R-:W2:Y:S01]  /*1170*/  @P6 LDG.E.64 R28, [R28.64] ;  /* 0x0000000a1c1c6981 */ /* 0x000ea2000c1e1b00 */
[----:B------:R-:W-:Y:S01]  /*1180*/  @P3 IMAD.MOV.U32 R27, RZ, RZ, 0x8 ;  /* 0x00000008ff1b3424 */ /* 0x000fe200078e00ff */
[----:B---3--:R0:W2:Y:S01]  /*1190*/  @P5 DFMA R10, R16, R18, R10 ;  /* 0x00000012100a522b */ /* 0x0080a2000000000a */
[----:B------:R-:W-:Y:S02]  /*11a0*/  ISETP.NE.AND P5, PT, R26, RZ, PT ;  /* 0x000000ff1a00720c */ /* 0x000fe40003fa5270 */
[----:B------:R-:W-:-:S04]  /*11b0*/  @P3 IMAD.WIDE R14, R23, R27, c[0x0][0x1b0] ;  /* 0x00006c00170e3625 */ /* 0x000fc800078e021b */
[----:B0-----:R-:W-:Y:S02]  /*11c0*/  @P3 IMAD.WIDE R18, R20, R27, c[0x0][0x160] ;  /* 0x0000580014123625 */ /* 0x001fe400078e021b */
[----:B------:R-:W3:Y:S02]  /*11d0*/  @P3 LDG.E.64 R14, [R14.64+0x18] ;  /* 0x0000180a0e0e3981 */ /* 0x000ee4000c1e1b00 */
[----:B------:R-:W-:Y:S02]  /*11e0*/  @P1 IMAD.MOV.U32 R26, RZ, RZ, 0x8 ;  /* 0x00000008ff1a1424 */ /* 0x000fe400078e00ff */
[----:B------:R-:W3:Y:S02]  /*11f0*/  @P3 LDG.E.64 R18, [R18.64] ;  /* 0x0000000a12123981 */ /* 0x000ee4000c1e1b00 */
[----:B------:R-:W-:-:S06]  /*1200*/  @P1 IMAD.WIDE R16, R23, R26, c[0x0][0x1b0] ;  /* 0x00006c0017101625 */ /* 0x000fcc00078e021a */
[----:B------:R-:W4:Y:S01]  /*1210*/  @P1 LDG.E.64 R16, [R16.64+0x20] ;  /* 0x0000200a10101981 */ /* 0x000f22000c1e1b00 */
[----:B--2---:R0:W3:Y:S02]  /*1220*/  @P6 DFMA R10, R28, R12, R10 ;  /* 0x0000000c1c0a622b */ /* 0x0040e4000000000a */
[----:B0-----:R-:W-:-:S06]  /*1230*/  @P1 IMAD.WIDE R12, R6, R26, c[0x0][0x160] ;  /* 0x00005800060c1625 */ /* 0x001fcc00078e021a */
[----:B------:R-:W4:Y:S01]  /*1240*/  @P1 LDG.E.64 R12, [R12.64] ;  /* 0x0000000a0c0c1981 */ /* 0x000f22000c1e1b00 */
[----:B------:R-:W-:-:S04]  /*1250*/  @P4 IMAD.MOV.U32 R28, RZ, RZ, 0x8 ;  /* 0x00000008ff1c4424 */ /* 0x000fc800078e00ff */
[----:B------:R-:W-:Y:S01]  /*1260*/  @P4 IMAD.WIDE R26, R23, R28, c[0x0][0x1b0] ;  /* 0x00006c00171a4625 */ /* 0x000fe200078e021c */
[----:B---3--:R0:W4:-:S03]  /*1270*/  @P3 DFMA R10, R18, R14, R10 ;  /* 0x0000000e120a322b */ /* 0x008106000000000a */
[----:B0-----:R-:W-:Y:S01]  /*1280*/  @P4 IMAD.WIDE R14, R9, R28, c[0x0][0x160] ;  /* 0x00005800090e4625 */ /* 0x001fe200078e021c */
[----:B------:R-:W-:Y:S01]  /*1290*/  @P2 MOV R28, 0x8 ;  /* 0x00000008001c2802 */ /* 0x000fe20000000f00 */
[----:B------:R-:W2:Y:S04]  /*12a0*/  @P4 LDG.E.64 R26, [R26.64+0x28] ;  /* 0x0000280a1a1a4981 */ /* 0x000ea8000c1e1b00 */
[----:B------:R-:W2:Y:S01]  /*12b0*/  @P4 LDG.E.64 R14, [R14.64] ;  /* 0x0000000a0e0e4981 */ /* 0x000ea2000c1e1b00 */
[----:B------:R-:W-:-:S06]  /*12c0*/  @P2 IMAD.WIDE R18, R23, R28, c[0x0][0x1b0] ;  /* 0x00006c0017122625 */ /* 0x000fcc00078e021c */
[----:B------:R-:W3:Y:S01]  /*12d0*/  @P2 LDG.E.64 R18, [R18.64+0x30] ;  /* 0x0000300a12122981 */ /* 0x000ee2000c1e1b00 */
[----:B----4-:R0:W2:Y:S02]  /*12e0*/  @P1 DFMA R10, R12, R16, R10 ;  /* 0x000000100c0a122b */ /* 0x0100a4000000000a */
[----:B0-----:R-:W-:-:S06]  /*12f0*/  @P2 IMAD.WIDE R16, R8, R28, c[0x0][0x160] ;  /* 0x0000580008102625 */ /* 0x001fcc00078e021c */
[----:B------:R-:W3:Y:S01]  /*1300*/  @P2 LDG.E.64 R16, [R16.64] ;  /* 0x0000000a10102981 */ /* 0x000ee2000c1e1b00 */
[----:B------:R-:W-:-:S04]  /*1310*/  @P0 IMAD.MOV.U32 R28, RZ, RZ, 0x8 ;  /* 0x00000008ff1c0424 */ /* 0x000fc800078e00ff */
[----:B------:R-:W-:Y:S01]  /*1320*/  @P0 IMAD.WIDE R12, R23, R28, c[0x0][0x1b0] ;  /* 0x00006c00170c0625 */ /* 0x000fe200078e021c */
[----:B--2---:R0:W3:-:S03]  /*1330*/  @P4 DFMA R10, R14, R26, R10 ;  /* 0x0000001a0e0a422b */ /* 0x0040c6000000000a */
[----:B0-----:R-:W-:Y:S02]  /*1340*/  @P0 IMAD.WIDE R26, R4, R28, c[0x0][0x160] ;  /* 0x00005800041a0625 */ /* 0x001fe400078e021c */
[----:B------:R-:W2:Y:S02]  /*1350*/  @P0 LDG.E.64 R12, [R12.64+0x38] ;  /* 0x0000380a0c0c0981 */ /* 0x000ea4000c1e1b00 */
[----:B------:R-:W-:Y:S02]  /*1360*/  @P5 IMAD.MOV.U32 R28, RZ, RZ, 0x8 ;  /* 0x00000008ff1c5424 */ /* 0x000fe400078e00ff */
[----:B------:R-:W2:Y:S02]  /*1370*/  @P0 LDG.E.64 R26, [R26.64] ;  /* 0x0000000a1a1a0981 */ /* 0x000ea4000c1e1b00 */
[----:B------:R-:W-:-:S06]  /*1380*/  @P5 IMAD.WIDE R14, R23, R28, c[0x0][0x1b0] ;  /* 0x00006c00170e5625 */ /* 0x000fcc00078e021c */
[----:B------:R-:W4:Y:S01]  /*1390*/  @P5 LDG.E.64 R14, [R14.64+0x40] ;  /* 0x0000400a0e0e5981 */ /* 0x000f22000c1e1b00 */
[----:B---3--:R0:W2:Y:S02]  /*13a0*/  @P2 DFMA R10, R16, R18, R10 ;  /* 0x00000012100a222b */ /* 0x0080a4000000000a */
[----:B0-----:R-:W-:-:S06]  /*13b0*/  @P5 IMAD.WIDE R18, R24, R28, c[0x0][0x160] ;  /* 0x0000580018125625 */ /* 0x001fcc00078e021c */
[----:B------:R-:W4:Y:S01]  /*13c0*/  @P5 LDG.E.64 R18, [R18.64] ;  /* 0x0000000a12125981 */ /* 0x000f22000c1e1b00 */
[----:B------:R-:W-:-:S04]  /*13d0*/  IADD3 R25, R25, 0x1, RZ ;  /* 0x0000000119197810 */ /* 0x000fc80007ffe0ff */
[----:B------:R-:W-:Y:S01]  /*13e0*/  ISETP.GE.AND P6, PT, R25, c[0x0][0x1e0], PT ;  /* 0x0000780019007a0c */ /* 0x000fe20003fc6270 */
[----:B--2---:R0:W4:Y:S01]  /*13f0*/  @P0 DFMA R10, R26, R12, R10 ;  /* 0x0000000c1a0a022b */ /* 0x004122000000000a */
        /* <DEDUP_REMOVED lines=12> */
[----:B----4-:R0:W1:Y:S01]  /*14c0*/  @P5 DFMA R10, R18, R14, R10 ;  /* 0x0000000e120a522b */ /* 0x010062000000000a */
        /* <DEDUP_REMOVED lines=11> */
        .weak           $__internal_18_$__cuda_sm20_div_u64
        .type           $__internal_18_$__cuda_sm20_div_u64,@function
        .size           $__internal_18_$__cuda_sm20_div_u64,(.L_x_1194 - $__internal_18_$__cuda_sm20_div_u64)
$__internal_18_$__cuda_sm20_div_u64:
        /* <DEDUP_REMOVED lines=23> */
[----:B------:R-:W-:Y:S01]  /*16f0*/  IMAD.HI.U32 R10, R11, R13, RZ ;  /* 0x0000000d0b0a7227 */ /* 0x000fe200078e00ff */
[----:B------:R-:W-:-:S05]  /*1700*/  IADD3.X R8, RZ, ~R8, RZ, P0, !PT ;  /* 0x80000008ff087210 */ /* 0x000fca00007fe4ff */
        /* <DEDUP_REMOVED lines=41> */
[----:B------:R-:W-:Y:S06]  /*19a0*/  RET.REL.NODEC R6 `(_ZN2at6native51_GLOBAL__N__2c613397_18_DepthwiseConv2d_cu_9959487032conv_depthwise2d_backward_kernelILi3ELi1EdiEEvNS_27GenericPackedTensorAccessorIKT1_Lm4ENS_16DefaultPtrTraitsEiEENS3_IS4_Lm4ES6_iEES7_T2_iiiiiiiiiiiiiii) ;  /* 0xffffe65006007950 */ /* 0x000fec0003c3ffff */
.L_x_806:
        /* <DEDUP_REMOVED lines=13> */
.L_x_1194:


//--------------------- .text._ZN2at6native51_GLOBAL__N__2c613397_18_DepthwiseConv2d_cu_9959487032conv_depthwise2d_backward_kernelILi5ELi0EdiEEvNS_27GenericPackedTensorAccessorIKT1_Lm4ENS_16DefaultPtrTraitsEiEENS3_IS4_Lm4ES6_iEES7_T2_iiiiiiiiiiiiiii --------------------------
	.section	.text._ZN2at6native51_GLOBAL__N__2c613397_18_DepthwiseConv2d_cu_9959487032conv_depthwise2d_backward_kernelILi5ELi0EdiEEvNS_27GenericPackedTensorAccessorIKT1_Lm4ENS_16DefaultPtrTraitsEiEENS3_IS4_Lm4ES6_iEES7_T2_iiiiiiiiiiiiiii,"ax",@progbits
	.sectioninfo	@"SHI_REGISTERS=32"
	.align	128
.text._ZN2at6native51_GLOBAL__N__2c613397_18_DepthwiseConv2d_cu_9959487032conv_depthwise2d_backward_kernelILi5ELi0EdiEEvNS_27GenericPackedTensorAccessorIKT1_Lm4ENS_16DefaultPtrTraitsEiEENS3_IS4_Lm4ES6_iEES7_T2_iiiiiiiiiiiiiii:
        .type           _ZN2at6native51_GLOBAL__N__2c613397_18_DepthwiseConv2d_cu_9959487032conv_depthwise2d_backward_kernelILi5ELi0EdiEEvNS_27GenericPackedTensorAccessorIKT1_Lm4ENS_16DefaultPtrTraitsEiEENS3_IS4_Lm4ES6_iEES7_T2_iiiiiiiiiiiiiii,@function
        .size           _ZN2at6native51_GLOBAL__N__2c613397_18_DepthwiseConv2d_cu_9959487032conv_depthwise2d_backward_kernelILi5ELi0EdiEEvNS_27GenericPackedTensorAccessorIKT1_Lm4ENS_16DefaultPtrTraitsEiEENS3_IS4_Lm4ES6_iEES7_T2_iiiiiiiiiiiiiii,(.L_x_1196 - _ZN2at6native51_GLOBAL__N__2c613397_18_DepthwiseConv2d_cu_9959487032conv_depthwise2d_backward_kernelILi5ELi0EdiEEvNS_27GenericPackedTensorAccessorIKT1_Lm4ENS_16DefaultPtrTraitsEiEENS3_IS4_Lm4ES6_iEES7_T2_iiiiiiiiiiiiiii)
        .other          _ZN2at6native51_GLOBAL__N__2c613397_18_DepthwiseConv2d_cu_9959487032conv_depthwise2d_backward_kernelILi5ELi0EdiEEvNS_27GenericPackedTensorAccessorIKT1_Lm4ENS_16DefaultPtrTraitsEiEENS3_IS4_Lm4ES6_iEES7_T2_iiiiiiiiiiiiiii,@"STO_CUDA_ENTRY STV_DEFAULT"
_ZN2at6native51_GLOBAL__N__2c613397_18_DepthwiseConv2d_cu_9959487032conv_depthwise2d_backward_kernelILi5ELi0EdiEEvNS_27GenericPackedTensorAccessorIKT1_Lm4ENS_16DefaultPtrTraitsEiEENS3_IS4_Lm4ES6_iEES7_T2_iiiiiiiiiiiiiii:
        /* <DEDUP_REMOVED lines=11> */
[----:B------:R-:W-:Y:S01]  /*00b0*/  IMAD.MOV.U32 R4, RZ, RZ, R3 ;  /* 0x000000ffff047224 */ /* 0x000fe200078e0003 */
[----:B------:R-:W-:Y:S01]  /*00c0*/  ISETP.LT.AND P0, PT, RZ, c[0x0][0x1e0], PT ;  /* 0x00007800ff007a0c */ /* 0x000fe20003f01270 */
[----:B------:R-:W-:Y:S01]  /*00d0*/  ULDC UR4, c[0x0][0x0] ;  /* 0x0000000000047ab9 */ /* 0x000fe20000000800 */
[----:B------:R-:W-:Y:S01]  /*00e0*/  IMAD.MOV.U32 R29, RZ, RZ, R2 ;  /* 0x000000ffff1d7224 */ /* 0x000fe200078e0002 */
[----:B------:R-:W-:Y:S01]  /*00f0*/  ULDC UR5, c[0x0][0xc] ;  /* 0x0000030000057ab9 */ /* 0x000fe20000000800 */
[----:B------:R0:W-:Y:S01]  /*0100*/  STL [R1+0x8], R4 ;  /* 0x0000080401007387 */ /* 0x0001e20000100800 */
        /* <DEDUP_REMOVED lines=11> */
[----:B0-----:R-:W-:Y:S05]  /*01c0*/  CALL.REL.NOINC `($__internal_19_$__cuda_sm20_div_u64) ;  /* 0x000020e000007944 */ /* 0x001fea0003c00000 */
[----:B------:R-:W-:Y:S02]  /*01d0*/  IMAD.MOV.U32 R2, RZ, RZ, R0 ;  /* 0x000000ffff027224 */ /* 0x000fe400078e0000 */
[----:B------:R-:W-:Y:S01]  /*01e0*/  IMAD.MOV.U32 R3, RZ, RZ, R5 ;  /* 0x000000ffff037224 */ /* 0x000fe200078e0005 */
[----:B------:R-:W-:Y:S05]  /*01f0*/  BRA `(.L_x_810) ;  /* 0x0000013000007947 */ /* 0x000fea0003800000 */
.L_x_809:
[----:B0-----:R-:W0:Y:S01]  /*0200*/  I2F.U32.RP R4, UR4 ;  /* 0x0000000400047d06 */ /* 0x001e220008209000 */
        /* <DEDUP_REMOVED lines=18> */
.L_x_810:
[----:B------:R-:W-:Y:S05]  /*0330*/  BSYNC B0 ;  /* 0x0000000000007941 */ /* 0x000fea0003800000 */
.L_x_808:
        /* <DEDUP_REMOVED lines=9> */
.L_x_813:
[----:B0-----:R-:W2:Y:S01]  /*03d0*/  LDL.LU R5, [R1+0x8] ;  /* 0x0000080001057983 */ /* 0x001ea20000300800 */
[----:B------:R-:W-:-:S04]  /*03e0*/  SHF.R.S64 R2, RZ, 0x1d, R29 ;  /* 0x0000001dff027819 */ /* 0x000fc8000000101d */
[----:B------:R-:W-:-:S04]  /*03f0*/  IADD3 R2, P0, R2, c[0x0][0x188], RZ ;  /* 0x0000620002027a10 */ /* 0x000fc80007f1e0ff */
[C---:B------:R-:W-:Y:S02]  /*0400*/  LEA.HI.X.SX32 R3, R29.reuse, c[0x0][0x18c], 0x3, P0 ;  /* 0x000063001d037a11 */ /* 0x040fe400000f1eff */
[----:B------:R-:W-:Y:S02]  /*0410*/  IADD3 R29, P2, R29, UR4, RZ ;  /* 0x000000041d1d7c10 */ /* 0x000fe4000ff5e0ff */
[----:B------:R-:W-:Y:S01]  /*0420*/  IADD3 R0, P0, R0, -0x1, RZ ;  /* 0xffffffff00007810 */ /* 0x000fe20007f1e0ff */
[----:B------:R0:W-:Y:S03]  /*0430*/  STG.E.64 [R2.64], RZ ;  /* 0x000000ff02007986 */ /* 0x0001e6000c101b0a */
[----:B------:R-:W-:Y:S02]  /*0440*/  IADD3.X R4, R4, -0x1, RZ, P0, !PT ;  /* 0xffffffff04047810 */ /* 0x000fe400007fe4ff */
[----:B------:R-:W-:-:S04]  /*0450*/  ISETP.NE.U32.AND P0, PT, R0, RZ, PT ;  /* 0x000000ff0000720c */ /* 0x000fc80003f05070 */
[----:B------:R-:W-:Y:S01]  /*0460*/  ISETP.NE.AND.EX P0, PT, R4, RZ, PT, P0 ;  /* 0x000000ff0400720c */ /* 0x000fe20003f05300 */
[----:B--2---:R-:W-:-:S05]  /*0470*/  IMAD.X R5, RZ, RZ, R5, P2 ;  /* 0x000000ffff057224 */ /* 0x004fca00010e0605 */
[----:B------:R0:W-:Y:S07]  /*0480*/  STL [R1+0x8], R5 ;  /* 0x0000080501007387 */ /* 0x0001ee0000100800 */
[----:B------:R-:W-:Y:S05]  /*0490*/  @P0 BRA `(.L_x_813) ;  /* 0xffffff3000000947 */ /* 0x000fea000383ffff */
.L_x_812:
[----:B------:R-:W-:Y:S05]  /*04a0*/  BSYNC B0 ;  /* 0x0000000000007941 */ /* 0x000fea0003800000 */
.L_x_811:
[----:B------:R-:W-:Y:S05]  /*04b0*/  @!P1 EXIT ;  /* 0x000000000000994d */ /* 0x000fea0003800000 */
.L_x_814:
[----:B------:R-:W2:Y:S01]  /*04c0*/  LDL.LU R11, [R1+0x8] ;  /* 0x00000800010b7983 */ /* 0x000ea20000300800 */
[----:B------:R-:W-:Y:S01]  /*04d0*/  SHF.R.S64 R8, RZ, 0x1d, R29 ;  /* 0x0000001dff087819 */ /* 0x000fe2000000101d */
[----:B0-----:R-:W-:Y:S02]  /*04e0*/  IMAD.U32 R3, RZ, RZ, UR4 ;  /* 0x00000004ff037e24 */ /* 0x001fe4000f8e00ff */
[----:B------:R-:W-:Y:S01]  /*04f0*/  IMAD.U32 R0, RZ, RZ, UR4 ;  /* 0x00000004ff007e24 */ /* 0x000fe2000f8e00ff */
[----:B------:R-:W-:Y:S01]  /*0500*/  IADD3 R8, P0, R8, c[0x0][0x188], RZ ;  /* 0x0000620008087a10 */ /* 0x000fe20007f1e0ff */
[----:B------:R-:W-:-:S02]  /*0510*/  IMAD.U32 R5, RZ, RZ, UR4 ;  /* 0x00000004ff057e24 */ /* 0x000fc4000f8e00ff */
[----:B------:R-:W-:Y:S01]  /*0520*/  IMAD.U32 R10, RZ, RZ, UR4 ;  /* 0x00000004ff0a7e24 */ /* 0x000fe2000f8e00ff */
[----:B------:R-:W-:Y:S01]  /*0530*/  LEA.HI.X.SX32 R9, R29, c[0x0][0x18c], 0x3, P0 ;  /* 0x000063001d097a11 */ /* 0x000fe200000f1eff */
[----:B------:R-:W-:Y:S01]  /*0540*/  IMAD.U32 R7, RZ, RZ, UR4 ;  /* 0x00000004ff077e24 */ /* 0x000fe2000f8e00ff */
[----:B------:R-:W-:-:S03]  /*0550*/  IADD3 R29, P0, P1, R0, UR4, R29 ;  /* 0x00000004001d7c10 */ /* 0x000fc6000f91e01d */
[----:B------:R-:W-:Y:S01]  /*0560*/  IMAD.WIDE R2, R3, 0x8, R8 ;  /* 0x0000000803027825 */ /* 0x000fe200078e0208 */
[----:B------:R-:W-:Y:S04]  /*0570*/  STG.E.64 [R8.64], RZ ;  /* 0x000000ff08007986 */ /* 0x000fe8000c101b0a */
[----:B------:R0:W-:Y:S01]  /*0580*/  STG.E.64 [R2.64], RZ ;  /* 0x000000ff02007986 */ /* 0x0001e2000c101b0a */
[----:B------:R-:W-:-:S05]  /*0590*/  IMAD.WIDE R4, R5, 0x8, R2 ;  /* 0x0000000805047825 */ /* 0x000fca00078e0202 */
[----:B------:R1:W-:Y:S01]  /*05a0*/  STG.E.64 [R4.64], RZ ;  /* 0x000000ff04007986 */ /* 0x0003e2000c101b0a */
[----:B------:R-:W-:-:S05]  /*05b0*/  IMAD.WIDE R6, R7, 0x8, R4 ;  /* 0x0000000807067825 */ /* 0x000fca00078e0204 */
[----:B------:R1:W-:Y:S01]  /*05c0*/  STG.E.64 [R6.64], RZ ;  /* 0x000000ff06007986 */ /* 0x0003e2000c101b0a */
[----:B--2---:R-:W-:Y:S02]  /*05d0*/  IADD3.X R0, RZ, R11, RZ, P0, P1 ;  /* 0x0000000bff007210 */ /* 0x004fe400007e24ff */
[----:B------:R-:W-:-:S04]  /*05e0*/  IADD3 R29, P0, P1, R10, UR4, R29 ;  /* 0x000000040a1d7c10 */ /* 0x000fc8000f91e01d */
[----:B0-----:R-:W-:Y:S02]  /*05f0*/  IADD3.X R2, RZ, R0, RZ, P0, P1 ;  /* 0x00000000ff027210 */ /* 0x001fe400007e24ff */
[----:B------:R-:W-:-:S03]  /*0600*/  ISETP.GE.U32.AND P0, PT, R29, c[0x0][0x1d8], PT ;  /* 0x000076001d007a0c */ /* 0x000fc60003f06070 */
[----:B------:R1:W-:Y:S01]  /*0610*/  STL [R1+0x8], R2 ;  /* 0x0000080201007387 */ /* 0x0003e20000100800 */
[----:B------:R-:W-:-:S13]  /*0620*/  ISETP.GE.AND.EX P0, PT, R2, UR6, PT, P0 ;  /* 0x0000000602007c0c */ /* 0x000fda000bf06300 */
[----:B-1----:R-:W-:Y:S05]  /*0630*/  @!P0 BRA `(.L_x_814) ;  /* 0xfffffe8000008947 */ /* 0x002fea000383ffff */
[----:B------:R-:W-:Y:S05]  /*0640*/  EXIT ;  /* 0x000000000000794d */ /* 0x000fea0003800000 */
.L_x_807:
[----:B------:R-:W-:Y:S02]  /*0650*/  ULDC.64 UR8, c[0x0][0x1f8] ;  /* 0x00007e0000087ab9 */ /* 0x000fe40000000a00 */
[----:B------:R-:W-:Y:S02]  /*0660*/  UIMAD UR5, UR9, UR8, URZ ;  /* 0x00000008090572a4 */ /* 0x000fe4000f8e023f */
.L_x_830:
[----:B------:R-:W-:Y:S01]  /*0670*/  IABS R8, c[0x0][0x1e8] ;  /* 0x00007a0000087a13 */ /* 0x000fe20000000000 */
[----:B------:R-:W-:Y:S01]  /*0680*/  IMAD.MOV.U32 R25, RZ, RZ, RZ ;  /* 0x000000ffff197224 */ /* 0x000fe200078e00ff */
[----:B------:R-:W-:Y:S01]  /*0690*/  IABS R6, R29 ;  /* 0x0000001d00067213 */ /* 0x000fe20000000000 */
[----:B------:R-:W-:Y:S01]  /*06a0*/  CS2R R10, SRZ ;  /* 0x00000000000a7805 */ /* 0x000fe2000001ff00 */
[----:B------:R-:W1:Y:S01]  /*06b0*/  I2F.RP R0, R8 ;  /* 0x0000000800007306 */ /* 0x000e620000209400 */
[----:B------:R-:W-:-:S07]  /*06c0*/  IABS R2, c[0x0][0x1ec] ;  /* 0x00007b0000027a13 */ /* 0x000fce0000000000 */
[----:B-1----:R-:W1:Y:S02]  /*06d0*/  MUFU.RCP R0, R0 ;  /* 0x0000000000007308 */ /* 0x002e640000001000 */
[----:B01----:R-:W-:-:S06]  /*06e0*/  IADD3 R4, R0, 0xffffffe, RZ ;  /* 0x0ffffffe00047810 */ /* 0x003fcc0007ffe0ff */
        /* <DEDUP_REMOVED lines=23> */
[----:B------:R-:W0:Y:S01]  /*0860*/  I2F.RP R8, R3 ;  /* 0x0000000300087306 */ /* 0x000e220000209400 */
[----:B-1----:R-:W-:-:S04]  /*0870*/  IMAD.MOV R7, RZ, RZ, -R5 ;  /* 0x000000ffff077224 */ /* 0x002fc800078e0a05 */
[----:B------:R-:W-:Y:S01]  /*0880*/  @!P2 IMAD.MOV R0, RZ, RZ, -R0 ;  /* 0x000000ffff00a224 */ /* 0x000fe200078e0a00 */
[----:B------:R-:W-:Y:S01]  /*0890*/  @!P1 LOP3.LUT R0, RZ, c[0x0][0x1e8], RZ, 0x33, !PT ;  /* 0x00007a00ff009a12 */ /* 0x000fe200078e33ff */
[----:B------:R-:W-:-:S03]  /*08a0*/  IMAD R7, R7, R2, RZ ;  /* 0x0000000207077224 */ /* 0x000fc600078e02ff */
[----:B------:R-:W-:Y:S01]  /*08b0*/  IABS R6, R0 ;  /* 0x0000000000067213 */ /* 0x000fe20000000000 */
[----:B------:R-:W-:Y:S01]  /*08c0*/  IMAD.HI.U32 R4, R5, R7, R4 ;  /* 0x0000000705047227 */ /* 0x000fe200078e0004 */
[----:B0-----:R-:W0:Y:S03]  /*08d0*/  MUFU.RCP R8, R8 ;  /* 0x0000000800087308 */ /* 0x001e260000001000 */
[----:B------:R-:W-:-:S04]  /*08e0*/  IMAD.MOV.U32 R5, RZ, RZ, R6 ;  /* 0x000000ffff057224 */ /* 0x000fc800078e0006 */
        /* <DEDUP_REMOVED lines=16> */
[----:B------:R-:W-:-:S04]  /*09f0*/  IMAD.HI.U32 R6, R7, R5, R6 ;  /* 0x0000000507067227 */ /* 0x000fc800078e0006 */
[----:B------:R-:W-:Y:S01]  /*0a00*/  @!P2 IMAD.MOV R4, RZ, RZ, -R4 ;  /* 0x000000ffff04a224 */ /* 0x000fe200078e0a04 */
[----:B------:R-:W-:-:S04]  /*0a10*/  @!P1 LOP3.LUT R4, RZ, c[0x0][0x1ec], RZ, 0x33, !PT ;  /* 0x00007b00ff049a12 */ /* 0x000fc800078e33ff */
[----:B------:R-:W-:Y:S01]  /*0a20*/  IABS R2, R4 ;  /* 0x0000000400027213 */ /* 0x000fe20000000000 */
[----:B------:R-:W-:-:S04]  /*0a30*/  IMAD.MOV R8, RZ, RZ, -R4 ;  /* 0x000000ffff087224 */ /* 0x000fc800078e0a04 */
[----:B------:R-:W-:-:S04]  /*0a40*/  IMAD.HI.U32 R28, R6, R2, RZ ;  /* 0x00000002061c7227 */ /* 0x000fc800078e00ff */
[----:B------:R-:W-:-:S04]  /*0a50*/  IMAD.MOV R5, RZ, RZ, -R28 ;  /* 0x000000ffff057224 */ /* 0x000fc800078e0a1c */
[----:B------:R-:W-:Y:S02]  /*0a60*/  IMAD R2, R3, R5, R2 ;  /* 0x0000000503027224 */ /* 0x000fe400078e0202 */
[----:B------:R-:W-:-:S03]  /*0a70*/  IMAD.MOV.U32 R5, RZ, RZ, c[0x0][0x210] ;  /* 0x00008400ff057624 */ /* 0x000fc600078e00ff */
[----:B------:R-:W-:Y:S01]  /*0a80*/  ISETP.GT.U32.AND P1, PT, R3, R2, PT ;  /* 0x000000020300720c */ /* 0x000fe20003f24070 */
[C---:B------:R-:W-:Y:S01]  /*0a90*/  IMAD R20, R0.reuse, c[0x0][0x1e8], R5 ;  /* 0x00007a0000147a24 */ /* 0x040fe200078e0205 */
[----:B------:R-:W-:-:S05]  /*0aa0*/  IADD3 R5, R0, c[0x0][0x20c], RZ ;  /* 0x0000830000057a10 */ /* 0x000fca0007ffe0ff */
[----:B------:R-:W-:-:S05]  /*0ab0*/  IMAD R5, R8, c[0x0][0x1ec], R5 ;  /* 0x00007b0008057a24 */ /* 0x000fca00078e0205 */
[----:B------:R0:W-:Y:S01]  /*0ac0*/  STL [R1], R5 ;  /* 0x0000000501007387 */ /* 0x0001e20000100800 */
[----:B------:R-:W-:Y:S01]  /*0ad0*/  @!P1 IMAD.IADD R2, R2, 0x1, -R3 ;  /* 0x0000000102029824 */ /* 0x000fe200078e0a03 */
[----:B------:R-:W-:Y:S02]  /*0ae0*/  @!P1 IADD3 R28, R28, 0x1, RZ ;  /* 0x000000011c1c9810 */ /* 0x000fe40007ffe0ff */
[----:B------:R-:W-:Y:S02]  /*0af0*/  ISETP.NE.AND P1, PT, RZ, c[0x0][0x1dc], PT ;  /* 0x00007700ff007a0c */ /* 0x000fe40003f25270 */
[----:B------:R-:W-:Y:S02]  /*0b00*/  ISETP.GE.U32.AND P0, PT, R2, R3, PT ;  /* 0x000000030200720c */ /* 0x000fe40003f06070 */
[----:B------:R-:W-:Y:S02]  /*0b10*/  LOP3.LUT R2, R4, c[0x0][0x1dc], RZ, 0x3c, !PT ;  /* 0x0000770004027a12 */ /* 0x000fe400078e3cff */
[----:B------:R-:W-:-:S02]  /*0b20*/  IADD3 R3, R29, c[0x0][0x208], RZ ;  /* 0x000082001d037a10 */ /* 0x000fc40007ffe0ff */
[----:B------:R-:W-:Y:S01]  /*0b30*/  ISETP.GE.AND P2, PT, R2, RZ, PT ;  /* 0x000000ff0200720c */ /* 0x000fe20003f46270 */
[----:B------:R-:W-:Y:S01]  /*0b40*/  IMAD.MOV R2, RZ, RZ, -R0 ;  /* 0x000000ffff027224 */ /* 0x000fe200078e0a00 */
[----:B------:R-:W-:Y:S01]  /*0b50*/  IADD3 R0, R20, c[0x0][0x210], RZ ;  /* 0x0000840014007a10 */ /* 0x000fe20007ffe0ff */
[C---:B------:R-:W-:Y:S02]  /*0b60*/  IMAD.IADD R20, R3.reuse, 0x1, -R20 ;  /* 0x0000000103147824 */ /* 0x040fe400078e0a14 */
[----:B------:R-:W-:Y:S01]  /*0b70*/  IMAD R21, R2, c[0x0][0x1e8], R3 ;  /* 0x00007a0002157a24 */ /* 0x000fe200078e0203 */
[----:B------:R-:W-:Y:S01]  /*0b80*/  IADD3 R6, R0, c[0x0][0x210], RZ ;  /* 0x0000840000067a10 */ /* 0x000fe20007ffe0ff */
[----:B------:R-:W-:Y:S01]  /*0b90*/  IMAD.IADD R0, R3, 0x1, -R0 ;  /* 0x0000000103007824 */ /* 0x000fe200078e0a00 */
[----:B------:R-:W-:-:S03]  /*0ba0*/  @P0 IADD3 R28, R28, 0x1, RZ ;  /* 0x000000011c1c0810 */ /* 0x000fc60007ffe0ff */
[C-C-:B------:R-:W-:Y:S01]  /*0bb0*/  IMAD.IADD R2, R3.reuse, 0x1, -R6.reuse ;  /* 0x0000000103027824 */ /* 0x140fe200078e0a06 */
[----:B------:R-:W-:Y:S01]  /*0bc0*/  IADD3 R3, R3, -c[0x0][0x210], -R6 ;  /* 0x8000840003037a10 */ /* 0x000fe20007ffe806 */
[----:B------:R-:W-:Y:S01]  /*0bd0*/  @!P2 IMAD.MOV R28, RZ, RZ, -R28 ;  /* 0x000000ffff1ca224 */ /* 0x000fe200078e0a1c */
[----:B------:R-:W-:-:S05]  /*0be0*/  @!P1 LOP3.LUT R28, RZ, c[0x0][0x1dc], RZ, 0x33, !PT ;  /* 0x00007700ff1c9a12 */ /* 0x000fca00078e33ff */
[----:B------:R-:W-:-:S04]  /*0bf0*/  IMAD.MOV R7, RZ, RZ, -R28 ;  /* 0x000000ffff077224 */ /* 0x000fc800078e0a1c */
[----:B------:R-:W-:-:S05]  /*0c00*/  IMAD R4, R7, c[0x0][0x1dc], R4 ;  /* 0x0000770007047a24 */ /* 0x000fca00078e0204 */
[----:B------:R0:W-:Y:S02]  /*0c10*/  STL [R1+0x4], R4 ;  /* 0x0000040401007387 */ /* 0x0001e40000100800 */
.L_x_828:
[----:B0-----:R-:W-:Y:S01]  /*0c20*/  IABS R4, c[0x0][0x204] ;  /* 0x0000810000047a13 */ /* 0x001fe20000000000 */
[----:B------:R-:W2:Y:S01]  /*0c30*/  LDL R5, [R1+0x4] ;  /* 0x0000040001057983 */ /* 0x000ea20000100800 */
[----:B------:R-:W-:Y:S02]  /*0c40*/  IMAD.MOV.U32 R18, RZ, RZ, RZ ;  /* 0x000000ffff127224 */ /* 0x000fe400078e00ff */
[----:B------:R-:W0:Y:S08]  /*0c50*/  I2F.RP R6, R4 ;  /* 0x0000000400067306 */ /* 0x000e300000209400 */
[----:B0-----:R-:W0:Y:S02]  /*0c60*/  MUFU.RCP R6, R6 ;  /* 0x0000000600067308 */ /* 0x001e240000001000 */
[----:B0-----:R-:W-:-:S02]  /*0c70*/  IADD3 R19, R6, 0xffffffe, RZ ;  /* 0x0ffffffe06137810 */ /* 0x001fc40007ffe0ff */
[----:B------:R0:W5:Y:S04]  /*0c80*/  LDL R6, [R1] ;  /* 0x0000000001067983 */ /* 0x0001680000100800 */
[----:B-1----:R-:W1:Y:S02]  /*0c90*/  F2I.FTZ.U32.TRUNC.NTZ R19, R19 ;  /* 0x0000001300137305 */ /* 0x002e64000021f000 */
[----:B-1----:R-:W-:-:S04]  /*0ca0*/  IMAD.MOV R9, RZ, RZ, -R19 ;  /* 0x000000ffff097224 */ /* 0x002fc800078e0a13 */
[----:B------:R-:W-:-:S04]  /*0cb0*/  IMAD R9, R9, R4, RZ ;  /* 0x0000000409097224 */ /* 0x000fc800078e02ff */
[----:B------:R-:W-:-:S04]  /*0cc0*/  IMAD.HI.U32 R18, R19, R9, R18 ;  /* 0x0000000913127227 */ /* 0x000fc800078e0012 */
[----:B--2---:R-:W-:Y:S01]  /*0cd0*/  IMAD R7, R5, c[0x0][0x1e0], R25 ;  /* 0x0000780005077a24 */ /* 0x004fe200078e0219 */
[----:B------:R-:W-:Y:S01]  /*0ce0*/  IADD3 R25, R25, 0x1, RZ ;  /* 0x0000000119197810 */ /* 0x000fe20007ffe0ff */
[----:B------:R-:W-:Y:S02]  /*0cf0*/  IMAD.MOV.U32 R5, RZ, RZ, RZ ;  /* 0x000000ffff057224 */ /* 0x000fe400078e00ff */
[----:B------:R-:W-:Y:S01]  /*0d00*/  IMAD R24, R7, UR5, RZ ;  /* 0x0000000507187c24 */ /* 0x000fe2000f8e02ff */
[----:B------:R-:W-:Y:S01]  /*0d10*/  ISETP.GE.AND P1, PT, R25, c[0x0][0x1e0], PT ;  /* 0x0000780019007a0c */ /* 0x000fe20003f26270 */
[----:B0-----:R-:W-:Y:S02]  /*0d20*/  IMAD R7, R28, c[0x0][0x1e4], R7 ;  /* 0x000079001c077a24 */ /* 0x001fe400078e0207 */
.L_x_826:
[----:B0----5:R-:W-:Y:S01]  /*0d30*/  IABS R9, R6 ;  /* 0x0000000600097213 */ /* 0x021fe20000000000 */
        /* <DEDUP_REMOVED lines=8> */
[----:B------:R-:W-:Y:S01]  /*0dc0*/  IMAD.MOV R12, RZ, RZ, -R8 ;  /* 0x000000ffff0c7224 */ /* 0x000fe200078e0a08 */
[----:B------:R-:W-:-:S03]  /*0dd0*/  IABS R22, c[0x0][0x200] ;  /* 0x0000800000167a13 */ /* 0x000fc60000000000 */
        /* <DEDUP_REMOVED lines=8> */
[----:B------:R-:W-:Y:S01]  /*0e60*/  ISETP.NE.AND P4, PT, R12, RZ, PT ;  /* 0x000000ff0c00720c */ /* 0x000fe20003f85270 */
[----:B------:R-:W-:-:S12]  /*0e70*/  IMAD.WIDE R12, R13, R26, c[0x0][0x1b0] ;  /* 0x00006c000d0c7625 */ /* 0x000fd800078e021a */
[----:B-1----:R-:W-:Y:S05]  /*0e80*/  @P4 BRA `(.L_x_816) ;  /* 0x000003a000004947 */ /* 0x002fea0003800000 */
[----:B------:R-:W0:Y:S01]  /*0e90*/  I2F.RP R19, R22 ;  /* 0x0000001600137306 */ /* 0x000e220000209400 */
[----:B------:R-:W-:Y:S02]  /*0ea0*/  IABS R17, R21 ;  /* 0x0000001500117213 */ /* 0x000fe40000000000 */
[----:B------:R-:W-:-:S05]  /*0eb0*/  ISETP.GE.AND P5, PT, R21, RZ, PT ;  /* 0x000000ff1500720c */ /* 0x000fca0003fa6270 */
[----:B0-----:R-:W0:Y:S02]  /*0ec0*/  MUFU.RCP R19, R19 ;  /* 0x0000001300137308 */ /* 0x001e240000001000 */
[----:B0-----:R-:W-:-:S06]  /*0ed0*/  IADD3 R19, R19, 0xffffffe, RZ ;  /* 0x0ffffffe13137810 */ /* 0x001fcc0007ffe0ff */
[----:B------:R-:W0:Y:S02]  /*0ee0*/  F2I.FTZ.U32.TRUNC.NTZ R15, R19 ;  /* 0x00000013000f7305 */ /* 0x000e24000021f000 */
[----:B0-----:R-:W-:-:S04]  /*0ef0*/  IMAD.MOV R14, RZ, RZ, -R15 ;  /* 0x000000ffff0e7224 */ /* 0x001fc800078e0a0f */
[----:B------:R-:W-:Y:S02]  /*0f00*/  IMAD R16, R14, R22, RZ ;  /* 0x000000160e107224 */ /* 0x000fe400078e02ff */
[----:B------:R-:W-:-:S04]  /*0f10*/  IMAD.MOV.U32 R14, RZ, RZ, RZ ;  /* 0x000000ffff0e7224 */ /* 0x000fc800078e00ff */
        /* <DEDUP_REMOVED lines=20> */
[----:B------:R-:W-:-:S05]  /*1060*/  LOP3.LUT R15, R6, c[0x0][0x204], RZ, 0x3c, !PT ;  /* 0x00008100060f7a12 */ /* 0x000fca00078e3cff */
        /* <DEDUP_REMOVED lines=14> */
[----:B------:R-:W-:-:S04]  /*1150*/  @!P0 IMAD R15, R7, c[0x0][0x1f4], R15 ;  /* 0x00007d00070f8a24 */ /* 0x000fc800078e020f */
[----:B------:R-:W-:-:S04]  /*1160*/  @!P0 IMAD R15, R15, c[0x0][0x1f0], R14 ;  /* 0x00007c000f0f8a24 */ /* 0x000fc800078e020e */
[----:B------:R-:W-:Y:S02]  /*1170*/  @!P0 IMAD.WIDE R16, R15, R26, c[0x0][0x160] ;  /* 0x000058000f108625 */ /* 0x000fe400078e021a */
[----:B------:R-:W2:Y:S04]  /*1180*/  @!P0 LDG.E.64 R14, [R12.64] ;  /* 0x0000000a0c0e8981 */ /* 0x000ea8000c1e1b00 */
[----:B------:R-:W2:Y:S01]  /*1190*/  @!P0 LDG.E.64 R16, [R16.64] ;  /* 0x0000000a10108981 */ /* 0x000ea2000c1e1b00 */
[----:B------:R-:W0:Y:S08]  /*11a0*/  I2F.RP R18, R23 ;  /* 0x0000001700127306 */ /* 0x000e300000209400 */
[----:B0-----:R-:W0:Y:S02]  /*11b0*/  MUFU.RCP R18, R18 ;  /* 0x0000001200127308 */ /* 0x001e240000001000 */
[----:B0-----:R-:W-:-:S06]  /*11c0*/  IADD3 R18, R18, 0xffffffe, RZ ;  /* 0x0ffffffe12127810 */ /* 0x001fcc0007ffe0ff */
[----:B------:R-:W0:Y:S02]  /*11d0*/  F2I.FTZ.U32.TRUNC.NTZ R19, R18 ;  /* 0x0000001200137305 */ /* 0x000e24000021f000 */
[----:B0-----:R-:W-:Y:S01]  /*11e0*/  IMAD.MOV R18, RZ, RZ, -R19 ;  /* 0x000000ffff127224 */ /* 0x001fe200078e0a13 */
[----:B--2---:R0:W1:-:S03]  /*11f0*/  @!P0 DFMA R10, R16, R14, R10 ;  /* 0x0000000e100a822b */ /* 0x004046000000000a */
[----:B0-----:R-:W-:Y:S02]  /*1200*/  IMAD R15, R18, R23, RZ ;  /* 0x00000017120f7224 */ /* 0x001fe400078e02ff */
[----:B------:R-:W-:-:S04]  /*1210*/  IMAD.MOV.U32 R18, RZ, RZ, RZ ;  /* 0x000000ffff127224 */ /* 0x000fc800078e00ff */
[----:B------:R-:W-:-:S04]  /*1220*/  IMAD.HI.U32 R18, R19, R15, R18 ;  /* 0x0000000f13127227 */ /* 0x000fc800078e0012 */
.L_x_816:
[----:B-1----:R-:W-:Y:S05]  /*1230*/  BSYNC B0 ;  /* 0x0000000000007941 */ /* 0x002fea0003800000 */
.L_x_815:
[----:B------:R-:W-:Y:S01]  /*1240*/  BSSY B0, `(.L_x_817) ;  /* 0x000003c000007945 */ /* 0x000fe20003800000 */
[----:B------:R-:W-:Y:S05]  /*1250*/  @P4 BRA `(.L_x_818) ;  /* 0x000003a000004947 */ /* 0x000fea0003800000 */
        /* <DEDUP_REMOVED lines=47> */
[----:B------:R-:W2:Y:S04]  /*1550*/  @!P0 LDG.E.64 R14, [R12.64+0x8] ;  /* 0x0000080a0c0e8981 */ /* 0x000ea8000c1e1b00 */
        /* <DEDUP_REMOVED lines=10> */
.L_x_818:
[----:B-1----:R-:W-:Y:S05]  /*1600*/  BSYNC B0 ;  /* 0x0000000000007941 */ /* 0x002fea0003800000 */
.L_x_817:
        /* <DEDUP_REMOVED lines=60> */
.L_x_820:
[----:B-1----:R-:W-:Y:S05]  /*19d0*/  BSYNC B0 ;  /* 0x0000000000007941 */ /* 0x002fea0003800000 */
.L_x_819:
        /* <DEDUP_REMOVED lines=60> */
.L_x_822:
[----:B-1----:R-:W-:Y:S05]  /*1da0*/  BSYNC B0 ;  /* 0x0000000000007941 */ /* 0x002fea0003800000 */
.L_x_821:
        /* <DEDUP_REMOVED lines=36> */
[----:B------:R-:W-:-:S07]  /*1ff0*/  @P5 IADD3 R8, R8, 0x1, RZ ;  /* 0x0000000108085810 */ /* 0x000fce0007ffe0ff */
        /* <DEDUP_REMOVED lines=9> */
[----:B------:R-:W2:Y:S03]  /*2090*/  @!P0 LDG.E.64 R12, [R12.64+0x20] ;  /* 0x0000200a0c0c8981 */ /* 0x000ea6000c1e1b00 */
[----:B------:R-:W-:-:S04]  /*20a0*/  @!P0 IMAD R9, R8, c[0x0][0x1f0], R9 ;  /* 0x00007c0008098a24 */ /* 0x000fc800078e0209 */
[----:B------:R-:W-:-:S06]  /*20b0*/  @!P0 IMAD.WIDE R8, R9, R26, c[0x0][0x160] ;  /* 0x0000580009088625 */ /* 0x000fcc00078e021a */
[----:B------:R-:W2:Y:S01]  /*20c0*/  @!P0 LDG.E.64 R8, [R8.64] ;  /* 0x0000000a08088981 */ /* 0x000ea2000c1e1b00 */
        /* <DEDUP_REMOVED lines=8> */
[----:B--2---:R0:W1:-:S06]  /*2150*/  @!P0 DFMA R10, R8, R12, R10 ;  /* 0x0000000c080a822b */ /* 0x00404c000000000a */
.L_x_824:
[----:B------:R-:W-:Y:S05]  /*2160*/  BSYNC B0 ;  /* 0x0000000000007941 */ /* 0x000fea0003800000 */
.L_x_823:
[----:B------:R-:W-:Y:S02]  /*2170*/  IADD3 R5, R5, 0x5, RZ ;  /* 0x0000000505057810 */ /* 0x000fe40007ffe0ff */
[----:B------:R-:W-:Y:S02]  /*2180*/  IADD3 R6, R6, -c[0x0][0x214], RZ ;  /* 0x8000850006067a10 */ /* 0x000fe40007ffe0ff */
[----:B------:R-:W-:-:S13]  /*2190*/  ISETP.NE.AND P0, PT, R5, 0x19, PT ;  /* 0x000000190500780c */ /* 0x000fda0003f05270 */
[----:B------:R-:W-:Y:S01]  /*21a0*/  @!P0 CALL.REL.NOINC `(.L_x_825) ;  /* 0x0000001000008944 */ /* 0x000fe20003c00000 */
[----:B------:R-:W-:Y:S05]  /*21b0*/  BRA `(.L_x_826) ;  /* 0xffffeb7000007947 */ /* 0x000fea000383ffff */
.L_x_825:
[----:B------:R-:W-:Y:S01]  /*21c0*/  @P1 CALL.REL.NOINC `(.L_x_827) ;  /* 0x0000001000001944 */ /* 0x000fe20003c00000 */
[----:B------:R-:W-:Y:S05]  /*21d0*/  BRA `(.L_x_828) ;  /* 0xffffea4000007947 */ /* 0x000fea000383ffff */
.L_x_827:
[----:B0-----:R-:W2:Y:S01]  /*21e0*/  LDL.LU R8, [R1+0x8] ;  /* 0x0000080001087983 */ /* 0x001ea20000300800 */
[----:B------:R-:W-:-:S04]  /*21f0*/  SHF.R.S64 R2, RZ, 0x1d, R29 ;  /* 0x0000001dff027819 */ /* 0x000fc8000000101d */
[----:B------:R-:W-:-:S04]  /*2200*/  IADD3 R2, P0, R2, c[0x0][0x188], RZ ;  /* 0x0000620002027a10 */ /* 0x000fc80007f1e0ff */
[C---:B------:R-:W-:Y:S02]  /*2210*/  LEA.HI.X.SX32 R3, R29.reuse, c[0x0][0x18c], 0x3, P0 ;  /* 0x000063001d037a11 */ /* 0x040fe400000f1eff */
[----:B------:R-:W-:-:S03]  /*2220*/  IADD3 R29, P0, R29, UR4, RZ ;  /* 0x000000041d1d7c10 */ /* 0x000fc6000ff1e0ff */
[----:B-1----:R0:W-:Y:S02]  /*2230*/  STG.E.64 [R2.64], R10 ;  /* 0x0000000a02007986 */ /* 0x0021e4000c101b0a */
[----:B--2---:R-:W-:Y:S01]  /*2240*/  IMAD.X R8, RZ, RZ, R8, P0 ;  /* 0x000000ffff087224 */ /* 0x004fe200000e0608 */
[----:B------:R-:W-:-:S04]  /*2250*/  ISETP.GE.U32.AND P0, PT, R29, c[0x0][0x1d8], PT ;  /* 0x000076001d007a0c */ /* 0x000fc80003f06070 */
[----:B------:R0:W-:Y:S01]  /*2260*/  STL [R1+0x8], R8 ;  /* 0x0000080801007387 */ /* 0x0001e20000100800 */
[----:B------:R-:W-:-:S13]  /*2270*/  ISETP.GE.AND.EX P0, PT, R8, UR6, PT, P0 ;  /* 0x0000000608007c0c */ /* 0x000fda000bf06300 */
[----:B0-----:R-:W-:Y:S01]  /*2280*/  @P0 CALL.REL.NOINC `(.L_x_829) ;  /* 0x0000001000000944 */ /* 0x001fe20003c00000 */
[----:B------:R-:W-:Y:S05]  /*2290*/  BRA `(.L_x_830) ;  /* 0xffffe3d000007947 */ /* 0x000fea000383ffff */
.L_x_829:
[----:B------:R-:W-:Y:S05]  /*22a0*/  EXIT ;  /* 0x000000000000794d */ /* 0x000fea0003800000 */
        .weak           $__internal_19_$__cuda_sm20_div_u64
        .type           $__internal_19_$__cuda_sm20_div_u64,@function
        .size           $__internal_19_$__cuda_sm20_div_u64,(.L_x_1196 - $__internal_19_$__cuda_sm20_div_u64)
$__internal_19_$__cuda_sm20_div_u64:
        /* <DEDUP_REMOVED lines=64> */
[----:B------:R-:W-:Y:S06]  /*26b0*/  RET.REL.NODEC R2 `(_ZN2at6native51_GLOBAL__N__2c613397_18_DepthwiseConv2d_cu_9959487032conv_depthwise2d_backward_kernelILi5ELi0EdiEEvNS_27GenericPackedTensorAccessorIKT1_Lm4ENS_16DefaultPtrTraitsEiEENS3_IS4_Lm4ES6_iEES7_T2_iiiiiiiiiiiiiii) ;  /* 0xffffd94002007950 */ /* 0x000fec0003c3ffff */
.L_x_831:
        /* <DEDUP_REMOVED lines=12> */
.L_x_1196:


//--------------------- .text._ZN2at6native51_GLOBAL__N__2c613397_18_DepthwiseConv2d_cu_9959487032conv_depthwise2d_backward_kernelILi5ELi2EdiEEvNS_27GenericPackedTensorAccessorIKT1_Lm4ENS_16DefaultPtrTraitsEiEENS3_IS4_Lm4ES6_iEES7_T2_iiiiiiiiiiiiiii --------------------------
	.section	.text._ZN2at6native51_GLOBAL__N__2c613397_18_DepthwiseConv2d_cu_9959487032conv_depthwise2d_backward_kernelILi5ELi2EdiEEvNS_27GenericPackedTensorAccessorIKT1_Lm4ENS_16DefaultPtrTraitsEiEENS3_IS4_Lm4ES6_iEES7_T2_iiiiiiiiiiiiiii,"ax",@progbits
	.sectioninfo	@"SHI_REGISTERS=39"
	.align	128
.text._ZN2at6native51_GLOBAL__N__2c613397_18_DepthwiseConv2d_cu_9959487032conv_depthwise2d_backward_kernelILi5ELi2EdiEEvNS_27GenericPackedTensorAccessorIKT1_Lm4ENS_16DefaultPtrTraitsEiEENS3_IS4_Lm4ES6_iEES7_T2_iiiiiiiiiiiiiii:
        .type           _ZN2at6native51_GLOBAL__N__2c613397_18_DepthwiseConv2d_cu_9959487032conv_depthwise2d_backward_kernelILi5ELi2EdiEEvNS_27GenericPackedTensorAccessorIKT1_Lm4ENS_16DefaultPtrTraitsEiEENS3_IS4_Lm4ES6_iEES7_T2_iiiiiiiiiiiiiii,@function
        .size           _ZN2at6native51_GLOBAL__N__2c613397_18_DepthwiseConv2d_cu_9959487032conv_depthwise2d_backward_kernelILi5ELi2EdiEEvNS_27GenericPackedTensorAccessorIKT1_Lm4ENS_16DefaultPtrTraitsEiEENS3_IS4_Lm4ES6_iEES7_T2_iiiiiiiiiiiiiii,(.L_x_1198 - _ZN2at6native51_GLOBAL__N__2c613397_18_DepthwiseConv2d_cu_9959487032conv_depthwise2d_backward_kernelILi5ELi2EdiEEvNS_27GenericPackedTensorAccessorIKT1_Lm4ENS_16DefaultPtrTraitsEiEENS3_IS4_Lm4ES6_iEES7_T2_iiiiiiiiiiiiiii)
        .other          _ZN2at6native51_GLOBAL__N__2c613397_18_DepthwiseConv2d_cu_9959487032conv_depthwise2d_backward_kernelILi5ELi2EdiEEvNS_27GenericPackedTensorAccessorIKT1_Lm4ENS_16DefaultPtrTraitsEiEENS3_IS4_Lm4ES6_iEES7_T2_iiiiiiiiiiiiiii,@"STO_CUDA_ENTRY STV_DEFAULT"
_ZN2at6native51_GLOBAL__N__2c613397_18_DepthwiseConv2d_cu_9959487032conv_depthwise2d_backward_kernelILi5ELi2EdiEEvNS_27GenericPackedTensorAccessorIKT1_Lm4ENS_16DefaultPtrTraitsEiEENS3_IS4_Lm4ES6_iEES7_T2_iiiiiiiiiiiiiii:
        /* <DEDUP_REMOVED lines=24> */
[----:B------:R-:W-:Y:S05]  /*0180*/  CALL.REL.NOINC `($__internal_20_$__cuda_sm20_div_u64) ;  /* 0x00000f8000007944 */ /* 0x000fea0003c00000 */
[----:B------:R-:W-:Y:S02]  /*0190*/  IMAD.MOV.U32 R2, RZ, RZ, R4 ;  /* 0x000000ffff027224 */ /* 0x000fe400078e0004 */
[----:B------:R-:W-:Y:S01]  /*01a0*/  IMAD.MOV.U32 R3, RZ, RZ, R5 ;  /* 0x000000ffff037224 */ /* 0x000fe200078e0005 */
[----:B------:R-:W-:Y:S05]  /*01b0*/  BRA `(.L_x_835) ;  /* 0x0000013000007947 */ /* 0x000fea0003800000 */
.L_x_834:
        /* <DEDUP_REMOVED lines=19> */
.L_x_835:
[----:B------:R-:W-:Y:S05]  /*02f0*/  BSYNC B0 ;  /* 0x0000000000007941 */ /* 0x000fea0003800000 */
.L_x_833:
        /* <DEDUP_REMOVED lines=9> */
.L_x_838:
        /* <DEDUP_REMOVED lines=11> */
.L_x_837:
[----:B------:R-:W-:Y:S05]  /*0440*/  BSYNC B0 ;  /* 0x0000000000007941 */ /* 0x000fea0003800000 */
.L_x_836:
[----:B------:R-:W-:Y:S05]  /*0450*/  @!P0 EXIT ;  /* 0x000000000000894d */ /* 0x000fea0003800000 */
.L_x_839:
        /* <DEDUP_REMOVED lines=18> */
.L_x_832:
[----:B------:R-:W-:Y:S02]  /*0580*/  ULDC.64 UR6, c[0x0][0x1f8] ;  /* 0x00007e0000067ab9 */ /* 0x000fe40000000a00 */
[----:B------:R-:W-:-:S02]  /*0590*/  UIMAD UR4, UR7, UR6, URZ ;  /* 0x00000006070472a4 */ /* 0x000fc4000f8e023f */
.L_x_842:
[----:B------:R-:W-:Y:S02]  /*05a0*/  IABS R8, c[0x0][0x1e8] ;  /* 0x00007a0000087a13 */ /* 0x000fe40000000000 */
[----:B------:R-:W-:-:S02]  /*05b0*/  IABS R10, c[0x0][0x1ec] ;  /* 0x00007b00000a7a13 */ /* 0x000fc40000000000 */
[----:B0-----:R-:W0:Y:S01]  /*05c0*/  I2F.RP R4, R8 ;  /* 0x0000000800047306 */ /* 0x001e220000209400 */
[----:B------:R-:W-:Y:S02]  /*05d0*/  IABS R11, c[0x0][0x1dc] ;  /* 0x00007700000b7a13 */ /* 0x000fe40000000000 */
[----:B------:R-:W-:-:S05]  /*05e0*/  IADD3 R12, R0, c[0x0][0x208], RZ ;  /* 0x00008200000c7a10 */ /* 0x000fca0007ffe0ff */
[----:B0-----:R-:W0:Y:S02]  /*05f0*/  MUFU.RCP R4, R4 ;  /* 0x0000000400047308 */ /* 0x001e240000001000 */
[----:B0-----:R-:W-:Y:S02]  /*0600*/  IADD3 R2, R4, 0xffffffe, RZ ;  /* 0x0ffffffe04027810 */ /* 0x001fe40007ffe0ff */
        /* <DEDUP_REMOVED lines=28> */
[----:B------:R-:W-:Y:S02]  /*07d0*/  IMAD.HI.U32 R2, R3, R5, R2 ;  /* 0x0000000503027227 */ /* 0x000fe400078e0002 */
[----:B------:R-:W0:Y:S02]  /*07e0*/  I2F.RP R5, R11 ;  /* 0x0000000b00057306 */ /* 0x000e240000209400 */
[----:B------:R-:W-:-:S04]  /*07f0*/  IMAD.MOV.U32 R3, RZ, RZ, R4 ;  /* 0x000000ffff037224 */ /* 0x000fc800078e0004 */
        /* <DEDUP_REMOVED lines=8> */
[----:B0-----:R-:W-:Y:S02]  /*0880*/  IADD3 R6, R5, 0xffffffe, RZ ;  /* 0x0ffffffe05067810 */ /* 0x001fe40007ffe0ff */
[----:B------:R-:W-:Y:S02]  /*0890*/  @!P1 IADD3 R2, R2, 0x1, RZ ;  /* 0x0000000102029810 */ /* 0x000fe40007ffe0ff */
        /* <DEDUP_REMOVED lines=12> */
[----:B------:R-:W-:Y:S02]  /*0960*/  IMAD.MOV.U32 R3, RZ, RZ, R4 ;  /* 0x000000ffff037224 */ /* 0x000fe400078e0004 */
[----:B------:R-:W-:Y:S02]  /*0970*/  IMAD.MOV R5, RZ, RZ, -R14 ;  /* 0x000000ffff057224 */ /* 0x000fe400078e0a0e */
[----:B------:R-:W-:-:S04]  /*0980*/  IMAD.HI.U32 R6, R2, R3, RZ ;  /* 0x0000000302067227 */ /* 0x000fc800078e00ff */
[----:B------:R-:W-:Y:S02]  /*0990*/  IMAD.MOV R2, RZ, RZ, -R6 ;  /* 0x000000ffff027224 */ /* 0x000fe400078e0a06 */
[----:B------:R-:W-:Y:S02]  /*09a0*/  IMAD R8, R5, c[0x0][0x1e8], R12 ;  /* 0x00007a0005087a24 */ /* 0x000fe400078e020c */
[C---:B------:R-:W-:Y:S02]  /*09b0*/  IMAD R2, R11.reuse, R2, R3 ;  /* 0x000000020b027224 */ /* 0x040fe400078e0203 */
[----:B------:R-:W-:Y:S01]  /*09c0*/  IMAD.MOV.U32 R3, RZ, RZ, c[0x0][0x210] ;  /* 0x00008400ff037624 */ /* 0x000fe200078e00ff */
[----:B------:R-:W-:Y:S01]  /*09d0*/  LEA.HI R15, R8, R8, RZ, 0x1 ;  /* 0x00000008080f7211 */ /* 0x000fe200078f08ff */
[----:B------:R-:W-:Y:S01]  /*09e0*/  IMAD.MOV R5, RZ, RZ, -R13 ;  /* 0x000000ffff057224 */ /* 0x000fe200078e0a0d */
[----:B------:R-:W-:Y:S01]  /*09f0*/  ISETP.GT.U32.AND P1, PT, R11, R2, PT ;  /* 0x000000020b00720c */ /* 0x000fe20003f24070 */
[C---:B------:R-:W-:Y:S01]  /*0a00*/  IMAD R3, R14.reuse, c[0x0][0x1e8], R3 ;  /* 0x00007a000e037a24 */ /* 0x040fe200078e0203 */
[----:B------:R-:W-:-:S02]  /*0a10*/  IADD3 R14, R14, c[0x0][0x20c], RZ ;  /* 0x000083000e0e7a10 */ /* 0x000fc40007ffe0ff */
[----:B------:R-:W-:Y:S01]  /*0a20*/  SHF.R.S32.HI R15, RZ, 0x1, R15 ;  /* 0x00000001ff0f7819 */ /* 0x000fe2000001140f */
[----:B------:R-:W-:Y:S02]  /*0a30*/  IMAD.IADD R10, R12, 0x1, -R3 ;  /* 0x000000010c0a7824 */ /* 0x000fe400078e0a03 */
[----:B------:R-:W-:-:S03]  /*0a40*/  IMAD R14, R5, c[0x0][0x1ec], R14 ;  /* 0x00007b00050e7a24 */ /* 0x000fc600078e020e */
[----:B------:R-:W-:-:S03]  /*0a50*/  LEA.HI R17, R10, R10, RZ, 0x1 ;  /* 0x0000000a0a117211 */ /* 0x000fc600078f08ff */
[----:B------:R-:W-:Y:S01]  /*0a60*/  @!P1 IMAD.IADD R2, R2, 0x1, -R11 ;  /* 0x0000000102029824 */ /* 0x000fe200078e0a0b */
[----:B------:R-:W-:Y:S02]  /*0a70*/  @!P1 IADD3 R6, R6, 0x1, RZ ;  /* 0x0000000106069810 */ /* 0x000fe40007ffe0ff */
[----:B------:R-:W-:Y:S02]  /*0a80*/  ISETP.NE.AND P1, PT, RZ, c[0x0][0x1dc], PT ;  /* 0x00007700ff007a0c */ /* 0x000fe40003f25270 */
[----:B------:R-:W-:Y:S02]  /*0a90*/  ISETP.GE.U32.AND P0, PT, R2, R11, PT ;  /* 0x0000000b0200720c */ /* 0x000fe40003f06070 */
[----:B------:R-:W-:Y:S02]  /*0aa0*/  LOP3.LUT R2, R13, c[0x0][0x1dc], RZ, 0x3c, !PT ;  /* 0x000077000d027a12 */ /* 0x000fe400078e3cff */
[----:B------:R-:W-:Y:S02]  /*0ab0*/  IADD3 R11, R3, c[0x0][0x210], RZ ;  /* 0x00008400030b7a10 */ /* 0x000fe40007ffe0ff */
[----:B------:R-:W-:-:S02]  /*0ac0*/  ISETP.GE.AND P2, PT, R2, RZ, PT ;  /* 0x000000ff0200720c */ /* 0x000fc40003f46270 */
[----:B------:R-:W-:Y:S01]  /*0ad0*/  IADD3 R3, R11, c[0x0][0x210], RZ ;  /* 0x000084000b037a10 */ /* 0x000fe20007ffe0ff */
[----:B------:R-:W-:Y:S01]  /*0ae0*/  IMAD.IADD R11, R12, 0x1, -R11 ;  /* 0x000000010c0b7824 */ /* 0x000fe200078e0a0b */
[----:B------:R-:W-:-:S03]  /*0af0*/  SHF.R.S32.HI R17, RZ, 0x1, R17 ;  /* 0x00000001ff117819 */ /* 0x000fc60000011411 */
[----:B------:R-:W-:Y:S01]  /*0b00*/  @P0 IADD3 R6, R6, 0x1, RZ ;  /* 0x0000000106060810 */ /* 0x000fe20007ffe0ff */
[C-C-:B------:R-:W-:Y:S01]  /*0b10*/  IMAD.IADD R34, R12.reuse, 0x1, -R3.reuse ;  /* 0x000000010c227824 */ /* 0x140fe200078e0a03 */
[----:B------:R-:W-:Y:S02]  /*0b20*/  IADD3 R12, R12, -c[0x0][0x210], -R3 ;  /* 0x800084000c0c7a10 */ /* 0x000fe40007ffe803 */
[----:B------:R-:W-:Y:S01]  /*0b30*/  LEA.HI R18, R11, R11, RZ, 0x1 ;  /* 0x0000000b0b127211 */ /* 0x000fe200078f08ff */
[----:B------:R-:W-:Y:S01]  /*0b40*/  CS2R R2, SRZ ;  /* 0x0000000000027805 */ /* 0x000fe2000001ff00 */
[----:B------:R-:W-:Y:S01]  /*0b50*/  @!P2 IMAD.MOV R6, RZ, RZ, -R6 ;  /* 0x000000ffff06a224 */ /* 0x000fe200078e0a06 */
[----:B------:R-:W-:Y:S02]  /*0b60*/  @!P1 LOP3.LUT R6, RZ, c[0x0][0x1dc], RZ, 0x33, !PT ;  /* 0x00007700ff069a12 */ /* 0x000fe400078e33ff */
[----:B------:R-:W-:Y:S02]  /*0b70*/  LEA.HI R19, R34, R34, RZ, 0x1 ;  /* 0x0000002222137211 */ /* 0x000fe400078f08ff */
[----:B------:R-:W-:Y:S01]  /*0b80*/  LEA.HI R20, R12, R12, RZ, 0x1 ;  /* 0x0000000c0c147211 */ /* 0x000fe200078f08ff */
[----:B------:R-:W-:Y:S01]  /*0b90*/  IMAD.MOV R16, RZ, RZ, -R6 ;  /* 0x000000ffff107224 */ /* 0x000fe200078e0a06 */
[----:B------:R-:W-:-:S02]  /*0ba0*/  SHF.R.S32.HI R18, RZ, 0x1, R18 ;  /* 0x00000001ff127819 */ /* 0x000fc40000011412 */
[----:B------:R-:W-:Y:S01]  /*0bb0*/  SHF.R.S32.HI R19, RZ, 0x1, R19 ;  /* 0x00000001ff137819 */ /* 0x000fe20000011413 */
[----:B------:R-:W-:Y:S01]  /*0bc0*/  IMAD R16, R16, c[0x0][0x1dc], R13 ;  /* 0x0000770010107a24 */ /* 0x000fe200078e020d */
[----:B------:R-:W-:Y:S01]  /*0bd0*/  SHF.R.S32.HI R20, RZ, 0x1, R20 ;  /* 0x00000001ff147819 */ /* 0x000fe20000011414 */
[----:B------:R-:W-:-:S04]  /*0be0*/  IMAD.MOV.U32 R13, RZ, RZ, RZ ;  /* 0x000000ffff0d7224 */ /* 0x000fc800078e00ff */
.L_x_841:
[----:B------:R-:W-:Y:S01]  /*0bf0*/  IMAD R23, R16, c[0x0][0x1e0], R13 ;  /* 0x0000780010177a24 */ /* 0x000fe200078e020d */
[----:B------:R-:W-:Y:S01]  /*0c00*/  IADD3 R13, R13, 0x1, RZ ;  /* 0x000000010d0d7810 */ /* 0x000fe20007ffe0ff */
[----:B------:R-:W-:Y:S01]  /*0c10*/  IMAD.MOV.U32 R24, RZ, RZ, RZ ;  /* 0x000000ffff187224 */ /* 0x000fe200078e00ff */
[----:B------:R-:W-:Y:S01]  /*0c20*/  LOP3.LUT R35, R8, 0x1, RZ, 0xc0, !PT ;  /* 0x0000000108237812 */ /* 0x000fe200078ec0ff */
[----:B------:R-:W-:Y:S01]  /*0c30*/  IMAD R21, R23, UR4, RZ ;  /* 0x0000000417157c24 */ /* 0x000fe2000f8e02ff */
[----:B------:R-:W-:Y:S01]  /*0c40*/  ISETP.GE.AND P5, PT, R13, c[0x0][0x1e0], PT ;  /* 0x000078000d007a0c */ /* 0x000fe20003fa6270 */
[----:B------:R-:W-:Y:S02]  /*0c50*/  IMAD.MOV.U32 R22, RZ, RZ, R14 ;  /* 0x000000ffff167224 */ /* 0x000fe400078e000e */
[----:B01----:R-:W-:-:S03]  /*0c60*/  IMAD R23, R6, c[0x0][0x1e4], R23 ;  /* 0x0000790006177a24 */ /* 0x003fc600078e0217 */
.L_x_840:
[C---:B------:R-:W-:Y:S01]  /*0c70*/  LEA.HI R4, R22.reuse, R22, RZ, 0x1 ;  /* 0x0000001616047211 */ /* 0x040fe200078f08ff */
[----:B------:R-:W-:Y:S01]  /*0c80*/  IMAD.MOV.U32 R25, RZ, RZ, 0x8 ;  /* 0x00000008ff197424 */ /* 0x000fe200078e00ff */
[----:B------:R-:W-:-:S02]  /*0c90*/  LOP3.LUT R5, R22, 0x1, RZ, 0xc0, !PT ;  /* 0x0000000116057812 */ /* 0x000fc400078ec0ff */
[----:B------:R-:W-:Y:S02]  /*0ca0*/  SHF.R.S32.HI R4, RZ, 0x1, R4 ;  /* 0x00000001ff047819 */ /* 0x000fe40000011404 */
[----:B------:R-:W-:Y:S02]  /*0cb0*/  ISETP.NE.U32.AND P0, PT, R5, 0x1, PT ;  /* 0x000000010500780c */ /* 0x000fe40003f05070 */
[----:B------:R-:W-:Y:S01]  /*0cc0*/  ISETP.GE.AND P1, PT, R4, c[0x0][0x1f4], PT ;  /* 0x00007d0004007a0c */ /* 0x000fe20003f26270 */
[----:B------:R-:W-:Y:S01]  /*0cd0*/  IMAD R36, R23, c[0x0][0x1f4], R4 ;  /* 0x00007d0017247a24 */ /* 0x000fe200078e0204 */
[----:B------:R-:W-:Y:S01]  /*0ce0*/  ISETP.EQ.U32.OR P2, PT, R35, 0x1, !P0 ;  /* 0x000000012300780c */ /* 0x000fe20004742470 */
[----:B------:R-:W-:Y:S01]  /*0cf0*/  IMAD.IADD R4, R21, 0x1, R24 ;  /* 0x0000000115047824 */ /* 0x000fe200078e0218 */
[----:B------:R-:W-:-:S03]  /*0d00*/  ISETP.GT.AND P1, PT, R22, -0x2, !P1 ;  /* 0xfffffffe1600780c */ /* 0x000fc60004f24270 */
[----:B------:R-:W-:Y:S01]  /*0d10*/  IMAD.WIDE R4, R4, R25, c[0x0][0x1b0] ;  /* 0x00006c0004047625 */ /* 0x000fe200078e0219 */
[----:B------:R-:W-:-:S04]  /*0d20*/  ISETP.LT.OR P3, PT, R8, -0x1, !P1 ;  /* 0xffffffff0800780c */ /* 0x000fc80004f61670 */
[----:B------:R-:W-:-:S04]  /*0d30*/  ISETP.GE.OR P3, PT, R15, c[0x0][0x1f0], P3 ;  /* 0x00007c000f007a0c */ /* 0x000fc80001f66670 */
[----:B------:R-:W-:-:S13]  /*0d40*/  PLOP3.LUT P2, PT, P2, P3, PT, 0xa8, 0x0 ;  /* 0x000000000000781c */ /* 0x000fda0001747570 */
[----:B------:R-:W-:Y:S01]  /*0d50*/  @!P2 IMAD R26, R36, c[0x0][0x1f0], R15 ;  /* 0x00007c00241aaa24 */ /* 0x000fe200078e020f */
[----:B------:R-:W2:Y:S03]  /*0d60*/  @!P2 LDG.E.64 R28, [R4.64] ;  /* 0x00000008041ca981 */ /* 0x000ea6000c1e1b00 */
[----:B------:R-:W-:-:S06]  /*0d70*/  @!P2 IMAD.WIDE R26, R26, R25, c[0x0][0x160] ;  /* 0x000058001a1aa625 */ /* 0x000fcc00078e0219 */
[----:B------:R-:W2:Y:S01]  /*0d80*/  @!P2 LDG.E.64 R26, [R26.64] ;  /* 0x000000081a1aa981 */ /* 0x000ea2000c1e1b00 */
[C---:B------:R-:W-:Y:S02]  /*0d90*/  ISETP.LT.OR P4, PT, R10.reuse, -0x1, !P1 ;  /* 0xffffffff0a00780c */ /* 0x040fe40004f81670 */
[----:B0-----:R-:W-:Y:S02]  /*0da0*/  LOP3.LUT R30, R10, 0x1, RZ, 0xc0, !PT ;  /* 0x000000010a1e7812 */ /* 0x001fe400078ec0ff */
[----:B------:R-:W-:Y:S02]  /*0db0*/  ISETP.GE.OR P4, PT, R17, c[0x0][0x1f0], P4 ;  /* 0x00007c0011007a0c */ /* 0x000fe40002786670 */
[----:B------:R-:W-:-:S04]  /*0dc0*/  ISETP.EQ.U32.OR P3, PT, R30, 0x1, !P0 ;  /* 0x000000011e00780c */ /* 0x000fc80004762470 */
[----:B------:R-:W-:Y:S02]  /*0dd0*/  PLOP3.LUT P3, PT, P3, P4, PT, 0xa8, 0x0 ;  /* 0x000000000000781c */ /* 0x000fe40001f69570 */
[----:B------:R-:W-:-:S04]  /*0de0*/  ISETP.LT.OR P4, PT, R11, -0x1, !P1 ;  /* 0xffffffff0b00780c */ /* 0x000fc80004f81670 */
[----:B------:R-:W-:Y:S01]  /*0df0*/  ISETP.GE.OR P4, PT, R18, c[0x0][0x1f0], P4 ;  /* 0x00007c0012007a0c */ /* 0x000fe20002786670 */
[----:B-12---:R0:W1:-:S06]  /*0e00*/  @!P2 DFMA R2, R26, R28, R2 ;  /* 0x0000001c1a02a22b */ /* 0x00604c0000000002 */
[----:B0-----:R-:W-:Y:S01]  /*0e10*/  @!P3 IMAD R28, R36, c[0x0][0x1f0], R17 ;  /* 0x00007c00241cba24 */ /* 0x001fe200078e0211 */
[----:B------:R-:W-:-:S03]  /*0e20*/  LOP3.LUT R29, R11, 0x1, RZ, 0xc0, !PT ;  /* 0x000000010b1d7812 */ /* 0x000fc600078ec0ff */
[----:B------:R-:W-:Y:S01]  /*0e30*/  @!P3 IMAD.WIDE R26, R28, R25, c[0x0][0x160] ;  /* 0x000058001c1ab625 */ /* 0x000fe200078e0219 */
[----:B------:R-:W-:Y:S02]  /*0e40*/  ISETP.EQ.U32.OR P2, PT, R29, 0x1, !P0 ;  /* 0x000000011d00780c */ /* 0x000fe40004742470 */
[----:B------:R-:W1:Y:S04]  /*0e50*/  @!P3 LDG.E.64 R28, [R4.64+0x8] ;  /* 0x00000808041cb981 */ /* 0x000e68000c1e1b00 */
[----:B------:R-:W1:Y:S01]  /*0e60*/  @!P3 LDG.E.64 R26, [R26.64] ;  /* 0x000000081a1ab981 */ /* 0x000e62000c1e1b00 */
[----:B------:R-:W-:-:S13]  /*0e70*/  PLOP3.LUT P2, PT, P2, P4, PT, 0xa8, 0x0 ;  /* 0x000000000000781c */ /* 0x000fda0001749570 */
[----:B------:R-:W-:Y:S01]  /*0e80*/  @!P2 IMAD R30, R36, c[0x0][0x1f0], R18 ;  /* 0x00007c00241eaa24 */ /* 0x000fe200078e0212 */
[----:B------:R-:W2:Y:S03]  /*0e90*/  @!P2 LDG.E.64 R32, [R4.64+0x10] ;  /* 0x000010080420a981 */ /* 0x000ea6000c1e1b00 */
[----:B------:R-:W-:-:S06]  /*0ea0*/  @!P2 IMAD.WIDE R30, R30, R25, c[0x0][0x160] ;  /* 0x000058001e1ea625 */ /* 0x000fcc00078e0219 */
[----:B------:R-:W2:Y:S01]  /*0eb0*/  @!P2 LDG.E.64 R30, [R30.64] ;  /* 0x000000081e1ea981 */ /* 0x000ea2000c1e1b00 */
[----:B------:R-:W-:Y:S02]  /*0ec0*/  ISETP.LT.OR P4, PT, R34, -0x1, !P1 ;  /* 0xffffffff2200780c */ /* 0x000fe40004f81670 */
[----:B------:R-:W-:Y:S02]  /*0ed0*/  ISETP.LT.OR P1, PT, R12, -0x1, !P1 ;  /* 0xffffffff0c00780c */ /* 0x000fe40004f21670 */
[----:B------:R-:W-:Y:S02]  /*0ee0*/  ISETP.GE.OR P4, PT, R19, c[0x0][0x1f0], P4 ;  /* 0x00007c0013007a0c */ /* 0x000fe40002786670 */
[----:B------:R-:W-:Y:S01]  /*0ef0*/  ISETP.GE.OR P1, PT, R20, c[0x0][0x1f0], P1 ;  /* 0x00007c0014007a0c */ /* 0x000fe20000f26670 */
[----:B-1----:R0:W2:Y:S02]  /*0f00*/  @!P3 DFMA R2, R26, R28, R2 ;  /* 0x0000001c1a02b22b */ /* 0x0020a40000000002 */
[----:B0-----:R-:W-:-:S02]  /*0f10*/  LOP3.LUT R28, R34, 0x1, RZ, 0xc0, !PT ;  /* 0x00000001221c7812 */ /* 0x001fc400078ec0ff */
[----:B------:R-:W-:Y:S02]  /*0f20*/  LOP3.LUT R26, R12, 0x1, RZ, 0xc0, !PT ;  /* 0x000000010c1a7812 */ /* 0x000fe400078ec0ff */
[----:B------:R-:W-:Y:S02]  /*0f30*/  ISETP.EQ.U32.OR P3, PT, R28, 0x1, !P0 ;  /* 0x000000011c00780c */ /* 0x000fe40004762470 */
[----:B------:R-:W-:Y:S02]  /*0f40*/  ISETP.EQ.U32.OR P0, PT, R26, 0x1, !P0 ;  /* 0x000000011a00780c */ /* 0x000fe40004702470 */
[----:B------:R-:W-:Y:S02]  /*0f50*/  PLOP3.LUT P3, PT, P3, P4, PT, 0xa8, 0x0 ;  /* 0x000000000000781c */ /* 0x000fe40001f69570 */
[----:B------:R-:W-:-:S11]  /*0f60*/  PLOP3.LUT P0, PT, P0, P1, PT, 0xa8, 0x0 ;  /* 0x000000000000781c */ /* 0x000fd60000703570 */
[----:B------:R-:W-:Y:S01]  /*0f70*/  @!P3 IMAD R26, R36, c[0x0][0x1f0], R19 ;  /* 0x00007c00241aba24 */ /* 0x000fe200078e0213 */
[----:B--2---:R0:W1:Y:S01]  /*0f80*/  @!P2 DFMA R2, R30, R32, R2 ;  /* 0x000000201e02a22b */ /* 0x0040620000000002 */
[----:B------:R-:W1:Y:S02]  /*0f90*/  @!P3 LDG.E.64 R28, [R4.64+0x18] ;  /* 0x00001808041cb981 */ /* 0x000e64000c1e1b00 */
[-C--:B------:R-:W-:Y:S02]  /*0fa0*/  @!P3 IMAD.WIDE R26, R26, R25.reuse, c[0x0][0x160] ;  /* 0x000058001a1ab625 */ /* 0x080fe400078e0219 */
[----:B0-----:R-:W2:Y:S02]  /*0fb0*/  @!P0 LDG.E.64 R32, [R4.64+0x20] ;  /* 0x0000200804208981 */ /* 0x001ea4000c1e1b00 */
[----:B------:R-:W-:Y:S02]  /*0fc0*/  @!P0 IMAD R30, R36, c[0x0][0x1f0], R20 ;  /* 0x00007c00241e8a24 */ /* 0x000fe400078e0214 */
[----:B------:R-:W1:Y:S02]  /*0fd0*/  @!P3 LDG.E.64 R26, [R26.64] ;  /* 0x000000081a1ab981 */ /* 0x000e64000c1e1b00 */
[----:B------:R-:W-:-:S06]  /*0fe0*/  @!P0 IMAD.WIDE R30, R30, R25, c[0x0][0x160] ;  /* 0x000058001e1e8625 */ /* 0x000fcc00078e0219 */
[----:B------:R-:W2:Y:S01]  /*0ff0*/  @!P0 LDG.E.64 R30, [R30.64] ;  /* 0x000000081e1e8981 */ /* 0x000ea2000c1e1b00 */
[----:B------:R-:W-:-:S04]  /*1000*/  IADD3 R24, R24, 0x5, RZ ;  /* 0x0000000518187810 */ /* 0x000fc80007ffe0ff */
[----:B------:R-:W-:Y:S02]  /*1010*/  ISETP.NE.AND P1, PT, R24, 0x19, PT ;  /* 0x000000191800780c */ /* 0x000fe40003f25270 */
[----:B------:R-:W-:Y:S01]  /*1020*/  IADD3 R22, R22, -c[0x0][0x214], RZ ;  /* 0x8000850016167a10 */ /* 0x000fe20007ffe0ff */
[----:B-1----:R-:W2:-:S06]  /*1030*/  @!P3 DFMA R2, R26, R28, R2 ;  /* 0x0000001c1a02b22b */ /* 0x002e8c0000000002 */
[----:B--2---:R0:W1:-:S04]  /*1040*/  @!P0 DFMA R2, R30, R32, R2 ;  /* 0x000000201e02822b */ /* 0x0040480000000002 */
[----:B------:R-:W-:Y:S05]  /*1050*/  @P1 BRA `(.L_x_840) ;  /* 0xfffffc1000001947 */ /* 0x000fea000383ffff */
        /* <DEDUP_REMOVED lines=11> */
        .weak           $__internal_20_$__cuda_sm20_div_u64
        .type           $__internal_20_$__cuda_sm20_div_u64,@function
        .size           $__internal_20_$__cuda_sm20_div_u64,(.L_x_1198 - $__internal_20_$__cuda_sm20_div_u64)
$__internal_20_$__cuda_sm20_div_u64:
        /* <DEDUP_REMOVED lines=39> */
[----:B------:R-:W-:-:S04]  /*1380*/  IMAD.WIDE.U32 R10, R6, R7, RZ ;  /* 0x00000007060a7225 */ /* 0x000fc800078e00ff */
[----:B------:R-:W-:Y:S01]  /*1390*/  IMAD.X R3, RZ, RZ, R3, P1 ;  /* 0x000000ffff037224 */ /* 0x000fe200008e0603 */
[----:B------:R-:W-:-:S03]  /*13a0*/  IADD3 R10, P0, -R10, R4, RZ ;  /* 0x000000040a0a7210 */ /* 0x000fc60007f1e1ff */
[----:B------:R-:W-:Y:S01]  /*13b0*/  IMAD R5, R3, R7, R11 ;  /* 0x0000000703057224 */ /* 0x000fe200078e020b */
[----:B------:R-:W-:-:S03]  /*13c0*/  IADD3 R11, P2, R6, 0x1, RZ ;  /* 0x00000001060b7810 */ /* 0x000fc60007f5e0ff */
[----:B------:R-:W-:Y:S01]  /*13d0*/  IMAD.X R12, R8, 0x1, ~R5, P0 ;  /* 0x00000001080c7824 */ /* 0x000fe200000e0e05 */
[----:B------:R-:W-:Y:S01]  /*13e0*/  ISETP.GE.U32.AND P0, PT, R10, R7, PT ;  /* 0x000000070a00720c */ /* 0x000fe20003f06070 */
[----:B------:R-:W-:Y:S01]  /*13f0*/  IMAD.X R4, RZ, RZ, R3, P2 ;  /* 0x000000ffff047224 */ /* 0x000fe200010e0603 */
[-C--:B------:R-:W-:Y:S02]  /*1400*/  IADD3 R8, P1, -R7, R10.reuse, RZ ;  /* 0x0000000a07087210 */ /* 0x080fe40007f3e1ff */
[C---:B------:R-:W-:Y:S02]  /*1410*/  ISETP.GE.U32.AND.EX P0, PT, R12.reuse, RZ, PT, P0 ;  /* 0x000000ff0c00720c */ /* 0x040fe40003f06100 */
[----:B------:R-:W-:Y:S02]  /*1420*/  IADD3.X R5, R12, -0x1, RZ, P1, !PT ;  /* 0xffffffff0c057810 */ /* 0x000fe40000ffe4ff */
[----:B------:R-:W-:Y:S02]  /*1430*/  SEL R8, R8, R10, P0 ;  /* 0x0000000a08087207 */ /* 0x000fe40000000000 */
[----:B------:R-:W-:-:S02]  /*1440*/  SEL R11, R11, R6, P0 ;  /* 0x000000060b0b7207 */ /* 0x000fc40000000000 */
[----:B------:R-:W-:Y:S02]  /*1450*/  SEL R5, R5, R12, P0 ;  /* 0x0000000c05057207 */ /* 0x000fe40000000000 */
[----:B------:R-:W-:Y:S01]  /*1460*/  SEL R6, R4, R3, P0 ;  /* 0x0000000304067207 */ /* 0x000fe20000000000 */
[----:B------:R-:W-:Y:S01]  /*1470*/  IMAD.MOV.U32 R3, RZ, RZ, 0x0 ;  /* 0x00000000ff037424 */ /* 0x000fe200078e00ff */
[----:B------:R-:W-:Y:S02]  /*1480*/  ISETP.GE.U32.AND P0, PT, R8, R7, PT ;  /* 0x000000070800720c */ /* 0x000fe40003f06070 */
[----:B------:R-:W-:Y:S02]  /*1490*/  IADD3 R4, P2, R11, 0x1, RZ ;  /* 0x000000010b047810 */ /* 0x000fe40007f5e0ff */
[----:B------:R-:W-:Y:S02]  /*14a0*/  ISETP.GE.U32.AND.EX P0, PT, R5, RZ, PT, P0 ;  /* 0x000000ff0500720c */ /* 0x000fe40003f06100 */
[----:B------:R-:W-:Y:S01]  /*14b0*/  ISETP.NE.U32.AND P1, PT, R7, RZ, PT ;  /* 0x000000ff0700720c */ /* 0x000fe20003f25070 */
[----:B------:R-:W-:Y:S01]  /*14c0*/  IMAD.X R5, RZ, RZ, R6, P2 ;  /* 0x000000ffff057224 */ /* 0x000fe200010e0606 */
[----:B------:R-:W-:-:S02]  /*14d0*/  SEL R4, R4, R11, P0 ;  /* 0x0000000b04047207 */ /* 0x000fc40000000000 */
[----:B------:R-:W-:Y:S02]  /*14e0*/  ISETP.NE.AND.EX P1, PT, RZ, RZ, PT, P1 ;  /* 0x000000ffff00720c */ /* 0x000fe40003f25310 */
[----:B------:R-:W-:Y:S02]  /*14f0*/  SEL R5, R5, R6, P0 ;  /* 0x0000000605057207 */ /* 0x000fe40000000000 */
[----:B------:R-:W-:Y:S02]  /*1500*/  SEL R4, R4, 0xffffffff, P1 ;  /* 0xffffffff04047807 */ /* 0x000fe40000800000 */
[----:B------:R-:W-:Y:S01]  /*1510*/  SEL R5, R5, 0xffffffff, P1 ;  /* 0xffffffff05057807 */ /* 0x000fe20000800000 */
[----:B------:R-:W-:Y:S06]  /*1520*/  RET.REL.NODEC R2 `(_ZN2at6native51_GLOBAL__N__2c613397_18_DepthwiseConv2d_cu_9959487032conv_depthwise2d_backward_kernelILi5ELi2EdiEEvNS_27GenericPackedTensorAccessorIKT1_Lm4ENS_16DefaultPtrTraitsEiEENS3_IS4_Lm4ES6_iEES7_T2_iiiiiiiiiiiiiii) ;  /* 0xffffead002007950 */ /* 0x000fec0003c3ffff */
.L_x_843:
        /* <DEDUP_REMOVED lines=13> */
.L_x_1198:


//--------------------- .text._ZN2at6native51_GLOBAL__N__2c613397_18_DepthwiseConv2d_cu_9959487032conv_depthwise2d_backward_kernelILi5ELi1EdiEEvNS_27GenericPackedTensorAccessorIKT1_Lm4ENS_16DefaultPtrTraitsEiEENS3_IS4_Lm4ES6_iEES7_T2_iiiiiiiiiiiiiii --------------------------
	.section	.text._ZN2at6native51_GLOBAL__N__2c613397_18_DepthwiseConv2d_cu_9959487032conv_depthwise2d_backward_kernelILi5ELi1EdiEEvNS_27GenericPackedTensorAccessorIKT1_Lm4ENS_16DefaultPtrTraitsEiEENS3_IS4_Lm4ES6_iEES7_T2_iiiiiiiiiiiiiii,"ax",@progbits
	.sectioninfo	@"SHI_REGISTERS=32"
	.align	128
.text._ZN2at6native51_GLOBAL__N__2c613397_18_DepthwiseConv2d_cu_9959487032conv_depthwise2d_backward_kernelILi5ELi1EdiEEvNS_27GenericPackedTensorAccessorIKT1_Lm4ENS_16DefaultPtrTraitsEiEENS3_IS4_Lm4ES6_iEES7_T2_iiiiiiiiiiiiiii:
        .type           _ZN2at6native51_GLOBAL__N__2c613397_18_DepthwiseConv2d_cu_9959487032conv_depthwise2d_backward_kernelILi5ELi1EdiEEvNS_27GenericPackedTensorAccessorIKT1_Lm4ENS_16DefaultPtrTraitsEiEENS3_IS4_Lm4ES6_iEES7_T2_iiiiiiiiiiiiiii,@function
        .size           _ZN2at6native51_GLOBAL__N__2c613397_18_DepthwiseConv2d_cu_9959487032conv_depthwise2d_backward_kernelILi5ELi1EdiEEvNS_27GenericPackedTensorAccessorIKT1_Lm4ENS_16DefaultPtrTraitsEiEENS3_IS4_Lm4ES6_iEES7_T2_iiiiiiiiiiiiiii,(.L_x_1200 - _ZN2at6native51_GLOBAL__N__2c613397_18_DepthwiseConv2d_cu_9959487032conv_depthwise2d_backward_kernelILi5ELi1EdiEEvNS_27GenericPackedTensorAccessorIKT1_Lm4ENS_16DefaultPtrTraitsEiEENS3_IS4_Lm4ES6_iEES7_T2_iiiiiiiiiiiiiii)
        .other          _ZN2at6native51_GLOBAL__N__2c613397_18_DepthwiseConv2d_cu_9959487032conv_depthwise2d_backward_kernelILi5ELi1EdiEEvNS_27GenericPackedTensorAccessorIKT1_Lm4ENS_16DefaultPtrTraitsEiEENS3_IS4_Lm4ES6_iEES7_T2_iiiiiiiiiiiiiii,@"STO_CUDA_ENTRY STV_DEFAULT"
_ZN2at6native51_GLOBAL__N__2c613397_18_DepthwiseConv2d_cu_9959487032conv_depthwise2d_backward_kernelILi5ELi1EdiEEvNS_27GenericPackedTensorAccessorIKT1_Lm4ENS_16DefaultPtrTraitsEiEENS3_IS4_Lm4ES6_iEES7_T2_iiiiiiiiiiiiiii:
        /* <DEDUP_REMOVED lines=12> */
[----:B------:R-:W-:Y:S02]  /*00c0*/  IMAD.MOV.U32 R25, RZ, RZ, R2 ;  /* 0x000000ffff197224 */ /* 0x000fe400078e0002 */
[----:B------:R-:W-:-:S09]  /*00d0*/  IMAD.MOV.U32 R26, RZ, RZ, R3 ;  /* 0x000000ffff1a7224 */ /* 0x000fd200078e0003 */
        /* <DEDUP_REMOVED lines=9> */
[----:B------:R-:W-:Y:S05]  /*0170*/  CALL.REL.NOINC `($__internal_21_$__cuda_sm20_div_u64) ;  /* 0x0000192000007944 */ /* 0x000fea0003c00000 */
[----:B------:R-:W-:Y:S02]  /*0180*/  IMAD.MOV.U32 R2, RZ, RZ, R0 ;  /* 0x000000ffff027224 */ /* 0x000fe400078e0000 */
[----:B------:R-:W-:Y:S01]  /*0190*/  IMAD.MOV.U32 R3, RZ, RZ, R5 ;  /* 0x000000ffff037224 */ /* 0x000fe200078e0005 */
[----:B------:R-:W-:Y:S05]  /*01a0*/  BRA `(.L_x_847) ;  /* 0x0000015000007947 */ /* 0x000fea0003800000 */
.L_x_846:
[----:B------:R-:W-:-:S04]  /*01b0*/  IMAD.MOV.U32 R6, RZ, RZ, c[0x0][0x0] ;  /* 0x00000000ff067624 */ /* 0x000fc800078e00ff */
[----:B------:R-:W-:-:S04]  /*01c0*/  IMAD R6, R6, c[0x0][0xc], RZ ;  /* 0x0000030006067a24 */ /* 0x000fc800078e02ff */
        /* <DEDUP_REMOVED lines=19> */
.L_x_847:
[----:B------:R-:W-:Y:S05]  /*0300*/  BSYNC B0 ;  /* 0x0000000000007941 */ /* 0x000fea0003800000 */
.L_x_845:
        /* <DEDUP_REMOVED lines=9> */
.L_x_850:
[----:B------:R-:W-:Y:S01]  /*03a0*/  SHF.R.S64 R2, RZ, 0x1d, R25 ;  /* 0x0000001dff027819 */ /* 0x000fe20000001019 */
[----:B------:R-:W-:-:S03]  /*03b0*/  IMAD.MOV.U32 R5, RZ, RZ, c[0x0][0x0] ;  /* 0x00000000ff057624 */ /* 0x000fc600078e00ff */
[----:B------:R-:W-:Y:S01]  /*03c0*/  IADD3 R2, P1, R2, c[0x0][0x188], RZ ;  /* 0x0000620002027a10 */ /* 0x000fe20007f3e0ff */
[----:B------:R-:W-:-:S03]  /*03d0*/  IMAD R5, R5, c[0x0][0xc], RZ ;  /* 0x0000030005057a24 */ /* 0x000fc600078e02ff */
        /* <DEDUP_REMOVED lines=9> */
.L_x_849:
[----:B------:R-:W-:Y:S05]  /*0470*/  BSYNC B0 ;  /* 0x0000000000007941 */ /* 0x000fea0003800000 */
.L_x_848:
[----:B------:R-:W-:Y:S05]  /*0480*/  @!P0 EXIT ;  /* 0x000000000000894d */ /* 0x000fea0003800000 */
.L_x_851:
[----:B------:R-:W-:Y:S01]  /*0490*/  SHF.R.S64 R8, RZ, 0x1d, R25 ;  /* 0x0000001dff087819 */ /* 0x000fe20000001019 */
[----:B------:R-:W-:-:S03]  /*04a0*/  IMAD.MOV.U32 R0, RZ, RZ, c[0x0][0x0] ;  /* 0x00000000ff007624 */ /* 0x000fc600078e00ff */
[----:B------:R-:W-:Y:S01]  /*04b0*/  IADD3 R8, P0, R8, c[0x0][0x188], RZ ;  /* 0x0000620008087a10 */ /* 0x000fe20007f1e0ff */
[----:B------:R-:W-:-:S03]  /*04c0*/  IMAD R0, R0, c[0x0][0xc], RZ ;  /* 0x0000030000007a24 */ /* 0x000fc600078e02ff */
        /* <DEDUP_REMOVED lines=16> */
.L_x_844:
[----:B------:R-:W-:Y:S02]  /*05d0*/  ULDC.64 UR6, c[0x0][0x1f8] ;  /* 0x00007e0000067ab9 */ /* 0x000fe40000000a00 */
[----:B------:R-:W-:-:S02]  /*05e0*/  UIMAD UR4, UR7, UR6, URZ ;  /* 0x00000006070472a4 */ /* 0x000fc4000f8e023f */
.L_x_854:
[----:B0-----:R-:W-:Y:S01]  /*05f0*/  IABS R8, c[0x0][0x1e8] ;  /* 0x00007a0000087a13 */ /* 0x001fe20000000000 */
[----:B------:R-:W-:Y:S01]  /*0600*/  IMAD.MOV.U32 R21, RZ, RZ, RZ ;  /* 0x000000ffff157224 */ /* 0x000fe200078e00ff */
[----:B------:R-:W-:Y:S01]  /*0610*/  IABS R0, c[0x0][0x1ec] ;  /* 0x00007b0000007a13 */ /* 0x000fe20000000000 */
[----:B------:R-:W-:Y:S01]  /*0620*/  CS2R R14, SRZ ;  /* 0x00000000000e7805 */ /* 0x000fe2000001ff00 */
        /* <DEDUP_REMOVED lines=27> */
[----:B------:R-:W-:-:S04]  /*07e0*/  IABS R3, c[0x0][0x1dc] ;  /* 0x0000770000037a13 */ /* 0x000fc80000000000 */
[----:B------:R-:W0:Y:S01]  /*07f0*/  I2F.RP R8, R3 ;  /* 0x0000000300087306 */ /* 0x000e220000209400 */
[----:B------:R-:W-:-:S06]  /*0800*/  @P0 IADD3 R2, R2, 0x1, RZ ;  /* 0x0000000102020810 */ /* 0x000fcc0007ffe0ff */
[----:B------:R-:W-:Y:S01]  /*0810*/  @!P2 IMAD.MOV R2, RZ, RZ, -R2 ;  /* 0x000000ffff02a224 */ /* 0x000fe200078e0a02 */
[----:B------:R-:W-:-:S04]  /*0820*/  @!P1 LOP3.LUT R2, RZ, c[0x0][0x1e8], RZ, 0x33, !PT ;  /* 0x00007a00ff029a12 */ /* 0x000fc800078e33ff */
[----:B------:R-:W-:Y:S01]  /*0830*/  IABS R6, R2 ;  /* 0x0000000200067213 */ /* 0x000fe20000000000 */
[----:B------:R-:W-:Y:S01]  /*0840*/  IMAD.MOV R10, RZ, RZ, -R2 ;  /* 0x000000ffff0a7224 */ /* 0x000fe200078e0a02 */
        /* <DEDUP_REMOVED lines=18> */
[----:B------:R-:W-:Y:S01]  /*0970*/  IMAD.HI.U32 R6, R7, R5, R6 ;  /* 0x0000000507067227 */ /* 0x000fe200078e0006 */
[----:B------:R-:W-:-:S03]  /*0980*/  IADD3 R7, R25, c[0x0][0x208], RZ ;  /* 0x0000820019077a10 */ /* 0x000fc60007ffe0ff */
[----:B------:R-:W-:Y:S01]  /*0990*/  @!P2 IMAD.MOV R4, RZ, RZ, -R4 ;  /* 0x000000ffff04a224 */ /* 0x000fe200078e0a04 */
[----:B------:R-:W-:-:S04]  /*09a0*/  @!P1 LOP3.LUT R4, RZ, c[0x0][0x1ec], RZ, 0x33, !PT ;  /* 0x00007b00ff049a12 */ /* 0x000fc800078e33ff */
[----:B------:R-:W-:-:S05]  /*09b0*/  IABS R0, R4 ;  /* 0x0000000400007213 */ /* 0x000fca0000000000 */
        /* <DEDUP_REMOVED lines=12> */
[----:B------:R-:W-:Y:S02]  /*0a80*/  ISETP.GE.AND P2, PT, R0, RZ, PT ;  /* 0x000000ff0000720c */ /* 0x000fe40003f46270 */
[----:B------:R-:W-:Y:S01]  /*0a90*/  IADD3 R0, R2, c[0x0][0x20c], RZ ;  /* 0x0000830002007a10 */ /* 0x000fe20007ffe0ff */
[----:B------:R-:W-:-:S04]  /*0aa0*/  IMAD R2, R10, c[0x0][0x1e8], R7 ;  /* 0x00007a000a027a24 */ /* 0x000fc800078e0207 */
[----:B------:R-:W-:Y:S01]  /*0ab0*/  @P0 IADD3 R6, R6, 0x1, RZ ;  /* 0x0000000106060810 */ /* 0x000fe20007ffe0ff */
[----:B------:R-:W-:-:S04]  /*0ac0*/  IMAD R0, R5, c[0x0][0x1ec], R0 ;  /* 0x00007b0005007a24 */ /* 0x000fc800078e0200 */
[--C-:B------:R-:W-:Y:S01]  /*0ad0*/  IMAD.MOV.U32 R28, RZ, RZ, R6.reuse ;  /* 0x000000ffff1c7224 */ /* 0x100fe200078e0006 */
[----:B------:R-:W-:Y:S01]  /*0ae0*/  ISETP.GE.AND P4, PT, R0, c[0x0][0x1f4], PT ;  /* 0x00007d0000007a0c */ /* 0x000fe20003f86270 */
[----:B------:R-:W-:Y:S01]  /*0af0*/  @!P2 IMAD.MOV R28, RZ, RZ, -R6 ;  /* 0x000000ffff1ca224 */ /* 0x000fe200078e0a06 */
[----:B------:R-:W-:Y:S02]  /*0b00*/  @!P1 LOP3.LUT R28, RZ, c[0x0][0x1dc], RZ, 0x33, !PT ;  /* 0x00007700ff1c9a12 */ /* 0x000fe400078e33ff */
[----:B------:R-:W-:Y:S02]  /*0b10*/  IADD3 R6, R8, c[0x0][0x210], RZ ;  /* 0x0000840008067a10 */ /* 0x000fe40007ffe0ff */
[----:B------:R-:W-:Y:S01]  /*0b20*/  LOP3.LUT R3, R2, R0, RZ, 0xfc, !PT ;  /* 0x0000000002037212 */ /* 0x000fe200078efcff */
[----:B------:R-:W-:Y:S01]  /*0b30*/  IMAD.MOV R27, RZ, RZ, -R28 ;  /* 0x000000ffff1b7224 */ /* 0x000fe200078e0a1c */
[----:B------:R-:W-:Y:S02]  /*0b40*/  IADD3 R10, R6, c[0x0][0x210], RZ ;  /* 0x00008400060a7a10 */ /* 0x000fe40007ffe0ff */
[----:B------:R-:W-:Y:S01]  /*0b50*/  ISETP.LT.OR P0, PT, R3, RZ, P4 ;  /* 0x000000ff0300720c */ /* 0x000fe20002701670 */
[----:B------:R-:W-:-:S02]  /*0b60*/  IMAD R27, R27, c[0x0][0x1dc], R4 ;  /* 0x000077001b1b7a24 */ /* 0x000fc400078e0204 */
[----:B------:R-:W-:Y:S01]  /*0b70*/  IMAD.IADD R4, R7, 0x1, -R6 ;  /* 0x0000000107047824 */ /* 0x000fe200078e0a06 */
[----:B------:R-:W-:Y:S01]  /*0b80*/  ISETP.GE.OR P0, PT, R2, c[0x0][0x1f0], P0 ;  /* 0x00007c0002007a0c */ /* 0x000fe20000706670 */
[----:B------:R-:W-:Y:S01]  /*0b90*/  IMAD R27, R27, c[0x0][0x1e0], RZ ;  /* 0x000078001b1b7a24 */ /* 0x000fe200078e02ff */
[C---:B------:R-:W-:Y:S01]  /*0ba0*/  IADD3 R6, R7.reuse, -c[0x0][0x210], -R10 ;  /* 0x8000840007067a10 */ /* 0x040fe20007ffe80a */
[C---:B------:R-:W-:Y:S02]  /*0bb0*/  IMAD.IADD R3, R7.reuse, 0x1, -R8 ;  /* 0x0000000107037824 */ /* 0x040fe400078e0a08 */
[----:B------:R-:W-:Y:S02]  /*0bc0*/  IMAD.IADD R5, R7, 0x1, -R10 ;  /* 0x0000000107057824 */ /* 0x000fe400078e0a0a */
[----:B------:R-:W-:-:S04]  /*0bd0*/  IMAD R28, R28, c[0x0][0x1e4], R27 ;  /* 0x000079001c1c7a24 */ /* 0x000fc800078e021b */
.L_x_852:
[--C-:B------:R-:W-:Y:S02]  /*0be0*/  IMAD.IADD R7, R28, 0x1, R21.reuse ;  /* 0x000000011c077824 */ /* 0x100fe400078e0215 */
[----:B------:R-:W-:-:S02]  /*0bf0*/  IMAD.IADD R22, R27, 0x1, R21 ;  /* 0x000000011b167824 */ /* 0x000fc400078e0215 */
[----:B------:R-:W-:Y:S02]  /*0c00*/  IMAD R10, R7, c[0x0][0x1f4], R0 ;  /* 0x00007d00070a7a24 */ /* 0x000fe400078e0200 */
[----:B------:R-:W-:Y:S02]  /*0c10*/  IMAD.MOV.U32 R29, RZ, RZ, 0x8 ;  /* 0x00000008ff1d7424 */ /* 0x000fe400078e00ff */
[----:B------:R-:W-:Y:S02]  /*0c20*/  IMAD R18, R10, c[0x0][0x1f0], R2 ;  /* 0x00007c000a127a24 */ /* 0x000fe400078e0202 */
[----:B------:R-:W-:Y:S02]  /*0c30*/  IMAD R22, R22, UR4, RZ ;  /* 0x0000000416167c24 */ /* 0x000fe4000f8e02ff */
[----:B------:R-:W-:-:S04]  /*0c40*/  @!P0 IMAD.WIDE R12, R18, R29, c[0x0][0x160] ;  /* 0x00005800120c8625 */ /* 0x000fc800078e021d */
[----:B0-----:R-:W-:Y:S02]  /*0c50*/  IMAD.WIDE R16, R22, R29, c[0x0][0x1b0] ;  /* 0x00006c0016107625 */ /* 0x001fe400078e021d */
[----:B------:R-:W2:Y:S04]  /*0c60*/  @!P0 LDG.E.64 R12, [R12.64] ;  /* 0x000000080c0c8981 */ /* 0x000ea8000c1e1b00 */
[----:B------:R-:W2:Y:S01]  /*0c70*/  @!P0 LDG.E.64 R8, [R16.64] ;  /* 0x0000000810088981 */ /* 0x000ea2000c1e1b00 */
[----:B------:R-:W-:-:S04]  /*0c80*/  LOP3.LUT R7, R3, R0, RZ, 0xfc, !PT ;  /* 0x0000000003077212 */ /* 0x000fc800078efcff */
[----:B------:R-:W-:-:S04]  /*0c90*/  ISETP.LT.OR P1, PT, R7, RZ, P4 ;  /* 0x000000ff0700720c */ /* 0x000fc80002721670 */
[----:B------:R-:W-:Y:S01]  /*0ca0*/  ISETP.GE.OR P1, PT, R3, c[0x0][0x1f0], P1 ;  /* 0x00007c0003007a0c */ /* 0x000fe20000f26670 */
[----:B------:R-:W-:Y:S01]  /*0cb0*/  IMAD R20, R10, c[0x0][0x1f0], R3 ;  /* 0x00007c000a147a24 */ /* 0x000fe200078e0203 */
[----:B------:R-:W-:Y:S01]  /*0cc0*/  LOP3.LUT R7, R4, R0, RZ, 0xfc, !PT ;  /* 0x0000000004077212 */ /* 0x000fe200078efcff */
[----:B-12---:R0:W1:-:S10]  /*0cd0*/  @!P0 DFMA R14, R8, R12, R14 ;  /* 0x0000000c080e822b */ /* 0x006054000000000e */
[----:B0-----:R-:W-:Y:S01]  /*0ce0*/  @!P1 IMAD.WIDE R8, R20, R29, c[0x0][0x160] ;  /* 0x0000580014089625 */ /* 0x001fe200078e021d */
[----:B------:R-:W1:Y:S05]  /*0cf0*/  @!P1 LDG.E.64 R12, [R16.64+0x8] ;  /* 0x00000808100c9981 */ /* 0x000e6a000c1e1b00 */
[----:B------:R-:W1:Y:S01]  /*0d00*/  @!P1 LDG.E.64 R8, [R8.64] ;  /* 0x0000000808089981 */ /* 0x000e62000c1e1b00 */
[----:B------:R-:W-:-:S04]  /*0d10*/  ISETP.LT.OR P2, PT, R7, RZ, P4 ;  /* 0x000000ff0700720c */ /* 0x000fc80002741670 */
[----:B------:R-:W-:Y:S01]  /*0d20*/  ISETP.GE.OR P2, PT, R4, c[0x0][0x1f0], P2 ;  /* 0x00007c0004007a0c */ /* 0x000fe20001746670 */
[----:B------:R-:W-:Y:S01]  /*0d30*/  IMAD R11, R10, c[0x0][0x1f0], R4 ;  /* 0x00007c000a0b7a24 */ /* 0x000fe200078e0204 */
[----:B------:R-:W-:Y:S01]  /*0d40*/  LOP3.LUT R7, R5, R0, RZ, 0xfc, !PT ;  /* 0x0000000005077212 */ /* 0x000fe200078efcff */
[----:B-1----:R0:W1:-:S10]  /*0d50*/  @!P1 DFMA R14, R8, R12, R14 ;  /* 0x0000000c080e922b */ /* 0x002054000000000e */
[----:B0-----:R-:W-:Y:S01]  /*0d60*/  @!P2 IMAD.WIDE R8, R11, R29, c[0x0][0x160] ;  /* 0x000058000b08a625 */ /* 0x001fe200078e021d */
[----:B------:R-:W1:Y:S05]  /*0d70*/  @!P2 LDG.E.64 R12, [R16.64+0x10] ;  /* 0x00001008100ca981 */ /* 0x000e6a000c1e1b00 */
[----:B------:R-:W1:Y:S01]  /*0d80*/  @!P2 LDG.E.64 R8, [R8.64] ;  /* 0x000000080808a981 */ /* 0x000e62000c1e1b00 */
[----:B------:R-:W-:-:S04]  /*0d90*/  ISETP.LT.OR P1, PT, R7, RZ, P4 ;  /* 0x000000ff0700720c */ /* 0x000fc80002721670 */
[----:B------:R-:W-:Y:S01]  /*0da0*/  ISETP.GE.OR P1, PT, R5, c[0x0][0x1f0], P1 ;  /* 0x00007c0005007a0c */ /* 0x000fe20000f26670 */
[----:B------:R-:W-:Y:S01]  /*0db0*/  IMAD R7, R10, c[0x0][0x1f0], R5 ;  /* 0x00007c000a077a24 */ /* 0x000fe200078e0205 */
[----:B-1----:R0:W1:-:S11]  /*0dc0*/  @!P2 DFMA R14, R8, R12, R14 ;  /* 0x0000000c080ea22b */ /* 0x002056000000000e */
[----:B0-----:R-:W-:Y:S01]  /*0dd0*/  @!P1 IMAD.WIDE R8, R7, R29, c[0x0][0x160] ;  /* 0x0000580007089625 */ /* 0x001fe200078e021d */
[----:B------:R-:W1:Y:S05]  /*0de0*/  @!P1 LDG.E.64 R12, [R16.64+0x18] ;  /* 0x00001808100c9981 */ /* 0x000e6a000c1e1b00 */
[----:B------:R-:W1:Y:S02]  /*0df0*/  @!P1 LDG.E.64 R8, [R8.64] ;  /* 0x0000000808089981 */ /* 0x000e64000c1e1b00 */
[----:B-1----:R0:W1:Y:S02]  /*0e00*/  @!P1 DFMA R14, R8, R12, R14 ;  /* 0x0000000c080e922b */ /* 0x002064000000000e */
[----:B0-----:R-:W-:-:S04]  /*0e10*/  LOP3.LUT R12, R6, R0, RZ, 0xfc, !PT ;  /* 0x00000000060c7212 */ /* 0x001fc800078efcff */
[----:B------:R-:W-:-:S04]  /*0e20*/  ISETP.LT.OR P1, PT, R12, RZ, P4 ;  /* 0x000000ff0c00720c */ /* 0x000fc80002721670 */
[----:B------:R-:W-:Y:S01]  /*0e30*/  ISETP.GE.OR P1, PT, R6, c[0x0][0x1f0], P1 ;  /* 0x00007c0006007a0c */ /* 0x000fe20000f26670 */
[----:B------:R-:W-:-:S12]  /*0e40*/  IMAD R8, R10, c[0x0][0x1f0], R6 ;  /* 0x00007c000a087a24 */ /* 0x000fd800078e0206 */
[----:B------:R-:W-:Y:S01]  /*0e50*/  @!P1 IMAD.WIDE R12, R8, R29, c[0x0][0x160] ;  /* 0x00005800080c9625 */ /* 0x000fe200078e021d */
[----:B------:R-:W1:Y:S05]  /*0e60*/  @!P1 LDG.E.64 R16, [R16.64+0x20] ;  /* 0x0000200810109981 */ /* 0x000e6a000c1e1b00 */
[----:B------:R-:W1:Y:S01]  /*0e70*/  @!P1 LDG.E.64 R12, [R12.64] ;  /* 0x000000080c0c9981 */ /* 0x000e62000c1e1b00 */
[----:B------:R-:W-:-:S04]  /*0e80*/  IADD3 R10, R0, -c[0x0][0x214], RZ ;  /* 0x80008500000a7a10 */ /* 0x000fc80007ffe0ff */
[----:B------:R-:W-:Y:S01]  /*0e90*/  LOP3.LUT R9, R2, R10, RZ, 0xfc, !PT ;  /* 0x0000000a02097212 */ /* 0x000fe200078efcff */
[----:B------:R-:W-:Y:S01]  /*0ea0*/  IMAD.MOV R23, RZ, RZ, -c[0x0][0x214] ;  /* 0x80008500ff177624 */ /* 0x000fe200078e02ff */
[----:B------:R-:W-:Y:S01]  /*0eb0*/  IADD3 R24, R22, 0x5, RZ ;  /* 0x0000000516187810 */ /* 0x000fe20007ffe0ff */
[----:B-1----:R0:W1:Y:S01]  /*0ec0*/  @!P1 DFMA R14, R12, R16, R14 ;  /* 0x000000100c0e922b */ /* 0x002062000000000e */
[----:B------:R-:W-:-:S04]  /*0ed0*/  ISETP.GE.AND P1, PT, R10, c[0x0][0x1f4], PT ;  /* 0x00007d000a007a0c */ /* 0x000fc80003f26270 */
[----:B------:R-:W-:-:S04]  /*0ee0*/  ISETP.LT.OR P2, PT, R9, RZ, P1 ;  /* 0x000000ff0900720c */ /* 0x000fc80000f41670 */
[----:B------:R-:W-:Y:S01]  /*0ef0*/  ISETP.GE.OR P2, PT, R2, c[0x0][0x1f0], P2 ;  /* 0x00007c0002007a0c */ /* 0x000fe20001746670 */
[----:B------:R-:W-:Y:S02]  /*0f00*/  IMAD R9, R23, c[0x0][0x1f0], R18 ;  /* 0x00007c0017097a24 */ /* 0x000fe400078e0212 */
[----:B0-----:R-:W-:-:S10]  /*0f10*/  IMAD.WIDE R16, R24, R29, c[0x0][0x1b0] ;  /* 0x00006c0018107625 */ /* 0x001fd400078e021d */
[----:B------:R-:W-:Y:S01]  /*0f20*/  @!P2 IMAD.WIDE R12, R9, R29, c[0x0][0x160] ;  /* 0x00005800090ca625 */ /* 0x000fe200078e021d */
[----:B------:R-:W1:Y:S05]  /*0f30*/  @!P2 LDG.E.64 R18, [R16.64] ;  /* 0x000000081012a981 */ /* 0x000e6a000c1e1b00 */
[----:B------:R-:W1:Y:S01]  /*0f40*/  @!P2 LDG.E.64 R12, [R12.64] ;  /* 0x000000080c0ca981 */ /* 0x000e62000c1e1b00 */
[----:B------:R-:W-:Y:S01]  /*0f50*/  IMAD R20, R23, c[0x0][0x1f0], R20 ;  /* 0x00007c0017147a24 */ /* 0x000fe200078e0214 */
[----:B-1----:R0:W1:Y:S02]  /*0f60*/  @!P2 DFMA R14, R18, R12, R14 ;  /* 0x0000000c120ea22b */ /* 0x002064000000000e */
[----:B0-----:R-:W-:-:S04]  /*0f70*/  LOP3.LUT R18, R3, R10, RZ, 0xfc, !PT ;  /* 0x0000000a03127212 */ /* 0x001fc800078efcff */
[----:B------:R-:W-:-:S04]  /*0f80*/  ISETP.LT.OR P2, PT, R18, RZ, P1 ;  /* 0x000000ff1200720c */ /* 0x000fc80000f41670 */
[----:B------:R-:W-:-:S13]  /*0f90*/  ISETP.GE.OR P2, PT, R3, c[0x0][0x1f0], P2 ;  /* 0x00007c0003007a0c */ /* 0x000fda0001746670 */
[----:B------:R-:W-:Y:S01]  /*0fa0*/  @!P2 IMAD.WIDE R12, R20, R29, c[0x0][0x160] ;  /* 0x00005800140ca625 */ /* 0x000fe200078e021d */
[----:B------:R-:W1:Y:S05]  /*0fb0*/  @!P2 LDG.E.64 R18, [R16.64+0x8] ;  /* 0x000008081012a981 */ /* 0x000e6a000c1e1b00 */
        /* <DEDUP_REMOVED lines=25> */
[----:B------:R-:W-:-:S04]  /*1150*/  IADD3 R10, R10, -c[0x0][0x214], RZ ;  /* 0x800085000a0a7a10 */ /* 0x000fc80007ffe0ff */
[----:B------:R-:W-:Y:S01]  /*1160*/  LOP3.LUT R18, R2, R10, RZ, 0xfc, !PT ;  /* 0x0000000a02127212 */ /* 0x000fe200078efcff */
[----:B------:R-:W-:Y:S01]  /*1170*/  IMAD R9, R23, c[0x0][0x1f0], R9 ;  /* 0x00007c0017097a24 */ /* 0x000fe200078e0209 */
[----:B-1----:R0:W1:Y:S01]  /*1180*/  @!P1 DFMA R14, R12, R16, R14 ;  /* 0x000000100c0e922b */ /* 0x002062000000000e */
[----:B------:R-:W-:-:S04]  /*1190*/  ISETP.GE.AND P1, PT, R10, c[0x0][0x1f4], PT ;  /* 0x00007d000a007a0c */ /* 0x000fc80003f26270 */
[----:B------:R-:W-:-:S04]  /*11a0*/  ISETP.LT.OR P2, PT, R18, RZ, P1 ;  /* 0x000000ff1200720c */ /* 0x000fc80000f41670 */
[----:B------:R-:W-:Y:S02]  /*11b0*/  ISETP.GE.OR P2, PT, R2, c[0x0][0x1f0], P2 ;  /* 0x00007c0002007a0c */ /* 0x000fe40001746670 */
[----:B------:R-:W-:-:S05]  /*11c0*/  IADD3 R18, R22, 0xa, RZ ;  /* 0x0000000a16127810 */ /* 0x000fca0007ffe0ff */
[----:B0-----:R-:W-:-:S06]  /*11d0*/  IMAD.WIDE R12, R18, R29, c[0x0][0x1b0] ;  /* 0x00006c00120c7625 */ /* 0x001fcc00078e021d */
        /* <DEDUP_REMOVED lines=80> */
[----:B------:R-:W-:Y:S02]  /*16e0*/  LOP3.LUT R18, R2, R10, RZ, 0xfc, !PT ;  /* 0x0000000a02127212 */ /* 0x000fe400078efcff */
[----:B------:R-:W-:Y:S01]  /*16f0*/  IADD3 R22, R22, 0x14, RZ ;  /* 0x0000001416167810 */ /* 0x000fe20007ffe0ff */
[----:B------:R-:W-:Y:S01]  /*1700*/  IMAD R24, R23, c[0x0][0x1f0], R8 ;  /* 0x00007c0017187a24 */ /* 0x000fe200078e0208 */
[----:B-1----:R0:W1:Y:S01]  /*1710*/  @!P1 DFMA R14, R16, R12, R14 ;  /* 0x0000000c100e922b */ /* 0x002062000000000e */
[----:B------:R-:W-:-:S04]  /*1720*/  ISETP.GE.AND P1, PT, R10, c[0x0][0x1f4], PT ;  /* 0x00007d000a007a0c */ /* 0x000fc80003f26270 */
[----:B------:R-:W-:-:S04]  /*1730*/  ISETP.LT.OR P2, PT, R18, RZ, P1 ;  /* 0x000000ff1200720c */ /* 0x000fc80000f41670 */
[----:B------:R-:W-:Y:S01]  /*1740*/  ISETP.GE.OR P2, PT, R2, c[0x0][0x1f0], P2 ;  /* 0x00007c0002007a0c */ /* 0x000fe20001746670 */
[----:B------:R-:W-:Y:S02]  /*1750*/  IMAD R18, R23, c[0x0][0x1f0], R9 ;  /* 0x00007c0017127a24 */ /* 0x000fe400078e0209 */
[----:B------:R-:W-:-:S10]  /*1760*/  IMAD.WIDE R8, R22, R29, c[0x0][0x1b0] ;  /* 0x00006c0016087625 */ /* 0x000fd400078e021d */
[----:B0-----:R-:W-:Y:S01]  /*1770*/  @!P2 IMAD.WIDE R12, R18, R29, c[0x0][0x160] ;  /* 0x00005800120ca625 */ /* 0x001fe200078e021d */
[----:B------:R-:W1:Y:S05]  /*1780*/  @!P2 LDG.E.64 R16, [R8.64] ;  /* 0x000000080810a981 */ /* 0x000e6a000c1e1b00 */
[----:B------:R-:W1:Y:S01]  /*1790*/  @!P2 LDG.E.64 R12, [R12.64] ;  /* 0x000000080c0ca981 */ /* 0x000e62000c1e1b00 */
[----:B------:R-:W-:Y:S01]  /*17a0*/  IMAD R18, R23, c[0x0][0x1f0], R11 ;  /* 0x00007c0017127a24 */ /* 0x000fe200078e020b */
[----:B------:R-:W-:-:S04]  /*17b0*/  LOP3.LUT R11, R3, R10, RZ, 0xfc, !PT ;  /* 0x0000000a030b7212 */ /* 0x000fc800078efcff */
[----:B------:R-:W-:-:S04]  /*17c0*/  ISETP.LT.OR P3, PT, R11, RZ, P1 ;  /* 0x000000ff0b00720c */ /* 0x000fc80000f61670 */
[----:B------:R-:W-:Y:S01]  /*17d0*/  ISETP.GE.OR P3, PT, R3, c[0x0][0x1f0], P3 ;  /* 0x00007c0003007a0c */ /* 0x000fe20001f66670 */
[----:B------:R-:W-:Y:S01]  /*17e0*/  IMAD R20, R23, c[0x0][0x1f0], R20 ;  /* 0x00007c0017147a24 */ /* 0x000fe200078e0214 */
[----:B-1----:R0:W1:-:S11]  /*17f0*/  @!P2 DFMA R14, R16, R12, R14 ;  /* 0x0000000c100ea22b */ /* 0x002056000000000e */
[----:B0-----:R-:W-:Y:S01]  /*1800*/  @!P3 IMAD.WIDE R12, R20, R29, c[0x0][0x160] ;  /* 0x00005800140cb625 */ /* 0x001fe200078e021d */
[----:B------:R-:W1:Y:S05]  /*1810*/  @!P3 LDG.E.64 R16, [R8.64+0x8] ;  /* 0x000008080810b981 */ /* 0x000e6a000c1e1b00 */
[----:B------:R-:W1:Y:S01]  /*1820*/  @!P3 LDG.E.64 R12, [R12.64] ;  /* 0x000000080c0cb981 */ /* 0x000e62000c1e1b00 */
[----:B------:R-:W-:-:S04]  /*1830*/  LOP3.LUT R11, R4, R10, RZ, 0xfc, !PT ;  /* 0x0000000a040b7212 */ /* 0x000fc800078efcff */
[----:B------:R-:W-:Y:S02]  /*1840*/  ISETP.LT.OR P2, PT, R11, RZ, P1 ;  /* 0x000000ff0b00720c */ /* 0x000fe40000f41670 */
[-C--:B------:R-:W-:Y:S02]  /*1850*/  LOP3.LUT R11, R5, R10.reuse, RZ, 0xfc, !PT ;  /* 0x0000000a050b7212 */ /* 0x080fe400078efcff */
[----:B------:R-:W-:Y:S02]  /*1860*/  ISETP.GE.OR P2, PT, R4, c[0x0][0x1f0], P2 ;  /* 0x00007c0004007a0c */ /* 0x000fe40001746670 */
[----:B------:R-:W-:Y:S01]  /*1870*/  LOP3.LUT R10, R6, R10, RZ, 0xfc, !PT ;  /* 0x0000000a060a7212 */ /* 0x000fe200078efcff */
[----:B------:R-:W-:-:S10]  /*1880*/  IMAD R7, R23, c[0x0][0x1f0], R7 ;  /* 0x00007c0017077a24 */ /* 0x000fd400078e0207 */
[----:B------:R-:W-:Y:S01]  /*1890*/  @!P2 IMAD.WIDE R18, R18, R29, c[0x0][0x160] ;  /* 0x000058001212a625 */ /* 0x000fe200078e021d */
[----:B------:R0:W2:Y:S05]  /*18a0*/  @!P2 LDG.E.64 R22, [R8.64+0x10] ;  /* 0x000010080816a981 */ /* 0x0000aa000c1e1b00 */
[----:B------:R-:W2:Y:S01]  /*18b0*/  @!P2 LDG.E.64 R18, [R18.64] ;  /* 0x000000081212a981 */ /* 0x000ea2000c1e1b00 */
[----:B-1----:R1:W2:Y:S01]  /*18c0*/  @!P3 DFMA R14, R12, R16, R14 ;  /* 0x000000100c0eb22b */ /* 0x0022a2000000000e */
[----:B------:R-:W-:Y:S02]  /*18d0*/  ISETP.LT.OR P3, PT, R11, RZ, P1 ;  /* 0x000000ff0b00720c */ /* 0x000fe40000f61670 */
[----:B------:R-:W-:-:S02]  /*18e0*/  ISETP.LT.OR P1, PT, R10, RZ, P1 ;  /* 0x000000ff0a00720c */ /* 0x000fc40000f21670 */
[----:B------:R-:W-:Y:S02]  /*18f0*/  ISETP.GE.OR P3, PT, R5, c[0x0][0x1f0], P3 ;  /* 0x00007c0005007a0c */ /* 0x000fe40001f66670 */
[----:B------:R-:W-:-:S11]  /*1900*/  ISETP.GE.OR P1, PT, R6, c[0x0][0x1f0], P1 ;  /* 0x00007c0006007a0c */ /* 0x000fd60000f26670 */
[-C--:B------:R-:W-:Y:S01]  /*1910*/  @!P3 IMAD.WIDE R10, R7, R29.reuse, c[0x0][0x160] ;  /* 0x00005800070ab625 */ /* 0x080fe200078e021d */
[----:B-1----:R0:W3:Y:S03]  /*1920*/  @!P3 LDG.E.64 R12, [R8.64+0x18] ;  /* 0x00001808080cb981 */ /* 0x0020e6000c1e1b00 */
[----:B------:R-:W-:Y:S02]  /*1930*/  @!P1 IMAD.WIDE R16, R24, R29, c[0x0][0x160] ;  /* 0x0000580018109625 */ /* 0x000fe400078e021d */
[----:B------:R-:W3:Y:S04]  /*1940*/  @!P3 LDG.E.64 R10, [R10.64] ;  /* 0x000000080a0ab981 */ /* 0x000ee8000c1e1b00 */
[----:B------:R-:W4:Y:S04]  /*1950*/  @!P1 LDG.E.64 R16, [R16.64] ;  /* 0x0000000810109981 */ /* 0x000f28000c1e1b00 */
[----:B0-----:R-:W4:Y:S01]  /*1960*/  @!P1 LDG.E.64 R8, [R8.64+0x20] ;  /* 0x0000200808089981 */ /* 0x001f22000c1e1b00 */
[----:B------:R-:W-:Y:S01]  /*1970*/  IADD3 R21, R21, 0x1, RZ ;  /* 0x0000000115157810 */ /* 0x000fe20007ffe0ff */
[----:B--2---:R-:W3:-:S03]  /*1980*/  @!P2 DFMA R14, R18, R22, R14 ;  /* 0x00000016120ea22b */ /* 0x004ec6000000000e */
[----:B------:R-:W-:-:S03]  /*1990*/  ISETP.GE.AND P2, PT, R21, c[0x0][0x1e0], PT ;  /* 0x0000780015007a0c */ /* 0x000fc60003f46270 */
[----:B---3--:R-:W4:-:S06]  /*19a0*/  @!P3 DFMA R14, R10, R12, R14 ;  /* 0x0000000c0a0eb22b */ /* 0x008f0c000000000e */
[----:B----4-:R0:W1:-:S04]  /*19b0*/  @!P1 DFMA R14, R16, R8, R14 ;  /* 0x00000008100e922b */ /* 0x010048000000000e */
[----:B------:R-:W-:Y:S05]  /*19c0*/  @!P2 BRA `(.L_x_852) ;  /* 0xfffff2100000a947 */ /* 0x000fea000383ffff */
        /* <DEDUP_REMOVED lines=12> */
.L_x_853:
[----:B------:R-:W-:Y:S05]  /*1a90*/  EXIT ;  /* 0x000000000000794d */ /* 0x000fea0003800000 */
        .weak           $__internal_21_$__cuda_sm20_div_u64
        .type           $__internal_21_$__cuda_sm20_div_u64,@function
        .size           $__internal_21_$__cuda_sm20_div_u64,(.L_x_1200 - $__internal_21_$__cuda_sm20_div_u64)
$__internal_21_$__cuda_sm20_div_u64:
[----:B------:R-:W-:Y:S02]  /*1aa0*/  IMAD.MOV.U32 R10, RZ, RZ, c[0x0][0x0] ;  /* 0x00000000ff0a7624 */ /* 0x000fe400078e00ff */
[----:B------:R-:W-:Y:S02]  /*1ab0*/  IMAD.MOV.U32 R9, RZ, RZ, RZ ;  /* 0x000000ffff097224 */ /* 0x000fe400078e00ff */
[----:B------:R-:W-:-:S04]  /*1ac0*/  IMAD R10, R10, c[0x0][0xc], RZ ;  /* 0x000003000a0a7a24 */ /* 0x000fc800078e02ff */
[----:B------:R-:W-:-:S06]  /*1ad0*/  IMAD.MOV.U32 R8, RZ, RZ, R10 ;  /* 0x000000ffff087224 */ /* 0x000fcc00078e000a */
        /* <DEDUP_REMOVED lines=60> */
[----:B------:R-:W-:Y:S02]  /*1ea0*/  SEL R5, R5, R4, P0 ;  /* 0x0000000405057207 */ /* 0x000fe40000000000 */
[----:B------:R-:W-:Y:S02]  /*1eb0*/  SEL R0, R0, 0xffffffff, P1 ;  /* 0xffffffff00007807 */ /* 0x000fe40000800000 */
[----:B------:R-:W-:Y:S01]  /*1ec0*/  SEL R5, R5, 0xffffffff, P1 ;  /* 0xffffffff05057807 */ /* 0x000fe20000800000 */
[----:B------:R-:W-:Y:S06]  /*1ed0*/  RET.REL.NODEC R2 `(_ZN2at6native51_GLOBAL__N__2c613397_18_DepthwiseConv2d_cu_9959487032conv_depthwise2d_backward_kernelILi5ELi1EdiEEvNS_27GenericPackedTensorAccessorIKT1_Lm4ENS_16DefaultPtrTraitsEiEENS3_IS4_Lm4ES6_iEES7_T2_iiiiiiiiiiiiiii) ;  /* 0xffffe12002007950 */ /* 0x000fec0003c3ffff */
.L_x_855:
        /* <DEDUP_REMOVED lines=10> */
.L_x_1200:


//--------------------- .text._ZN2at6native51_GLOBAL__N__2c613397_18_DepthwiseConv2d_cu_9959487039conv_depthwise2d_forward_kernel_genericIN3c108BFloat16EiEEvNS_27GenericPackedTensorAccessorIKT_Lm4ENS_16DefaultPtrTraitsEiEENS5_IS6_Lm4ES8_iEES9_NS5_IS7_Lm1ES8_iEEbT0_iiiiiiiiiiiiii --------------------------
	.section	.text._ZN2at6native51_GLOBAL__N__2c613397_18_DepthwiseConv2d_cu_9959487039conv_depthwise2d_forward_kernel_genericIN3c108BFloat16EiEEvNS_27GenericPackedTensorAccessorIKT_Lm4ENS_16DefaultPtrTraitsEiEENS5_IS6_Lm4ES8_iEES9_NS5_IS7_Lm1ES8_iEEbT0_iiiiiiiiiiiiii,"ax",@progbits
	.sectioninfo	@"SHI_REGISTERS=32"
	.align	128
.text._ZN2at6native51_GLOBAL__N__2c613397_18_DepthwiseConv2d_cu_9959487039conv_depthwise2d_forward_kernel_genericIN3c108BFloat16EiEEvNS_27GenericPackedTensorAccessorIKT_Lm4ENS_16DefaultPtrTraitsEiEENS5_IS6_Lm4ES8_iEES9_NS5_IS7_Lm1ES8_iEEbT0_iiiiiiiiiiiiii:
        .type           _ZN2at6native51_GLOBAL__N__2c613397_18_DepthwiseConv2d_cu_9959487039conv_depthwise2d_forward_kernel_genericIN3c108BFloat16EiEEvNS_27GenericPackedTensorAccessorIKT_Lm4ENS_16DefaultPtrTraitsEiEENS5_IS6_Lm4ES8_iEES9_NS5_IS7_Lm1ES8_iEEbT0_iiiiiiiiiiiiii,@function
        .size           _ZN2at6native51_GLOBAL__N__2c613397_18_DepthwiseConv2d_cu_9959487039conv_depthwise2d_forward_kernel_genericIN3c108BFloat16EiEEvNS_27GenericPackedTensorAccessorIKT_Lm4ENS_16DefaultPtrTraitsEiEENS5_IS6_Lm4ES8_iEES9_NS5_IS7_Lm1ES8_iEEbT0_iiiiiiiiiiiiii,(.L_x_1202 - _ZN2at6native51_GLOBAL__N__2c613397_18_DepthwiseConv2d_cu_9959487039conv_depthwise2d_forward_kernel_genericIN3c108BFloat16EiEEvNS_27GenericPackedTensorAccessorIKT_Lm4ENS_16DefaultPtrTraitsEiEENS5_IS6_Lm4ES8_iEES9_NS5_IS7_Lm1ES8_iEEbT0_iiiiiiiiiiiiii)
        .other          _ZN2at6native51_GLOBAL__N__2c613397_18_DepthwiseConv2d_cu_9959487039conv_depthwise2d_forward_kernel_genericIN3c108BFloat16EiEEvNS_27GenericPackedTensorAccessorIKT_Lm4ENS_16DefaultPtrTraitsEiEENS5_IS6_Lm4ES8_iEES9_NS5_IS7_Lm1ES8_iEEbT0_iiiiiiiiiiiiii,@"STO_CUDA_ENTRY STV_DEFAULT"
_ZN2at6native51_GLOBAL__N__2c613397_18_DepthwiseConv2d_cu_9959487039conv_depthwise2d_forward_kernel_genericIN3c108BFloat16EiEEvNS_27GenericPackedTensorAccessorIKT_Lm4ENS_16DefaultPtrTraitsEiEENS5_IS6_Lm4ES8_iEES9_NS5_IS7_Lm1ES8_iEEbT0_iiiiiiiiiiiiii:
        /* <DEDUP_REMOVED lines=11> */
[----:B------:R-:W-:Y:S01]  /*00b0*/  ULDC.64 UR6, c[0x0][0x118] ;  /* 0x0000460000067ab9 */ /* 0x000fe20000000a00 */
[----:B------:R-:W-:-:S03]  /*00c0*/  IMAD.MOV.U32 R0, RZ, RZ, R2 ;  /* 0x000000ffff007224 */ /* 0x000fc600078e0002 */
[----:B------:R-:W-:-:S13]  /*00d0*/  ISETP.NE.AND P0, PT, R6, 0x1, PT ;  /* 0x000000010600780c */ /* 0x000fda0003f05270 */
[----:B------:R-:W-:Y:S05]  /*00e0*/  @!P0 BRA `(.L_x_856) ;  /* 0x000023f000008947 */ /* 0x000fea0003800000 */
[----:B------:R-:W-:Y:S02]  /*00f0*/  IABS R10, c[0x0][0x1f4] ;  /* 0x00007d00000a7a13 */ /* 0x000fe40000000000 */
[----:B------:R-:W-:Y:S02]  /*0100*/  IABS R8, c[0x0][0x1f0] ;  /* 0x00007c0000087a13 */ /* 0x000fe40000000000 */
        /* <DEDUP_REMOVED lines=18> */
[----:B------:R-:W-:-:S04]  /*0230*/  @P0 IADD3 R2, R2, 0x1, RZ ;  /* 0x0000000102020810 */ /* 0x000fc80007ffe0ff */
[----:B------:R-:W-:Y:S02]  /*0240*/  @!P2 IADD3 R2, -R2, RZ, RZ ;  /* 0x000000ff0202a210 */ /* 0x000fe40007ffe1ff */
[----:B------:R-:W-:Y:S02]  /*0250*/  @!P1 LOP3.LUT R2, RZ, c[0x0][0x1f4], RZ, 0x33, !PT ;  /* 0x00007d00ff029a12 */ /* 0x000fe400078e33ff */
.L_x_878:
[----:B------:R-:W-:Y:S01]  /*0260*/  IABS R9, c[0x0][0x200] ;  /* 0x0000800000097a13 */ /* 0x000fe20000000000 */
[----:B------:R-:W-:Y:S01]  /*0270*/  IMAD.MOV.U32 R12, RZ, RZ, c[0x0][0x214] ;  /* 0x00008500ff0c7624 */ /* 0x000fe200078e00ff */
[----:B------:R-:W-:Y:S01]  /*0280*/  IABS R5, c[0x0][0x204] ;  /* 0x0000810000057a13 */ /* 0x000fe20000000000 */
[----:B------:R-:W-:Y:S01]  /*0290*/  IMAD.MOV.U32 R13, RZ, RZ, c[0x0][0x220] ;  /* 0x00008800ff0d7624 */ /* 0x000fe200078e00ff */
[----:B------:R-:W0:Y:S01]  /*02a0*/  I2F.RP R4, R9 ;  /* 0x0000000900047306 */ /* 0x000e220000209400 */
[----:B------:R-:W-:Y:S01]  /*02b0*/  IMAD.MOV.U32 R14, RZ, RZ, c[0x0][0x224] ;  /* 0x00008900ff0e7624 */ /* 0x000fe200078e00ff */
[----:B------:R-:W-:Y:S06]  /*02c0*/  BSSY B0, `(.L_x_857) ;  /* 0x0000072000007945 */ /* 0x000fec0003800000 */
        /* <DEDUP_REMOVED lines=8> */
[----:B------:R-:W-:Y:S01]  /*0350*/  IMAD R11, R8, R9, RZ ;  /* 0x00000009080b7224 */ /* 0x000fe200078e02ff */
[----:B------:R-:W-:-:S03]  /*0360*/  IADD3 R8, R10, 0xffffffe, RZ ;  /* 0x0ffffffe0a087810 */ /* 0x000fc60007ffe0ff */
        /* <DEDUP_REMOVED lines=9> */
[----:B------:R0:W1:Y:S01]  /*0400*/  F2I.FTZ.U32.TRUNC.NTZ R9, R8 ;  /* 0x0000000800097305 */ /* 0x000062000021f000 */
[----:B------:R-:W-:-:S04]  /*0410*/  LOP3.LUT R4, R0, c[0x0][0x200], RZ, 0x3c, !PT ;  /* 0x0000800000047a12 */ /* 0x000fc800078e3cff */
[----:B------:R-:W-:Y:S02]  /*0420*/  ISETP.GE.AND P2, PT, R4, RZ, PT ;  /* 0x000000ff0400720c */ /* 0x000fe40003f46270 */
[----:B0-----:R-:W-:-:S04]  /*0430*/  IABS R8, c[0x0][0x1f0] ;  /* 0x00007c0000087a13 */ /* 0x001fc80000000000 */
[----:B------:R-:W-:Y:S01]  /*0440*/  @P0 IADD3 R6, R6, 0x1, RZ ;  /* 0x0000000106060810 */ /* 0x000fe20007ffe0ff */
[----:B-1----:R-:W-:-:S06]  /*0450*/  IMAD.MOV R4, RZ, RZ, -R9 ;  /* 0x000000ffff047224 */ /* 0x002fcc00078e0a09 */
[----:B------:R-:W-:Y:S01]  /*0460*/  @!P2 IMAD.MOV R6, RZ, RZ, -R6 ;  /* 0x000000ffff06a224 */ /* 0x000fe200078e0a06 */
[----:B------:R-:W-:Y:S01]  /*0470*/  @!P1 LOP3.LUT R6, RZ, c[0x0][0x200], RZ, 0x33, !PT ;  /* 0x00008000ff069a12 */ /* 0x000fe200078e33ff */
[----:B------:R-:W-:Y:S02]  /*0480*/  IMAD R7, R4, R5, RZ ;  /* 0x0000000504077224 */ /* 0x000fe400078e02ff */
[----:B------:R-:W-:Y:S01]  /*0490*/  IMAD.MOV.U32 R4, RZ, RZ, R8 ;  /* 0x000000ffff047224 */ /* 0x000fe200078e0008 */
[----:B------:R-:W-:Y:S01]  /*04a0*/  IABS R10, R6 ;  /* 0x00000006000a7213 */ /* 0x000fe20000000000 */
[----:B------:R-:W-:-:S04]  /*04b0*/  IMAD.MOV.U32 R8, RZ, RZ, RZ ;  /* 0x000000ffff087224 */ /* 0x000fc800078e00ff */
[----:B------:R-:W-:Y:S01]  /*04c0*/  IMAD.HI.U32 R8, R9, R7, R8 ;  /* 0x0000000709087227 */ /* 0x000fe200078e0008 */
[----:B------:R-:W-:Y:S01]  /*04d0*/  MOV R9, R10 ;  /* 0x0000000a00097202 */ /* 0x000fe20000000f00 */
        /* <DEDUP_REMOVED lines=9> */
[----:B------:R-:W-:Y:S01]  /*0570*/  ISETP.GE.U32.AND P0, PT, R8, R5, PT ;  /* 0x000000050800720c */ /* 0x000fe20003f06070 */
[----:B------:R-:W-:Y:S01]  /*0580*/  IMAD.MOV.U32 R8, RZ, RZ, RZ ;  /* 0x000000ffff087224 */ /* 0x000fe200078e00ff */
[----:B------:R-:W-:Y:S02]  /*0590*/  LOP3.LUT R5, R6, c[0x0][0x204], RZ, 0x3c, !PT ;  /* 0x0000810006057a12 */ /* 0x000fe400078e3cff */
[----:B------:R-:W0:Y:S01]  /*05a0*/  F2I.FTZ.U32.TRUNC.NTZ R9, R9 ;  /* 0x0000000900097305 */ /* 0x000e22000021f000 */
[----:B------:R-:W-:-:S02]  /*05b0*/  ISETP.NE.AND P1, PT, RZ, c[0x0][0x204], PT ;  /* 0x00008100ff007a0c */ /* 0x000fc40003f25270 */
[----:B------:R-:W-:-:S06]  /*05c0*/  ISETP.GE.AND P2, PT, R5, RZ, PT ;  /* 0x000000ff0500720c */ /* 0x000fcc0003f46270 */
[----:B------:R-:W-:Y:S01]  /*05d0*/  @P0 IADD3 R10, R10, 0x1, RZ ;  /* 0x000000010a0a0810 */ /* 0x000fe20007ffe0ff */
[----:B0-----:R-:W-:-:S06]  /*05e0*/  IMAD.MOV R5, RZ, RZ, -R9 ;  /* 0x000000ffff057224 */ /* 0x001fcc00078e0a09 */
[----:B------:R-:W-:Y:S01]  /*05f0*/  @!P2 IMAD.MOV R10, RZ, RZ, -R10 ;  /* 0x000000ffff0aa224 */ /* 0x000fe200078e0a0a */
[----:B------:R-:W-:Y:S01]  /*0600*/  @!P1 LOP3.LUT R10, RZ, c[0x0][0x204], RZ, 0x33, !PT ;  /* 0x00008100ff0a9a12 */ /* 0x000fe200078e33ff */
[----:B------:R-:W-:-:S03]  /*0610*/  IMAD R5, R5, R4, RZ ;  /* 0x0000000405057224 */ /* 0x000fc600078e02ff */
[----:B------:R-:W-:Y:S01]  /*0620*/  IABS R7, R10 ;  /* 0x0000000a00077213 */ /* 0x000fe20000000000 */
[----:B------:R-:W-:Y:S01]  /*0630*/  IMAD.HI.U32 R9, R9, R5, R8 ;  /* 0x0000000509097227 */ /* 0x000fe200078e0008 */
[----:B------:R-:W-:-:S03]  /*0640*/  HFMA2.MMA R8, -RZ, RZ, 0, 5.9604644775390625e-08 ;  /* 0x00000001ff087435 */ /* 0x000fc600000001ff */
[----:B------:R-:W-:Y:S02]  /*0650*/  IMAD.MOV.U32 R5, RZ, RZ, R7 ;  /* 0x000000ffff057224 */ /* 0x000fe400078e0007 */
[----:B------:R-:W-:Y:S02]  /*0660*/  IMAD.MOV R11, RZ, RZ, -R10 ;  /* 0x000000ffff0b7224 */ /* 0x000fe400078e0a0a */
[----:B------:R-:W-:-:S04]  /*0670*/  IMAD.HI.U32 R9, R9, R5, RZ ;  /* 0x0000000509097227 */ /* 0x000fc800078e00ff */
[----:B------:R-:W-:Y:S02]  /*0680*/  IMAD.MOV R7, RZ, RZ, -R9 ;  /* 0x000000ffff077224 */ /* 0x000fe400078e0a09 */
[--C-:B------:R-:W-:Y:S02]  /*0690*/  IMAD R15, R11, c[0x0][0x204], R6.reuse ;  /* 0x000081000b0f7a24 */ /* 0x100fe400078e0206 */
[----:B------:R-:W-:Y:S01]  /*06a0*/  IMAD R5, R4, R7, R5 ;  /* 0x0000000704057224 */ /* 0x000fe200078e0205 */
[C---:B------:R-:W-:Y:S01]  /*06b0*/  IADD3 R7, -R8.reuse, c[0x0][0x20c], RZ ;  /* 0x0000830008077a10 */ /* 0x040fe20007ffe1ff */
[----:B------:R-:W-:Y:S01]  /*06c0*/  IMAD R12, R15, R12, -c[0x0][0x21c] ;  /* 0x800087000f0c7624 */ /* 0x000fe200078e020c */
[----:B------:R-:W-:Y:S02]  /*06d0*/  IADD3 R8, -R8, c[0x0][0x208], RZ ;  /* 0x0000820008087a10 */ /* 0x000fe40007ffe1ff */
[----:B------:R-:W-:Y:S01]  /*06e0*/  ISETP.GT.U32.AND P0, PT, R4, R5, PT ;  /* 0x000000050400720c */ /* 0x000fe20003f04070 */
[----:B------:R-:W-:Y:S01]  /*06f0*/  IMAD R7, R7, R14, -c[0x0][0x1fc] ;  /* 0x80007f0007077624 */ /* 0x000fe200078e020e */
[----:B------:R-:W-:Y:S01]  /*0700*/  ISETP.GT.AND P4, PT, R12, -0x1, PT ;  /* 0xffffffff0c00780c */ /* 0x000fe20003f84270 */
[----:B------:R-:W-:Y:S01]  /*0710*/  IMAD R11, R8, R13, -c[0x0][0x1f8] ;  /* 0x80007e00080b7624 */ /* 0x000fe200078e020d */
[----:B------:R-:W-:Y:S01]  /*0720*/  LOP3.LUT R14, R10, c[0x0][0x1f0], RZ, 0x3c, !PT ;  /* 0x00007c000a0e7a12 */ /* 0x000fe200078e3cff */
[----:B------:R-:W-:Y:S01]  /*0730*/  IMAD.MOV R13, RZ, RZ, -R6 ;  /* 0x000000ffff0d7224 */ /* 0x000fe200078e0a06 */
[----:B------:R-:W-:Y:S01]  /*0740*/  IADD3 R7, R12, R7, RZ ;  /* 0x000000070c077210 */ /* 0x000fe20007ffe0ff */
[----:B------:R-:W-:Y:S01]  /*0750*/  IMAD.MOV.U32 R6, RZ, RZ, c[0x0][0x210] ;  /* 0x00008400ff067624 */ /* 0x000fe200078e00ff */
[----:B------:R-:W-:Y:S01]  /*0760*/  ISETP.GE.AND P1, PT, R14, RZ, PT ;  /* 0x000000ff0e00720c */ /* 0x000fe20003f26270 */
[----:B------:R-:W-:Y:S01]  /*0770*/  IMAD R13, R13, c[0x0][0x200], R0 ;  /* 0x000080000d0d7a24 */ /* 0x000fe200078e0200 */
[----:B------:R-:W-:-:S02]  /*0780*/  ISETP.GE.AND P3, PT, R7, -0x1, PT ;  /* 0xffffffff0700780c */ /* 0x000fc40003f66270 */
[----:B------:R-:W-:Y:S01]  /*0790*/  IABS R8, c[0x0][0x224] ;  /* 0x0000890000087a13 */ /* 0x000fe20000000000 */
[----:B------:R-:W-:-:S05]  /*07a0*/  @!P0 IMAD.IADD R5, R5, 0x1, -R4 ;  /* 0x0000000105058824 */ /* 0x000fca00078e0a04 */
[----:B------:R-:W-:Y:S01]  /*07b0*/  ISETP.GE.U32.AND P2, PT, R5, R4, PT ;  /* 0x000000040500720c */ /* 0x000fe20003f46070 */
[----:B------:R-:W-:Y:S02]  /*07c0*/  IMAD R4, R13, R6, -c[0x0][0x218] ;  /* 0x800086000d047624 */ /* 0x000fe400078e0206 */
[----:B------:R-:W-:Y:S02]  /*07d0*/  IMAD.MOV.U32 R5, RZ, RZ, RZ ;  /* 0x000000ffff057224 */ /* 0x000fe400078e00ff */
[----:B------:R-:W-:Y:S02]  /*07e0*/  IMAD.MOV.U32 R6, RZ, RZ, c[0x0][0x20c] ;  /* 0x00008300ff067624 */ /* 0x000fe400078e00ff */
[----:B------:R-:W-:Y:S01]  /*07f0*/  IMAD.IADD R11, R4, 0x1, R11 ;  /* 0x00000001040b7824 */ /* 0x000fe200078e020b */
[----:B------:R-:W-:Y:S05]  /*0800*/  @P4 BRA `(.L_x_858) ;  /* 0x000001d000004947 */ /* 0x000fea0003800000 */
[----:B------:R-:W0:Y:S01]  /*0810*/  I2F.RP R5, R8 ;  /* 0x0000000800057306 */ /* 0x000e220000209400 */
[----:B------:R-:W-:-:S07]  /*0820*/  IABS R16, R12 ;  /* 0x0000000c00107213 */ /* 0x000fce0000000000 */
        /* <DEDUP_REMOVED lines=10> */
[----:B------:R-:W-:Y:S02]  /*08d0*/  IMAD R5, R8, R5, R13 ;  /* 0x0000000508057224 */ /* 0x000fe400078e020d */
[----:B------:R-:W-:-:S03]  /*08e0*/  IMAD.MOV R13, RZ, RZ, -R12 ;  /* 0x000000ffff0d7224 */ /* 0x000fc600078e0a0c */
[----:B------:R-:W-:-:S13]  /*08f0*/  ISETP.GT.U32.AND P6, PT, R8, R5, PT ;  /* 0x000000050800720c */ /* 0x000fda0003fc4070 */
[-C--:B------:R-:W-:Y:S02]  /*0900*/  @!P6 IADD3 R5, R5, -R8.reuse, RZ ;  /* 0x800000080505e210 */ /* 0x080fe40007ffe0ff */
[----:B------:R-:W-:Y:S02]  /*0910*/  @!P6 IADD3 R15, R15, 0x1, RZ ;  /* 0x000000010f0fe810 */ /* 0x000fe40007ffe0ff */
[----:B------:R-:W-:Y:S02]  /*0920*/  ISETP.GE.U32.AND P4, PT, R5, R8, PT ;  /* 0x000000080500720c */ /* 0x000fe40003f86070 */
[----:B------:R-:W-:Y:S02]  /*0930*/  LOP3.LUT R5, R13, c[0x0][0x224], RZ, 0x3c, !PT ;  /* 0x000089000d057a12 */ /* 0x000fe400078e3cff */
[----:B------:R-:W-:Y:S02]  /*0940*/  ISETP.NE.AND P6, PT, RZ, c[0x0][0x224], PT ;  /* 0x00008900ff007a0c */ /* 0x000fe40003fc5270 */
[----:B------:R-:W-:-:S07]  /*0950*/  ISETP.GE.AND P5, PT, R5, RZ, PT ;  /* 0x000000ff0500720c */ /* 0x000fce0003fa6270 */
[----:B------:R-:W-:-:S06]  /*0960*/  @P4 IADD3 R15, R15, 0x1, RZ ;  /* 0x000000010f0f4810 */ /* 0x000fcc0007ffe0ff */
[----:B------:R-:W-:Y:S01]  /*0970*/  @!P5 IMAD.MOV R15, RZ, RZ, -R15 ;  /* 0x000000ffff0fd224 */ /* 0x000fe200078e0a0f */
[----:B------:R-:W-:-:S05]  /*0980*/  @!P6 LOP3.LUT R15, RZ, c[0x0][0x224], RZ, 0x33, !PT ;  /* 0x00008900ff0fea12 */ /* 0x000fca00078e33ff */
[----:B------:R-:W-:-:S04]  /*0990*/  IMAD.MOV R5, RZ, RZ, -R15 ;  /* 0x000000ffff057224 */ /* 0x000fc800078e0a0f */
[----:B------:R-:W-:-:S05]  /*09a0*/  IMAD R5, R5, c[0x0][0x224], -R12 ;  /* 0x0000890005057a24 */ /* 0x000fca00078e0a0c */
[----:B------:R-:W-:Y:S02]  /*09b0*/  ISETP.GT.AND P4, PT, R5, RZ, PT ;  /* 0x000000ff0500720c */ /* 0x000fe40003f84270 */
[----:B------:R-:W-:-:S11]  /*09c0*/  IADD3 R5, R15, 0x1, RZ ;  /* 0x000000010f057810 */ /* 0x000fd60007ffe0ff */
[----:B------:R-:W-:Y:S02]  /*09d0*/  @!P4 IMAD.MOV R5, RZ, RZ, R15 ;  /* 0x000000ffff05c224 */ /* 0x000fe400078e020f */
.L_x_858:
[----:B------:R-:W-:Y:S05]  /*09e0*/  BSYNC B0 ;  /* 0x0000000000007941 */ /* 0x000fea0003800000 */
.L_x_857:
[----:B------:R-:W-:Y:S01]  /*09f0*/  BSSY B0, `(.L_x_859) ;  /* 0x0000020000007945 */ /* 0x000fe20003800000 */
[----:B------:R-:W-:Y:S05]  /*0a00*/  @!P3 BRA `(.L_x_860) ;  /* 0x000001e00000b947 */ /* 0x000fea0003800000 */
[----:B------:R-:W0:Y:S01]  /*0a10*/  I2F.RP R6, R8 ;  /* 0x0000000800067306 */ /* 0x000e220000209400 */
[----:B------:R-:W-:-:S07]  /*0a20*/  IADD3 R16, R7, 0x1, RZ ;  /* 0x0000000107107810 */ /* 0x000fce0007ffe0ff */
[----:B0-----:R-:W0:Y:S02]  /*0a30*/  MUFU.RCP R6, R6 ;  /* 0x0000000600067308 */ /* 0x001e240000001000 */
[----:B0-----:R-:W-:-:S06]  /*0a40*/  IADD3 R14, R6, 0xffffffe, RZ ;  /* 0x0ffffffe060e7810 */ /* 0x001fcc0007ffe0ff */
[----:B------:R0:W1:Y:S02]  /*0a50*/  F2I.FTZ.U32.TRUNC.NTZ R15, R14 ;  /* 0x0000000e000f7305 */ /* 0x000064000021f000 */
[----:B0-----:R-:W-:Y:S02]  /*0a60*/  IMAD.MOV.U32 R14, RZ, RZ, RZ ;  /* 0x000000ffff0e7224 */ /* 0x001fe400078e00ff */
[----:B-1----:R-:W-:-:S04]  /*0a70*/  IMAD.MOV R13, RZ, RZ, -R15 ;  /* 0x000000ffff0d7224 */ /* 0x002fc800078e0a0f */
[----:B------:R-:W-:Y:S01]  /*0a80*/  IMAD R7, R13, R8, RZ ;  /* 0x000000080d077224 */ /* 0x000fe200078e02ff */
        /* <DEDUP_REMOVED lines=15> */
[----:B------:R-:W-:-:S05]  /*0b80*/  @!P4 LOP3.LUT R6, RZ, c[0x0][0x224], RZ, 0x33, !PT ;  /* 0x00008900ff06ca12 */ /* 0x000fca00078e33ff */
[----:B------:R-:W-:-:S04]  /*0b90*/  IMAD.MOV R7, RZ, RZ, -R6 ;  /* 0x000000ffff077224 */ /* 0x000fc800078e0a06 */
[----:B------:R-:W-:-:S05]  /*0ba0*/  IMAD R7, R7, c[0x0][0x224], R16 ;  /* 0x0000890007077a24 */ /* 0x000fca00078e0210 */
[----:B------:R-:W-:Y:S02]  /*0bb0*/  ISETP.GT.AND P3, PT, R7, RZ, PT ;  /* 0x000000ff0700720c */ /* 0x000fe40003f64270 */
[----:B------:R-:W-:-:S04]  /*0bc0*/  IADD3 R7, -R6, c[0x0][0x20c], RZ ;  /* 0x0000830006077a10 */ /* 0x000fc80007ffe1ff */
[----:B------:R-:W-:-:S07]  /*0bd0*/  IADD3 R6, R7, -0x1, RZ ;  /* 0xffffffff07067810 */ /* 0x000fce0007ffe0ff */
[----:B------:R-:W-:Y:S02]  /*0be0*/  @!P3 IMAD.MOV R6, RZ, RZ, R7 ;  /* 0x000000ffff06b224 */ /* 0x000fe400078e0207 */
.L_x_860:
[----:B------:R-:W-:Y:S05]  /*0bf0*/  BSYNC B0 ;  /* 0x0000000000007941 */ /* 0x000fea0003800000 */
.L_x_859:
[----:B------:R-:W-:Y:S01]  /*0c00*/  ISETP.GT.AND P5, PT, R4, -0x1, PT ;  /* 0xffffffff0400780c */ /* 0x000fe20003fa4270 */
[----:B------:R-:W-:Y:S01]  /*0c10*/  BSSY B0, `(.L_x_861) ;  /* 0x0000025000007945 */ /* 0x000fe20003800000 */
[----:B------:R-:W-:Y:S01]  /*0c20*/  @!P0 IADD3 R9, R9, 0x1, RZ ;  /* 0x0000000109098810 */ /* 0x000fe20007ffe0ff */
[----:B------:R-:W-:Y:S01]  /*0c30*/  IMAD.MOV.U32 R7, RZ, RZ, RZ ;  /* 0x000000ffff077224 */ /* 0x000fe200078e00ff */
[----:B------:R-:W-:Y:S01]  /*0c40*/  ISETP.NE.AND P3, PT, RZ, c[0x0][0x1f0], PT ;  /* 0x00007c00ff007a0c */ /* 0x000fe20003f65270 */
[----:B------:R-:W-:Y:S01]  /*0c50*/  IMAD.MOV.U32 R8, RZ, RZ, c[0x0][0x208] ;  /* 0x00008200ff087624 */ /* 0x000fe200078e00ff */
[----:B------:R-:W-:Y:S02]  /*0c60*/  ISETP.GE.AND P4, PT, R11, -0x1, PT ;  /* 0xffffffff0b00780c */ /* 0x000fe40003f86270 */
[----:B------:R-:W-:Y:S02]  /*0c70*/  IABS R13, c[0x0][0x220] ;  /* 0x00008800000d7a13 */ /* 0x000fe40000000000 */
[----:B------:R-:W-:-:S03]  /*0c80*/  @P2 IADD3 R9, R9, 0x1, RZ ;  /* 0x0000000109092810 */ /* 0x000fc60007ffe0ff */
[----:B------:R-:W-:Y:S05]  /*0c90*/  @P5 BRA `(.L_x_862) ;  /* 0x000001c000005947 */ /* 0x000fea0003800000 */
[----:B------:R-:W0:Y:S08]  /*0ca0*/  I2F.RP R7, R13 ;  /* 0x0000000d00077306 */ /* 0x000e300000209400 */
[----:B0-----:R-:W0:Y:S02]  /*0cb0*/  MUFU.RCP R7, R7 ;  /* 0x0000000700077308 */ /* 0x001e240000001000 */
[----:B0-----:R-:W-:-:S06]  /*0cc0*/  IADD3 R14, R7, 0xffffffe, RZ ;  /* 0x0ffffffe070e7810 */ /* 0x001fcc0007ffe0ff */
[----:B------:R0:W1:Y:S02]  /*0cd0*/  F2I.FTZ.U32.TRUNC.NTZ R15, R14 ;  /* 0x0000000e000f7305 */ /* 0x000064000021f000 */
[----:B0-----:R-:W-:Y:S01]  /*0ce0*/  MOV R14, RZ ;  /* 0x000000ff000e7202 */ /* 0x001fe20000000f00 */
[----:B-1----:R-:W-:-:S04]  /*0cf0*/  IMAD.MOV R16, RZ, RZ, -R15 ;  /* 0x000000ffff107224 */ /* 0x002fc800078e0a0f */
[----:B------:R-:W-:Y:S01]  /*0d00*/  IMAD R17, R16, R13, RZ ;  /* 0x0000000d10117224 */ /* 0x000fe200078e02ff */
[----:B------:R-:W-:-:S03]  /*0d10*/  IABS R16, R4 ;  /* 0x0000000400107213 */ /* 0x000fc60000000000 */
[----:B------:R-:W-:-:S06]  /*0d20*/  IMAD.HI.U32 R15, R15, R17, R14 ;  /* 0x000000110f0f7227 */ /* 0x000fcc00078e000e */
[----:B------:R-:W-:-:S04]  /*0d30*/  IMAD.HI.U32 R15, R15, R16, RZ ;  /* 0x000000100f0f7227 */ /* 0x000fc800078e00ff */
[----:B------:R-:W-:-:S04]  /*0d40*/  IMAD.MOV R7, RZ, RZ, -R15 ;  /* 0x000000ffff077224 */ /* 0x000fc800078e0a0f */
[----:B------:R-:W-:Y:S02]  /*0d50*/  IMAD R16, R13, R7, R16 ;  /* 0x000000070d107224 */ /* 0x000fe400078e0210 */
[----:B------:R-:W-:-:S03]  /*0d60*/  IMAD.MOV R7, RZ, RZ, -R4 ;  /* 0x000000ffff077224 */ /* 0x000fc600078e0a04 */
[----:B------:R-:W-:Y:S02]  /*0d70*/  ISETP.GT.U32.AND P2, PT, R13, R16, PT ;  /* 0x000000100d00720c */ /* 0x000fe40003f44070 */
[----:B------:R-:W-:-:S04]  /*0d80*/  LOP3.LUT R7, R7, c[0x0][0x220], RZ, 0x3c, !PT ;  /* 0x0000880007077a12 */ /* 0x000fc800078e3cff */
[----:B------:R-:W-:-:S07]  /*0d90*/  ISETP.GE.AND P5, PT, R7, RZ, PT ;  /* 0x000000ff0700720c */ /* 0x000fce0003fa6270 */
[----:B------:R-:W-:Y:S01]  /*0da0*/  @!P2 IMAD.IADD R16, R16, 0x1, -R13 ;  /* 0x000000011010a824 */ /* 0x000fe200078e0a0d */
[----:B------:R-:W-:Y:S02]  /*0db0*/  @!P2 IADD3 R15, R15, 0x1, RZ ;  /* 0x000000010f0fa810 */ /* 0x000fe40007ffe0ff */
[----:B------:R-:W-:Y:S02]  /*0dc0*/  ISETP.NE.AND P2, PT, RZ, c[0x0][0x220], PT ;  /* 0x00008800ff007a0c */ /* 0x000fe40003f45270 */
[----:B------:R-:W-:-:S13]  /*0dd0*/  ISETP.GE.U32.AND P0, PT, R16, R13, PT ;  /* 0x0000000d1000720c */ /* 0x000fda0003f06070 */
[----:B------:R-:W-:-:S05]  /*0de0*/  @P0 IADD3 R15, R15, 0x1, RZ ;  /* 0x000000010f0f0810 */ /* 0x000fca0007ffe0ff */
[----:B------:R-:W-:Y:S01]  /*0df0*/  @!P5 IMAD.MOV R15, RZ, RZ, -R15 ;  /* 0x000000ffff0fd224 */ /* 0x000fe200078e0a0f */
[----:B------:R-:W-:-:S05]  /*0e00*/  @!P2 LOP3.LUT R15, RZ, c[0x0][0x220], RZ, 0x33, !PT ;  /* 0x00008800ff0faa12 */ /* 0x000fca00078e33ff */
[----:B------:R-:W-:-:S04]  /*0e10*/  IMAD.MOV R7, RZ, RZ, -R15 ;  /* 0x000000ffff077224 */ /* 0x000fc800078e0a0f */
[----:B------:R-:W-:-:S05]  /*0e20*/  IMAD R7, R7, c[0x0][0x220], -R4 ;  /* 0x0000880007077a24 */ /* 0x000fca00078e0a04 */
[----:B------:R-:W-:Y:S02]  /*0e30*/  ISETP.GT.AND P0, PT, R7, RZ, PT ;  /* 0x000000ff0700720c */ /* 0x000fe40003f04270 */
[----:B------:R-:W-:-:S11]  /*0e40*/  IADD3 R7, R15, 0x1, RZ ;  /* 0x000000010f077810 */ /* 0x000fd60007ffe0ff */
[----:B------:R-:W-:Y:S02]  /*0e50*/  @!P0 IMAD.MOV R7, RZ, RZ, R15 ;  /* 0x000000ffff078224 */ /* 0x000fe400078e020f */
.L_x_862:
[----:B------:R-:W-:Y:S05]  /*0e60*/  BSYNC B0 ;  /* 0x0000000000007941 */ /* 0x000fea0003800000 */
.L_x_861:
[----:B------:R-:W-:Y:S01]  /*0e70*/  BSSY B0, `(.L_x_863) ;  /* 0x0000020000007945 */ /* 0x000fe20003800000 */
[----:B------:R-:W-:Y:S05]  /*0e80*/  @!P4 BRA `(.L_x_864) ;  /* 0x000001e00000c947 */ /* 0x000fea0003800000 */
[----:B------:R-:W0:Y:S01]  /*0e90*/  I2F.RP R8, R13 ;  /* 0x0000000d00087306 */ /* 0x000e220000209400 */
[----:B------:R-:W-:-:S04]  /*0ea0*/  IADD3 R16, R11, 0x1, RZ ;  /* 0x000000010b107810 */ /* 0x000fc80007ffe0ff */
[----:B------:R-:W-:-:S03]  /*0eb0*/  IABS R17, R16 ;  /* 0x0000001000117213 */ /* 0x000fc60000000000 */
[----:B0-----:R-:W0:Y:S02]  /*0ec0*/  MUFU.RCP R8, R8 ;  /* 0x0000000800087308 */ /* 0x001e240000001000 */
[----:B0-----:R-:W-:-:S06]  /*0ed0*/  IADD3 R15, R8, 0xffffffe, RZ ;  /* 0x0ffffffe080f7810 */ /* 0x001fcc0007ffe0ff */
[----:B------:R-:W0:Y:S02]  /*0ee0*/  F2I.FTZ.U32.TRUNC.NTZ R15, R15 ;  /* 0x0000000f000f7305 */ /* 0x000e24000021f000 */
[----:B0-----:R-:W-:-:S04]  /*0ef0*/  IMAD.MOV R14, RZ, RZ, -R15 ;  /* 0x000000ffff0e7224 */ /* 0x001fc800078e0a0f */
[----:B------:R-:W-:Y:S01]  /*0f00*/  IMAD R11, R14, R13, RZ ;  /* 0x0000000d0e0b7224 */ /* 0x000fe200078e02ff */
[----:B------:R-:W-:-:S10]  /*0f10*/  HFMA2.MMA R14, -RZ, RZ, 0, 0 ;  /* 0x00000000ff0e7435 */ /* 0x000fd400000001ff */
        /* <DEDUP_REMOVED lines=21> */
.L_x_864:
[----:B------:R-:W-:Y:S05]  /*1070*/  BSYNC B0 ;  /* 0x0000000000007941 */ /* 0x000fea0003800000 */
.L_x_863:
[----:B------:R-:W-:Y:S01]  /*1080*/  ULDC.S8 UR4, c[0x0][0x1e8] ;  /* 0x00007a0000047ab9 */ /* 0x000fe20000000200 */
[----:B------:R-:W-:Y:S01]  /*1090*/  @!P1 IMAD.MOV R9, RZ, RZ, -R9 ;  /* 0x000000ffff099224 */ /* 0x000fe200078e0a09 */
[----:B------:R-:W-:Y:S02]  /*10a0*/  ISETP.NE.AND P0, PT, RZ, UR4, PT ;  /* 0x00000004ff007c0c */ /* 0x000fe4000bf05270 */
[----:B------:R-:W-:-:S04]  /*10b0*/  @!P3 LOP3.LUT R9, RZ, c[0x0][0x1f0], RZ, 0x33, !PT ;  /* 0x00007c00ff09ba12 */ /* 0x000fc800078e33ff */
[----:B------:R-:W-:-:S05]  /*10c0*/  IADD3 R11, -R9, RZ, RZ ;  /* 0x000000ff090b7210 */ /* 0x000fca0007ffe1ff */
[----:B------:R-:W-:Y:S02]  /*10d0*/  IMAD R10, R11, c[0x0][0x1f0], R10 ;  /* 0x00007c000b0a7a24 */ /* 0x000fe400078e020a */
[----:B------:R-:W-:-:S04]  /*10e0*/  @P0 IMAD.MOV.U32 R17, RZ, RZ, 0x2 ;  /* 0x00000002ff110424 */ /* 0x000fc800078e00ff */
[----:B------:R-:W-:-:S05]  /*10f0*/  @P0 IMAD.WIDE R16, R10, R17, c[0x0][0x1d8] ;  /* 0x000076000a100625 */ /* 0x000fca00078e0211 */
[----:B------:R-:W2:Y:S01]  /*1100*/  @P0 LDG.E.U16 R11, [R16.64] ;  /* 0x00000006100b0981 */ /* 0x000ea2000c1e1500 */
[----:B------:R-:W-:Y:S01]  /*1110*/  IABS R19, c[0x0][0x1f4] ;  /* 0x00007d0000137a13 */ /* 0x000fe20000000000 */
[----:B------:R-:W-:Y:S01]  /*1120*/  HFMA2.MMA R22, -RZ, RZ, 0, 0 ;  /* 0x00000000ff167435 */ /* 0x000fe200000001ff */
[----:B------:R-:W-:Y:S01]  /*1130*/  IABS R21, R10 ;  /* 0x0000000a00157213 */ /* 0x000fe20000000000 */
[----:B------:R-:W-:Y:S01]  /*1140*/  BSSY B1, `(.L_x_865) ;  /* 0x000012b000017945 */ /* 0x000fe20003800000 */
[----:B------:R-:W0:Y:S08]  /*1150*/  I2F.RP R18, R19 ;  /* 0x0000001300127306 */ /* 0x000e300000209400 */
[----:B0-----:R-:W0:Y:S02]  /*1160*/  MUFU.RCP R18, R18 ;  /* 0x0000001200127308 */ /* 0x001e240000001000 */
[----:B0-----:R-:W-:-:S06]  /*1170*/  IADD3 R20, R18, 0xffffffe, RZ ;  /* 0x0ffffffe12147810 */ /* 0x001fcc0007ffe0ff */
[----:B------:R-:W0:Y:S02]  /*1180*/  F2I.FTZ.U32.TRUNC.NTZ R15, R20 ;  /* 0x00000014000f7305 */ /* 0x000e24000021f000 */
[----:B0-----:R-:W-:-:S04]  /*1190*/  IMAD.MOV R14, RZ, RZ, -R15 ;  /* 0x000000ffff0e7224 */ /* 0x001fc800078e0a0f */
[----:B------:R-:W-:Y:S02]  /*11a0*/  IMAD R13, R14, R19, RZ ;  /* 0x000000130e0d7224 */ /* 0x000fe400078e02ff */
[----:B------:R-:W-:-:S04]  /*11b0*/  IMAD.MOV.U32 R14, RZ, RZ, RZ ;  /* 0x000000ffff0e7224 */ /* 0x000fc800078e00ff */
        /* <DEDUP_REMOVED lines=12> */
[----:B------:R-:W-:Y:S02]  /*1280*/  @P1 IADD3 R13, R13, 0x1, RZ ;  /* 0x000000010d0d1810 */ /* 0x000fe40007ffe0ff */
[----:B------:R-:W-:-:S04]  /*1290*/  ISETP.GE.AND P1, PT, R5, R6, PT ;  /* 0x000000060500720c */ /* 0x000fc80003f26270 */
[----:B------:R-:W-:Y:S01]  /*12a0*/  @!P3 IMAD.MOV R13, RZ, RZ, -R13 ;  /* 0x000000ffff0db224 */ /* 0x000fe200078e0a0d */
[----:B------:R-:W-:-:S05]  /*12b0*/  @!P2 LOP3.LUT R13, RZ, c[0x0][0x1f4], RZ, 0x33, !PT ;  /* 0x00007d00ff0daa12 */ /* 0x000fca00078e33ff */
[----:B------:R-:W-:Y:S01]  /*12c0*/  IMAD R9, R2, R9, R13 ;  /* 0x0000000902097224 */ /* 0x000fe200078e020d */
[----:B--2---:R-:W-:Y:S02]  /*12d0*/  @P0 PRMT R22, RZ, 0x5410, R11 ;  /* 0x00005410ff160816 */ /* 0x004fe4000000000b */
[----:B------:R-:W-:Y:S05]  /*12e0*/  @P1 BRA `(.L_x_866) ;  /* 0x0000110000001947 */ /* 0x000fea0003800000 */
[----:B------:R-:W-:Y:S01]  /*12f0*/  IMAD R12, R9, c[0x0][0x1fc], R12 ;  /* 0x00007f00090c7a24 */ /* 0x000fe200078e020c */
[C---:B------:R-:W-:Y:S02]  /*1300*/  IADD3 R9, R7.reuse, 0x1, RZ ;  /* 0x0000000107097810 */ /* 0x040fe40007ffe0ff */
[C---:B------:R-:W-:Y:S02]  /*1310*/  IADD3 R11, R7.reuse, 0x2, RZ ;  /* 0x00000002070b7810 */ /* 0x040fe40007ffe0ff */
[----:B------:R-:W-:Y:S02]  /*1320*/  IADD3 R13, R7, 0x3, RZ ;  /* 0x00000003070d7810 */ /* 0x000fe40007ffe0ff */
.L_x_876:
[----:B------:R-:W-:Y:S01]  /*1330*/  ISETP.GT.AND P0, PT, R8, R7, PT ;  /* 0x000000070800720c */ /* 0x000fe20003f04270 */
[----:B------:R-:W-:-:S12]  /*1340*/  BSSY B0, `(.L_x_867) ;  /* 0x0000106000007945 */ /* 0x000fd80003800000 */
[----:B------:R-:W-:Y:S05]  /*1350*/  @!P0 BRA `(.L_x_868) ;  /* 0x0000104000008947 */ /* 0x000fea0003800000 */
[--C-:B------:R-:W-:Y:S01]  /*1360*/  IMAD.IADD R18, R8, 0x1, -R7.reuse ;  /* 0x0000000108127824 */ /* 0x100fe200078e0a07 */
[----:B------:R-:W-:Y:S01]  /*1370*/  LOP3.LUT R15, RZ, R7, RZ, 0x33, !PT ;  /* 0x00000007ff0f7212 */ /* 0x000fe200078e33ff */
[----:B------:R-:W-:Y:S01]  /*1380*/  BSSY B2, `(.L_x_869) ;  /* 0x0000027000027945 */ /* 0x000fe20003800000 */
[----:B------:R-:W-:Y:S02]  /*1390*/  IMAD.MOV.U32 R23, RZ, RZ, R7 ;  /* 0x000000ffff177224 */ /* 0x000fe400078e0007 */
[----:B------:R-:W-:Y:S01]  /*13a0*/  LOP3.LUT P0, R18, R18, 0x3, RZ, 0xc0, !PT ;  /* 0x0000000312127812 */ /* 0x000fe2000780c0ff */
[----:B------:R-:W-:-:S05]  /*13b0*/  IMAD.IADD R15, R15, 0x1, R8 ;  /* 0x000000010f0f7824 */ /* 0x000fca00078e0208 */
[----:B------:R-:W-:Y:S01]  /*13c0*/  ISETP.GE.U32.AND P1, PT, R15, 0x3, PT ;  /* 0x000000030f00780c */ /* 0x000fe20003f26070 */
[----:B------:R-:W-:-:S04]  /*13d0*/  IMAD R15, R5, c[0x0][0x224], R12 ;  /* 0x00008900050f7a24 */ /* 0x000fc800078e020c */
[----:B------:R-:W-:Y:S02]  /*13e0*/  IMAD R20, R15, c[0x0][0x1f8], R4 ;  /* 0x00007e000f147a24 */ /* 0x000fe400078e0204 */
[----:B------:R-:W-:Y:S05]  /*13f0*/  @!P0 BRA `(.L_x_870) ;  /* 0x000001f000008947 */ /* 0x000fea0003800000 */
[----:B------:R-:W-:Y:S02]  /*1400*/  IMAD R14, R10, c[0x0][0x20c], R5 ;  /* 0x000083000a0e7a24 */ /* 0x000fe400078e0205 */
[----:B------:R-:W-:Y:S02]  /*1410*/  IMAD.MOV.U32 R21, RZ, RZ, 0x2 ;  /* 0x00000002ff157424 */ /* 0x000fe400078e00ff */
[----:B------:R-:W-:Y:S02]  /*1420*/  IMAD R24, R7, c[0x0][0x220], R20 ;  /* 0x0000880007187a24 */ /* 0x000fe400078e0214 */
[----:B------:R-:W-:Y:S02]  /*1430*/  IMAD R14, R14, c[0x0][0x208], R7 ;  /* 0x000082000e0e7a24 */ /* 0x000fe400078e0207 */
[----:B------:R-:W-:-:S04]  /*1440*/  IMAD.WIDE R16, R24, R21, c[0x0][0x160] ;  /* 0x0000580018107625 */ /* 0x000fc800078e0215 */
[----:B------:R-:W-:Y:S02]  /*1450*/  IMAD.WIDE R14, R14, R21, c[0x0][0x1b0] ;  /* 0x00006c000e0e7625 */ /* 0x000fe400078e0215 */
[----:B------:R-:W2:Y:S04]  /*1460*/  LDG.E.U16 R16, [R16.64] ;  /* 0x0000000610107981 */ /* 0x000ea8000c1e1500 */
[----:B------:R-:W3:Y:S01]  /*1470*/  LDG.E.U16 R19, [R14.64] ;  /* 0x000000060e137981 */ /* 0x000ee2000c1e1500 */
[----:B------:R-:W-:Y:S01]  /*1480*/  ISETP.NE.AND P0, PT, R18, 0x1, PT ;  /* 0x000000011200780c */ /* 0x000fe20003f05270 */
[----:B------:R-:W-:Y:S01]  /*1490*/  IMAD.MOV.U32 R23, RZ, RZ, R9 ;  /* 0x000000ffff177224 */ /* 0x000fe200078e0009 */
[----:B--2---:R-:W-:Y:S02]  /*14a0*/  PRMT R16, RZ, 0x5410, R16 ;  /* 0x00005410ff107816 */ /* 0x004fe40000000010 */
[----:B---3--:R-:W-:-:S05]  /*14b0*/  PRMT R19, RZ, 0x5410, R19 ;  /* 0x00005410ff137816 */ /* 0x008fca0000000013 */
[----:B------:R-:W-:-:S04]  /*14c0*/  FFMA.FTZ R22, R19, R16, R22 ;  /* 0x0000001013167223 */ /* 0x000fc80000010016 */
[----:B------:R-:W-:Y:S05]  /*14d0*/  @!P0 BRA `(.L_x_870) ;  /* 0x0000011000008947 */ /* 0x000fea0003800000 */
[----:B------:R-:W-:Y:S02]  /*14e0*/  ISETP.NE.AND P0, PT, R18, 0x2, PT ;  /* 0x000000021200780c */ /* 0x000fe40003f05270 */
[----:B------:R-:W-:Y:S02]  /*14f0*/  IADD3 R18, R24, c[0x0][0x220], RZ ;  /* 0x0000880018127a10 */ /* 0x000fe40007ffe0ff */
[----:B------:R-:W2:Y:S09]  /*1500*/  LDG.E.U16 R24, [R14.64+0x2] ;  /* 0x000002060e187981 */ /* 0x000eb2000c1e1500 */
[C---:B------:R-:W-:Y:S01]  /*1510*/  @P0 IADD3 R16, R18.reuse, c[0x0][0x220], RZ ;  /* 0x0000880012100a10 */ /* 0x040fe20007ffe0ff */
[----:B------:R-:W-:-:S04]  /*1520*/  IMAD.WIDE R18, R18, R21, c[0x0][0x160] ;  /* 0x0000580012127625 */ /* 0x000fc800078e0215 */
[----:B------:R-:W-:Y:S02]  /*1530*/  @P0 IMAD.WIDE R16, R16, R21, c[0x0][0x160] ;  /* 0x0000580010100625 */ /* 0x000fe400078e0215 */
[----:B------:R-:W3:Y:S04]  /*1540*/  LDG.E.U16 R18, [R18.64] ;  /* 0x0000000612127981 */ /* 0x000ee8000c1e1500 */
[----:B------:R2:W4:Y:S04]  /*1550*/  @P0 LDG.E.U16 R21, [R14.64+0x4] ;  /* 0x000004060e150981 */ /* 0x000528000c1e1500 */
[----:B------:R-:W5:Y:S01]  /*1560*/  @P0 LDG.E.U16 R16, [R16.64] ;  /* 0x0000000610100981 */ /* 0x000f62000c1e1500 */
[----:B------:R-:W-:-:S02]  /*1570*/  IMAD.MOV.U32 R23, RZ, RZ, R11 ;  /* 0x000000ffff177224 */ /* 0x000fc400078e000b */
[----:B------:R-:W-:Y:S01]  /*1580*/  @P0 IMAD.MOV.U32 R23, RZ, RZ, R13 ;  /* 0x000000ffff170224 */ /* 0x000fe200078e000d */
[----:B--2---:R-:W-:Y:S02]  /*1590*/  PRMT R15, RZ, 0x5410, R24 ;  /* 0x00005410ff0f7816 */ /* 0x004fe40000000018 */
[----:B---3--:R-:W-:Y:S02]  /*15a0*/  PRMT R18, RZ, 0x5410, R18 ;  /* 0x00005410ff127816 */ /* 0x008fe40000000012 */
[----:B----4-:R-:W-:-:S03]  /*15b0*/  @P0 PRMT R21, RZ, 0x5410, R21 ;  /* 0x00005410ff150816 */ /* 0x010fc60000000015 */
[----:B------:R-:W-:Y:S01]  /*15c0*/  FFMA.FTZ R22, R15, R18, R22 ;  /* 0x000000120f167223 */ /* 0x000fe20000010016 */
[----:B-----5:R-:W-:-:S05]  /*15d0*/  @P0 PRMT R16, RZ, 0x5410, R16 ;  /* 0x00005410ff100816 */ /* 0x020fca0000000010 */
[----:B------:R-:W-:Y:S02]  /*15e0*/  @P0 FFMA.FTZ R22, R21, R16, R22 ;  /* 0x0000001015160223 */ /* 0x000fe40000010016 */
.L_x_870:
[----:B------:R-:W-:Y:S05]  /*15f0*/  BSYNC B2 ;  /* 0x0000000000027941 */ /* 0x000fea0003800000 */
.L_x_869:
[----:B------:R-:W-:Y:S05]  /*1600*/  @!P1 BRA `(.L_x_868) ;  /* 0x00000d9000009947 */ /* 0x000fea0003800000 */
[----:B------:R-:W-:Y:S01]  /*1610*/  IADD3 R14, -R23, R8, RZ ;  /* 0x00000008170e7210 */ /* 0x000fe20007ffe1ff */
[----:B------:R-:W-:Y:S01]  /*1620*/  BSSY B2, `(.L_x_871) ;  /* 0x000007a000027945 */ /* 0x000fe20003800000 */
[----:B------:R-:W-:Y:S01]  /*1630*/  PLOP3.LUT P0, PT, PT, PT, PT, 0x80, 0x0 ;  /* 0x000000000000781c */ /* 0x000fe20003f0f070 */
[----:B------:R-:W-:Y:S01]  /*1640*/  IMAD R21, R10, c[0x0][0x20c], R5 ;  /* 0x000083000a157a24 */ /* 0x000fe200078e0205 */
[----:B------:R-:W-:-:S13]  /*1650*/  ISETP.GT.AND P1, PT, R14, 0xc, PT ;  /* 0x0000000c0e00780c */ /* 0x000fda0003f24270 */
[----:B------:R-:W-:Y:S05]  /*1660*/  @!P1 BRA `(.L_x_872) ;  /* 0x0000075000009947 */ /* 0x000fea0003800000 */
[----:B------:R-:W-:Y:S02]  /*1670*/  PLOP3.LUT P0, PT, PT, PT, PT, 0x8, 0x0 ;  /* 0x000000000000781c */ /* 0x000fe40003f0e170 */
[----:B------:R-:W-:Y:S02]  /*1680*/  IADD3 R24, R8, -0xc, RZ ;  /* 0xfffffff408187810 */ /* 0x000fe40007ffe0ff */
.L_x_873:
[----:B------:R-:W-:Y:S02]  /*1690*/  IMAD.MOV.U32 R25, RZ, RZ, 0x2 ;  /* 0x00000002ff197424 */ /* 0x000fe400078e00ff */
[----:B------:R-:W-:Y:S02]  /*16a0*/  IMAD R16, R21, c[0x0][0x208], R23 ;  /* 0x0000820015107a24 */ /* 0x000fe400078e0217 */
[----:B------:R-:W-:Y:S02]  /*16b0*/  IMAD R18, R23, c[0x0][0x220], R20 ;  /* 0x0000880017127a24 */ /* 0x000fe400078e0214 */
[----:B------:R-:W-:-:S04]  /*16c0*/  IMAD.WIDE R16, R16, R25, c[0x0][0x1b0] ;  /* 0x00006c0010107625 */ /* 0x000fc800078e0219 */
[----:B------:R-:W-:Y:S01]  /*16d0*/  IMAD.WIDE R18, R18, R25, c[0x0][0x160] ;  /* 0x0000580012127625 */ /* 0x000fe200078e0219 */
[----:B------:R-:W2:Y:S04]  /*16e0*/  LDG.E.U16 R26, [R16.64] ;  /* 0x00000006101a7981 */ /* 0x000ea8000c1e1500 */
[----:B------:R2:W3:Y:S01]  /*16f0*/  LDG.E.U16 R27, [R18.64] ;  /* 0x00000006121b7981 */ /* 0x0004e2000c1e1500 */
[----:B------:R-:W-:-:S05]  /*1700*/  IMAD.WIDE R14, R25, c[0x0][0x220], R18 ;  /* 0x00008800190e7a25 */ /* 0x000fca00078e0212 */
[----:B------:R0:W4:Y:S01]  /*1710*/  LDG.E.U16 R28, [R14.64] ;  /* 0x000000060e1c7981 */ /* 0x000122000c1e1500 */
[----:B--2---:R-:W-:Y:S02]  /*1720*/  PRMT R19, RZ, 0x5410, R26 ;  /* 0x00005410ff137816 */ /* 0x004fe4000000001a */
[----:B---3--:R-:W-:-:S05]  /*1730*/  PRMT R27, RZ, 0x5410, R27 ;  /* 0x00005410ff1b7816 */ /* 0x008fca000000001b */
[----:B------:R-:W-:Y:S02]  /*1740*/  FFMA.FTZ R22, R19, R27, R22 ;  /* 0x0000001b13167223 */ /* 0x000fe40000010016 */
[C---:B------:R-:W-:Y:S02]  /*1750*/  IMAD.WIDE R26, R25.reuse, c[0x0][0x220], R14 ;  /* 0x00008800191a7a25 */ /* 0x040fe400078e020e */
[----:B0-----:R0:W2:Y:S04]  /*1760*/  LDG.E.U16 R15, [R16.64+0x2] ;  /* 0x00000206100f7981 */ /* 0x0010a8000c1e1500 */
[----:B------:R0:W3:Y:S04]  /*1770*/  LDG.E.U16 R14, [R16.64+0x4] ;  /* 0x00000406100e7981 */ /* 0x0000e8000c1e1500 */
[----:B------:R-:W5:Y:S01]  /*1780*/  LDG.E.U16 R29, [R26.64] ;  /* 0x000000061a1d7981 */ /* 0x000f62000c1e1500 */
[----:B----4-:R-:W-:Y:S01]  /*1790*/  PRMT R28, RZ, 0x5410, R28 ;  /* 0x00005410ff1c7816 */ /* 0x010fe2000000001c */
[----:B------:R-:W-:-:S02]  /*17a0*/  IMAD.WIDE R18, R25, c[0x0][0x220], R26 ;  /* 0x0000880019127a25 */ /* 0x000fc400078e021a */
[----:B0-----:R-:W4:Y:S04]  /*17b0*/  LDG.E.U16 R16, [R16.64+0x6] ;  /* 0x0000060610107981 */ /* 0x001f28000c1e1500 */
[----:B------:R-:W4:Y:S01]  /*17c0*/  LDG.E.U16 R18, [R18.64] ;  /* 0x0000000612127981 */ /* 0x000f22000c1e1500 */
[----:B--2---:R-:W-:-:S05]  /*17d0*/  PRMT R15, RZ, 0x5410, R15 ;  /* 0x00005410ff0f7816 */ /* 0x004fca000000000f */
[----:B------:R-:W-:Y:S01]  /*17e0*/  FFMA.FTZ R22, R15, R28, R22 ;  /* 0x0000001c0f167223 */ /* 0x000fe20000010016 */
[----:B---3--:R-:W-:Y:S02]  /*17f0*/  PRMT R15, RZ, 0x5410, R14 ;  /* 0x00005410ff0f7816 */ /* 0x008fe4000000000e */
[----:B------:R-:W-:Y:S02]  /*1800*/  IADD3 R14, R23, 0x4, RZ ;  /* 0x00000004170e7810 */ /* 0x000fe40007ffe0ff */
[----:B-----5:R-:W-:-:S03]  /*1810*/  PRMT R29, RZ, 0x5410, R29 ;  /* 0x00005410ff1d7816 */ /* 0x020fc6000000001d */
[----:B------:R-:W-:Y:S02]  /*1820*/  IMAD R28, R21, c[0x0][0x208], R14 ;  /* 0x00008200151c7a24 */ /* 0x000fe400078e020e */
[----:B------:R-:W-:Y:S02]  /*1830*/  IMAD R26, R14, c[0x0][0x220], R20 ;  /* 0x000088000e1a7a24 */ /* 0x000fe400078e0214 */
[----:B------:R-:W-:Y:S02]  /*1840*/  FFMA.FTZ R22, R15, R29, R22 ;  /* 0x0000001d0f167223 */ /* 0x000fe40000010016 */
[----:B------:R-:W-:-:S04]  /*1850*/  IMAD.WIDE R14, R28, R25, c[0x0][0x1b0] ;  /* 0x00006c001c0e7625 */ /* 0x000fc800078e0219 */
[----:B------:R-:W-:Y:S01]  /*1860*/  IMAD.WIDE R26, R26, R25, c[0x0][0x160] ;  /* 0x000058001a1a7625 */ /* 0x000fe200078e0219 */
[----:B------:R-:W2:Y:S04]  /*1870*/  LDG.E.U16 R28, [R14.64] ;  /* 0x000000060e1c7981 */ /* 0x000ea8000c1e1500 */
[----:B------:R0:W3:Y:S01]  /*1880*/  LDG.E.U16 R29, [R26.64] ;  /* 0x000000061a1d7981 */ /* 0x0000e2000c1e1500 */
[----:B----4-:R-:W-:Y:S02]  /*1890*/  PRMT R17, RZ, 0x5410, R16 ;  /* 0x00005410ff117816 */ /* 0x010fe40000000010 */
[----:B------:R-:W-:-:S05]  /*18a0*/  PRMT R18, RZ, 0x5410, R18 ;  /* 0x00005410ff127816 */ /* 0x000fca0000000012 */
[----:B------:R-:W-:Y:S02]  /*18b0*/  FFMA.FTZ R22, R17, R18, R22 ;  /* 0x0000001211167223 */ /* 0x000fe40000010016 */
[----:B------:R-:W-:Y:S02]  /*18c0*/  IMAD.WIDE R16, R25, c[0x0][0x220], R26 ;  /* 0x0000880019107a25 */ /* 0x000fe400078e021a */
[----:B0-----:R-:W4:Y:S01]  /*18d0*/  LDG.E.U16 R27, [R14.64+0x4] ;  /* 0x000004060e1b7981 */ /* 0x001f22000c1e1500 */
[----:B--2---:R-:W-:-:S03]  /*18e0*/  PRMT R19, RZ, 0x5410, R28 ;  /* 0x00005410ff137816 */ /* 0x004fc6000000001c */
[----:B------:R0:W2:Y:S01]  /*18f0*/  LDG.E.U16 R28, [R16.64] ;  /* 0x00000006101c7981 */ /* 0x0000a2000c1e1500 */
[----:B---3--:R-:W-:-:S05]  /*1900*/  PRMT R29, RZ, 0x5410, R29 ;  /* 0x00005410ff1d7816 */ /* 0x008fca000000001d */
[----:B------:R-:W-:Y:S02]  /*1910*/  FFMA.FTZ R22, R19, R29, R22 ;  /* 0x0000001d13167223 */ /* 0x000fe40000010016 */
[C---:B------:R-:W-:Y:S01]  /*1920*/  IMAD.WIDE R18, R25.reuse, c[0x0][0x220], R16 ;  /* 0x0000880019127a25 */ /* 0x040fe200078e0210 */
[----:B------:R1:W3:Y:S04]  /*1930*/  LDG.E.U16 R29, [R14.64+0x2] ;  /* 0x000002060e1d7981 */ /* 0x0002e8000c1e1500 */
[----:B------:R-:W5:Y:S01]  /*1940*/  LDG.E.U16 R26, [R18.64] ;  /* 0x00000006121a7981 */ /* 0x000f62000c1e1500 */
[----:B----4-:R-:W-:Y:S01]  /*1950*/  PRMT R27, RZ, 0x5410, R27 ;  /* 0x00005410ff1b7816 */ /* 0x010fe2000000001b */
[----:B0-----:R-:W-:Y:S02]  /*1960*/  IMAD.WIDE R16, R25, c[0x0][0x220], R18 ;  /* 0x0000880019107a25 */ /* 0x001fe400078e0212 */
[----:B-1----:R-:W4:Y:S04]  /*1970*/  LDG.E.U16 R14, [R14.64+0x6] ;  /* 0x000006060e0e7981 */ /* 0x002f28000c1e1500 */
[----:B------:R-:W4:Y:S01]  /*1980*/  LDG.E.U16 R16, [R16.64] ;  /* 0x0000000610107981 */ /* 0x000f22000c1e1500 */
[----:B--2---:R-:W-:-:S02]  /*1990*/  PRMT R28, RZ, 0x5410, R28 ;  /* 0x00005410ff1c7816 */ /* 0x004fc4000000001c */
[----:B---3--:R-:W-:Y:S02]  /*19a0*/  PRMT R29, RZ, 0x5410, R29 ;  /* 0x00005410ff1d7816 */ /* 0x008fe4000000001d */
[----:B-----5:R-:W-:-:S03]  /*19b0*/  PRMT R26, RZ, 0x5410, R26 ;  /* 0x00005410ff1a7816 */ /* 0x020fc6000000001a */
[----:B------:R-:W-:-:S04]  /*19c0*/  FFMA.FTZ R22, R29, R28, R22 ;  /* 0x0000001c1d167223 */ /* 0x000fc80000010016 */
[----:B------:R-:W-:Y:S01]  /*19d0*/  FFMA.FTZ R22, R27, R26, R22 ;  /* 0x0000001a1b167223 */ /* 0x000fe20000010016 */
[----:B------:R-:W-:-:S05]  /*19e0*/  IADD3 R26, R23, 0x8, RZ ;  /* 0x00000008171a7810 */ /* 0x000fca0007ffe0ff */
[----:B------:R-:W-:Y:S02]  /*19f0*/  IMAD R28, R21, c[0x0][0x208], R26 ;  /* 0x00008200151c7a24 */ /* 0x000fe400078e021a */
[----:B------:R-:W-:Y:S02]  /*1a00*/  IMAD R26, R26, c[0x0][0x220], R20 ;  /* 0x000088001a1a7a24 */ /* 0x000fe400078e0214 */
        /* <DEDUP_REMOVED lines=19> */
[----:B------:R4:W4:Y:S01]  /*1b40*/  LDG.E.U16 R14, [R14.64] ;  /* 0x000000060e0e7981 */ /* 0x000922000c1e1500 */
        /* <DEDUP_REMOVED lines=11> */
[----:B------:R-:W3:Y:S01]  /*1c00*/  LDG.E.U16 R29, [R26.64] ;  /* 0x000000061a1d7981 */ /* 0x000ee2000c1e1500 */
[----:B----4-:R-:W-:Y:S02]  /*1c10*/  PRMT R15, RZ, 0x5410, R18 ;  /* 0x00005410ff0f7816 */ /* 0x010fe40000000012 */
[----:B------:R-:W-:Y:S01]  /*1c20*/  PRMT R14, RZ, 0x5410, R14 ;  /* 0x00005410ff0e7816 */ /* 0x000fe2000000000e */
[----:B------:R-:W-:-:S04]  /*1c30*/  IMAD.WIDE R18, R25, c[0x0][0x220], R26 ;  /* 0x0000880019127a25 */ /* 0x000fc800078e021a */
[----:B------:R-:W-:Y:S01]  /*1c40*/  FFMA.FTZ R22, R15, R14, R22 ;  /* 0x0000000e0f167223 */ /* 0x000fe20000010016 */
[----:B--2---:R-:W-:Y:S02]  /*1c50*/  PRMT R15, RZ, 0x5410, R28 ;  /* 0x00005410ff0f7816 */ /* 0x004fe4000000001c */
[----:B---3--:R-:W-:Y:S02]  /*1c60*/  PRMT R28, RZ, 0x5410, R29 ;  /* 0x00005410ff1c7816 */ /* 0x008fe4000000001d */
[----:B------:R-:W2:Y:S03]  /*1c70*/  LDG.E.U16 R29, [R16.64+0x2] ;  /* 0x00000206101d7981 */ /* 0x000ea6000c1e1500 */
[----:B------:R-:W-:Y:S02]  /*1c80*/  FFMA.FTZ R28, R15, R28, R22 ;  /* 0x0000001c0f1c7223 */ /* 0x000fe40000010016 */
[C---:B------:R-:W-:Y:S01]  /*1c90*/  IMAD.WIDE R14, R25.reuse, c[0x0][0x220], R18 ;  /* 0x00008800190e7a25 */ /* 0x040fe200078e0212 */
[----:B------:R0:W3:Y:S05]  /*1ca0*/  LDG.E.U16 R22, [R18.64] ;  /* 0x0000000612167981 */ /* 0x0000ea000c1e1500 */
[----:B------:R-:W-:-:S02]  /*1cb0*/  IMAD.WIDE R26, R25, c[0x0][0x220], R14 ;  /* 0x00008800191a7a25 */ /* 0x000fc400078e020e */
[----:B------:R-:W4:Y:S04]  /*1cc0*/  LDG.E.U16 R14, [R14.64] ;  /* 0x000000060e0e7981 */ /* 0x000f28000c1e1500 */
[----:B0-----:R-:W5:Y:S04]  /*1cd0*/  LDG.E.U16 R18, [R16.64+0x4] ;  /* 0x0000040610127981 */ /* 0x001f68000c1e1500 */
[----:B------:R-:W5:Y:S04]  /*1ce0*/  LDG.E.U16 R19, [R16.64+0x6] ;  /* 0x0000060610137981 */ /* 0x000f68000c1e1500 */
[----:B------:R-:W5:Y:S01]  /*1cf0*/  LDG.E.U16 R26, [R26.64] ;  /* 0x000000061a1a7981 */ /* 0x000f62000c1e1500 */
[----:B------:R-:W-:-:S04]  /*1d00*/  IADD3 R23, R23, 0x10, RZ ;  /* 0x0000001017177810 */ /* 0x000fc80007ffe0ff */
[----:B------:R-:W-:Y:S02]  /*1d10*/  ISETP.GE.AND P1, PT, R23, R24, PT ;  /* 0x000000181700720c */ /* 0x000fe40003f26270 */
[----:B--2---:R-:W-:Y:S02]  /*1d20*/  PRMT R29, RZ, 0x5410, R29 ;  /* 0x00005410ff1d7816 */ /* 0x004fe4000000001d */
[----:B---3--:R-:W-:-:S05]  /*1d30*/  PRMT R22, RZ, 0x5410, R22 ;  /* 0x00005410ff167816 */ /* 0x008fca0000000016 */
[----:B------:R-:W-:Y:S01]  /*1d40*/  FFMA.FTZ R22, R29, R22, R28 ;  /* 0x000000161d167223 */ /* 0x000fe2000001001c */
[----:B----4-:R-:W-:Y:S02]  /*1d50*/  PRMT R14, RZ, 0x5410, R14 ;  /* 0x00005410ff0e7816 */ /* 0x010fe4000000000e */
[----:B-----5:R-:W-:Y:S02]  /*1d60*/  PRMT R15, RZ, 0x5410, R18 ;  /* 0x00005410ff0f7816 */ /* 0x020fe40000000012 */
[----:B------:R-:W-:-:S03]  /*1d70*/  PRMT R19, RZ, 0x5410, R19 ;  /* 0x00005410ff137816 */ /* 0x000fc60000000013 */
[----:B------:R-:W-:Y:S01]  /*1d80*/  FFMA.FTZ R22, R15, R14, R22 ;  /* 0x0000000e0f167223 */ /* 0x000fe20000010016 */
[----:B------:R-:W-:-:S05]  /*1d90*/  PRMT R26, RZ, 0x5410, R26 ;  /* 0x00005410ff1a7816 */ /* 0x000fca000000001a */
[----:B------:R-:W-:Y:S01]  /*1da0*/  FFMA.FTZ R22, R19, R26, R22 ;  /* 0x0000001a13167223 */ /* 0x000fe20000010016 */
[----:B------:R-:W-:Y:S05]  /*1db0*/  @!P1 BRA `(.L_x_873) ;  /* 0xfffff8d000009947 */ /* 0x000fea000383ffff */
.L_x_872:
[----:B------:R-:W-:Y:S05]  /*1dc0*/  BSYNC B2 ;  /* 0x0000000000027941 */ /* 0x000fea0003800000 */
.L_x_871:
[----:B------:R-:W-:Y:S01]  /*1dd0*/  IMAD.IADD R14, R8, 0x1, -R23 ;  /* 0x00000001080e7824 */ /* 0x000fe200078e0a17 */
[----:B------:R-:W-:Y:S04]  /*1de0*/  BSSY B2, `(.L_x_874) ;  /* 0x000003d000027945 */ /* 0x000fe80003800000 */
[----:B------:R-:W-:-:S13]  /*1df0*/  ISETP.GT.AND P1, PT, R14, 0x4, PT ;  /* 0x000000040e00780c */ /* 0x000fda0003f24270 */
[----:B------:R-:W-:Y:S05]  /*1e00*/  @!P1 BRA `(.L_x_875) ;  /* 0x000003a000009947 */ /* 0x000fea0003800000 */
[----:B------:R-:W-:Y:S02]  /*1e10*/  IMAD.MOV.U32 R25, RZ, RZ, 0x2 ;  /* 0x00000002ff197424 */ /* 0x000fe400078e00ff */
[----:B------:R-:W-:Y:S02]  /*1e20*/  IMAD R16, R21, c[0x0][0x208], R23 ;  /* 0x0000820015107a24 */ /* 0x000fe400078e0217 */
[----:B------:R-:W-:Y:S02]  /*1e30*/  IMAD R14, R23, c[0x0][0x220], R20 ;  /* 0x00008800170e7a24 */ /* 0x000fe400078e0214 */
[----:B------:R-:W-:-:S04]  /*1e40*/  IMAD.WIDE R16, R16, R25, c[0x0][0x1b0] ;  /* 0x00006c0010107625 */ /* 0x000fc800078e0219 */
[----:B------:R-:W-:Y:S01]  /*1e50*/  IMAD.WIDE R14, R14, R25, c[0x0][0x160] ;  /* 0x000058000e0e7625 */ /* 0x000fe200078e0219 */
[----:B------:R-:W2:Y:S04]  /*1e60*/  LDG.E.U16 R24, [R16.64] ;  /* 0x0000000610187981 */ /* 0x000ea8000c1e1500 */
[----:B------:R2:W3:Y:S01]  /*1e70*/  LDG.E.U16 R26, [R14.64] ;  /* 0x000000060e1a7981 */ /* 0x0004e2000c1e1500 */
[----:B------:R-:W-:-:S03]  /*1e80*/  IMAD.WIDE R18, R25, c[0x0][0x220], R14 ;  /* 0x0000880019127a25 */ /* 0x000fc600078e020e */
[----:B------:R-:W4:Y:S04]  /*1e90*/  LDG.E.U16 R28, [R16.64+0x2] ;  /* 0x00000206101c7981 */ /* 0x000f28000c1e1500 */
[----:B------:R0:W5:Y:S01]  /*1ea0*/  LDG.E.U16 R29, [R18.64] ;  /* 0x00000006121d7981 */ /* 0x000162000c1e1500 */
[----:B--2---:R-:W-:Y:S02]  /*1eb0*/  PRMT R15, RZ, 0x5410, R24 ;  /* 0x00005410ff0f7816 */ /* 0x004fe40000000018 */
[----:B---3--:R-:W-:Y:S01]  /*1ec0*/  PRMT R14, RZ, 0x5410, R26 ;  /* 0x00005410ff0e7816 */ /* 0x008fe2000000001a */
[----:B------:R-:W-:Y:S02]  /*1ed0*/  IMAD.WIDE R26, R25, c[0x0][0x220], R18 ;  /* 0x00008800191a7a25 */ /* 0x000fe400078e0212 */
[----:B0-----:R-:W2:Y:S02]  /*1ee0*/  LDG.E.U16 R18, [R16.64+0x6] ;  /* 0x0000060610127981 */ /* 0x001ea4000c1e1500 */
[----:B------:R-:W-:-:S02]  /*1ef0*/  FFMA.FTZ R14, R15, R14, R22 ;  /* 0x0000000e0f0e7223 */ /* 0x000fc40000010016 */
[----:B------:R-:W3:Y:S04]  /*1f00*/  LDG.E.U16 R22, [R16.64+0x4] ;  /* 0x0000040610167981 */ /* 0x000ee8000c1e1500 */
[----:B------:R0:W2:Y:S01]  /*1f10*/  LDG.E.U16 R24, [R26.64] ;  /* 0x000000061a187981 */ /* 0x0000a2000c1e1500 */
[----:B----4-:R-:W-:Y:S02]  /*1f20*/  PRMT R15, RZ, 0x5410, R28 ;  /* 0x00005410ff0f7816 */ /* 0x010fe4000000001c */
[----:B-----5:R-:W-:-:S05]  /*1f30*/  PRMT R29, RZ, 0x5410, R29 ;  /* 0x00005410ff1d7816 */ /* 0x020fca000000001d */
[----:B------:R-:W-:Y:S01]  /*1f40*/  FFMA.FTZ R14, R15, R29, R14 ;  /* 0x0000001d0f0e7223 */ /* 0x000fe2000001000e */
[----:B------:R-:W-:Y:S01]  /*1f50*/  IADD3 R15, R23, 0x4, RZ ;  /* 0x00000004170f7810 */ /* 0x000fe20007ffe0ff */
[----:B------:R-:W-:-:S04]  /*1f60*/  IMAD.WIDE R28, R25, c[0x0][0x220], R26 ;  /* 0x00008800191c7a25 */ /* 0x000fc800078e021a */
[----:B------:R-:W-:Y:S02]  /*1f70*/  IMAD R19, R15, c[0x0][0x220], R20 ;  /* 0x000088000f137a24 */ /* 0x000fe400078e0214 */
[----:B0-----:R-:W-:Y:S01]  /*1f80*/  IMAD R26, R21, c[0x0][0x208], R15 ;  /* 0x00008200151a7a24 */ /* 0x001fe200078e020f */
[----:B------:R-:W4:Y:S01]  /*1f90*/  LDG.E.U16 R28, [R28.64] ;  /* 0x000000061c1c7981 */ /* 0x000f22000c1e1500 */
[----:B---3--:R-:W-:Y:S02]  /*1fa0*/  PRMT R15, RZ, 0x5410, R22 ;  /* 0x00005410ff0f7816 */ /* 0x008fe40000000016 */
[----:B--2---:R-:W-:-:S05]  /*1fb0*/  PRMT R24, RZ, 0x5410, R24 ;  /* 0x00005410ff187816 */ /* 0x004fca0000000018 */
[----:B------:R-:W-:Y:S02]  /*1fc0*/  FFMA.FTZ R24, R15, R24, R14 ;  /* 0x000000180f187223 */ /* 0x000fe4000001000e */
[----:B------:R-:W-:-:S04]  /*1fd0*/  IMAD.WIDE R14, R26, R25, c[0x0][0x1b0] ;  /* 0x00006c001a0e7625 */ /* 0x000fc800078e0219 */
[----:B------:R-:W-:Y:S01]  /*1fe0*/  IMAD.WIDE R26, R19, R25, c[0x0][0x160] ;  /* 0x00005800131a7625 */ /* 0x000fe200078e0219 */
[----:B------:R-:W-:Y:S01]  /*1ff0*/  PRMT R17, RZ, 0x5410, R18 ;  /* 0x00005410ff117816 */ /* 0x000fe20000000012 */
[----:B------:R-:W2:Y:S04]  /*2000*/  LDG.E.U16 R19, [R14.64] ;  /* 0x000000060e137981 */ /* 0x000ea8000c1e1500 */
[----:B------:R0:W3:Y:S01]  /*2010*/  LDG.E.U16 R22, [R26.64] ;  /* 0x000000061a167981 */ /* 0x0000e2000c1e1500 */
[----:B----4-:R-:W-:-:S03]  /*2020*/  PRMT R28, RZ, 0x5410, R28 ;  /* 0x00005410ff1c7816 */ /* 0x010fc6000000001c */
[----:B------:R1:W4:Y:S02]  /*2030*/  LDG.E.U16 R29, [R14.64+0x6] ;  /* 0x000006060e1d7981 */ /* 0x000324000c1e1500 */
[----:B------:R-:W-:Y:S02]  /*2040*/  FFMA.FTZ R24, R17, R28, R24 ;  /* 0x0000001c11187223 */ /* 0x000fe40000010018 */
[----:B------:R-:W-:Y:S01]  /*2050*/  IMAD.WIDE R16, R25, c[0x0][0x220], R26 ;  /* 0x0000880019107a25 */ /* 0x000fe200078e021a */
[----:B------:R-:W1:Y:S04]  /*2060*/  LDG.E.U16 R28, [R14.64+0x2] ;  /* 0x000002060e1c7981 */ /* 0x000e68000c1e1500 */
[----:B0-----:R1:W5:Y:S01]  /*2070*/  LDG.E.U16 R27, [R14.64+0x4] ;  /* 0x000004060e1b7981 */ /* 0x001362000c1e1500 */
[----:B--2---:R-:W-:-:S02]  /*2080*/  PRMT R19, RZ, 0x5410, R19 ;  /* 0x00005410ff137816 */ /* 0x004fc40000000013 */
[----:B---3--:R-:W-:-:S05]  /*2090*/  PRMT R22, RZ, 0x5410, R22 ;  /* 0x00005410ff167816 */ /* 0x008fca0000000016 */
[----:B------:R-:W-:Y:S02]  /*20a0*/  FFMA.FTZ R22, R19, R22, R24 ;  /* 0x0000001613167223 */ /* 0x000fe40000010018 */
[C---:B------:R-:W-:Y:S02]  /*20b0*/  IMAD.WIDE R18, R25.reuse, c[0x0][0x220], R16 ;  /* 0x0000880019127a25 */ /* 0x040fe400078e0210 */
[----:B------:R-:W2:Y:S04]  /*20c0*/  LDG.E.U16 R16, [R16.64] ;  /* 0x0000000610107981 */ /* 0x000ea8000c1e1500 */
[----:B------:R-:W-:Y:S01]  /*20d0*/  IMAD.WIDE R24, R25, c[0x0][0x220], R18 ;  /* 0x0000880019187a25 */ /* 0x000fe200078e0212 */
[----:B------:R-:W3:Y:S05]  /*20e0*/  LDG.E.U16 R26, [R18.64] ;  /* 0x00000006121a7981 */ /* 0x000eea000c1e1500 */
[----:B------:R-:W3:Y:S01]  /*20f0*/  LDG.E.U16 R24, [R24.64] ;  /* 0x0000000618187981 */ /* 0x000ee2000c1e1500 */
[----:B-1----:R-:W-:-:S02]  /*2100*/  PRMT R15, RZ, 0x5410, R28 ;  /* 0x00005410ff0f7816 */ /* 0x002fc4000000001c */
[----:B-----5:R-:W-:Y:S02]  /*2110*/  PRMT R27, RZ, 0x5410, R27 ;  /* 0x00005410ff1b7816 */ /* 0x020fe4000000001b */
[----:B----4-:R-:W-:Y:S02]  /*2120*/  PRMT R29, RZ, 0x5410, R29 ;  /* 0x00005410ff1d7816 */ /* 0x010fe4000000001d */
[----:B------:R-:W-:Y:S02]  /*2130*/  PLOP3.LUT P0, PT, PT, PT, PT, 0x8, 0x0 ;  /* 0x000000000000781c */ /* 0x000fe40003f0e170 */
[----:B------:R-:W-:Y:S02]  /*2140*/  IADD3 R23, R23, 0x8, RZ ;  /* 0x0000000817177810 */ /* 0x000fe40007ffe0ff */
[----:B--2---:R-:W-:Y:S02]  /*2150*/  PRMT R16, RZ, 0x5410, R16 ;  /* 0x00005410ff107816 */ /* 0x004fe40000000010 */
[----:B---3--:R-:W-:-:S03]  /*2160*/  PRMT R26, RZ, 0x5410, R26 ;  /* 0x00005410ff1a7816 */ /* 0x008fc6000000001a */
[----:B------:R-:W-:Y:S01]  /*2170*/  FFMA.FTZ R22, R15, R16, R22 ;  /* 0x000000100f167223 */ /* 0x000fe20000010016 */
[----:B------:R-:W-:-:S03]  /*2180*/  PRMT R24, RZ, 0x5410, R24 ;  /* 0x00005410ff187816 */ /* 0x000fc60000000018 */
[----:B------:R-:W-:-:S04]  /*2190*/  FFMA.FTZ R22, R27, R26, R22 ;  /* 0x0000001a1b167223 */ /* 0x000fc80000010016 */
[----:B------:R-:W-:Y:S02]  /*21a0*/  FFMA.FTZ R22, R29, R24, R22 ;  /* 0x000000181d167223 */ /* 0x000fe40000010016 */
.L_x_875:
[----:B------:R-:W-:Y:S05]  /*21b0*/  BSYNC B2 ;  /* 0x0000000000027941 */ /* 0x000fea0003800000 */
.L_x_874:
[----:B------:R-:W-:-:S13]  /*21c0*/  ISETP.LT.OR P0, PT, R23, R8, P0 ;  /* 0x000000081700720c */ /* 0x000fda0000701670 */
[----:B------:R-:W-:Y:S05]  /*21d0*/  @!P0 BRA `(.L_x_868) ;  /* 0x000001c000008947 */ /* 0x000fea0003800000 */
[----:B------:R-:W-:Y:S02]  /*21e0*/  IMAD.MOV.U32 R25, RZ, RZ, 0x2 ;  /* 0x00000002ff197424 */ /* 0x000fe400078e00ff */
[----:B------:R-:W-:Y:S02]  /*21f0*/  IMAD R14, R23, c[0x0][0x220], R20 ;  /* 0x00008800170e7a24 */ /* 0x000fe400078e0214 */
[----:B------:R-:W-:Y:S02]  /*2200*/  IMAD R18, R21, c[0x0][0x208], R23 ;  /* 0x0000820015127a24 */ /* 0x000fe400078e0217 */
[----:B------:R-:W-:-:S04]  /*2210*/  IMAD.WIDE R14, R14, R25, c[0x0][0x160] ;  /* 0x000058000e0e7625 */ /* 0x000fc800078e0219 */
[----:B------:R-:W-:-:S04]  /*2220*/  IMAD.WIDE R18, R18, R25, c[0x0][0x1b0] ;  /* 0x00006c0012127625 */ /* 0x000fc800078e0219 */
[C---:B------:R-:W-:Y:S01]  /*2230*/  IMAD.WIDE R16, R25.reuse, c[0x0][0x220], R14 ;  /* 0x0000880019107a25 */ /* 0x040fe200078e020e */
[----:B------:R-:W2:Y:S04]  /*2240*/  LDG.E.U16 R23, [R18.64] ;  /* 0x0000000612177981 */ /* 0x000ea8000c1e1500 */
[----:B------:R-:W3:Y:S01]  /*2250*/  LDG.E.U16 R14, [R14.64] ;  /* 0x000000060e0e7981 */ /* 0x000ee2000c1e1500 */
[----:B------:R-:W-:-:S03]  /*2260*/  IMAD.WIDE R20, R25, c[0x0][0x220], R16 ;  /* 0x0000880019147a25 */ /* 0x000fc600078e0210 */
[----:B------:R-:W4:Y:S04]  /*2270*/  LDG.E.U16 R26, [R18.64+0x2] ;  /* 0x00000206121a7981 */ /* 0x000f28000c1e1500 */
[----:B------:R-:W5:Y:S01]  /*2280*/  LDG.E.U16 R16, [R16.64] ;  /* 0x0000000610107981 */ /* 0x000f62000c1e1500 */
[----:B------:R-:W-:-:S03]  /*2290*/  IMAD.WIDE R24, R25, c[0x0][0x220], R20 ;  /* 0x0000880019187a25 */ /* 0x000fc600078e0214 */
[----:B------:R-:W5:Y:S04]  /*22a0*/  LDG.E.U16 R27, [R20.64] ;  /* 0x00000006141b7981 */ /* 0x000f68000c1e1500 */
[----:B------:R-:W5:Y:S04]  /*22b0*/  LDG.E.U16 R28, [R18.64+0x4] ;  /* 0x00000406121c7981 */ /* 0x000f68000c1e1500 */
[----:B------:R-:W5:Y:S04]  /*22c0*/  LDG.E.U16 R29, [R18.64+0x6] ;  /* 0x00000606121d7981 */ /* 0x000f68000c1e1500 */
[----:B------:R-:W5:Y:S01]  /*22d0*/  LDG.E.U16 R24, [R24.64] ;  /* 0x0000000618187981 */ /* 0x000f62000c1e1500 */
[----:B--2---:R-:W-:-:S02]  /*22e0*/  PRMT R23, RZ, 0x5410, R23 ;  /* 0x00005410ff177816 */ /* 0x004fc40000000017 */
[----:B---3--:R-:W-:Y:S02]  /*22f0*/  PRMT R14, RZ, 0x5410, R14 ;  /* 0x00005410ff0e7816 */ /* 0x008fe4000000000e */
[----:B----4-:R-:W-:-:S03]  /*2300*/  PRMT R15, RZ, 0x5410, R26 ;  /* 0x00005410ff0f7816 */ /* 0x010fc6000000001a */
[----:B------:R-:W-:Y:S01]  /*2310*/  FFMA.FTZ R14, R23, R14, R22 ;  /* 0x0000000e170e7223 */ /* 0x000fe20000010016 */
[----:B-----5:R-:W-:Y:S02]  /*2320*/  PRMT R16, RZ, 0x5410, R16 ;  /* 0x00005410ff107816 */ /* 0x020fe40000000010 */
[----:B------:R-:W-:-:S03]  /*2330*/  PRMT R27, RZ, 0x5410, R27 ;  /* 0x00005410ff1b7816 */ /* 0x000fc6000000001b */
[----:B------:R-:W-:Y:S01]  /*2340*/  FFMA.FTZ R14, R15, R16, R14 ;  /* 0x000000100f0e7223 */ /* 0x000fe2000001000e */
[----:B------:R-:W-:Y:S02]  /*2350*/  PRMT R15, RZ, 0x5410, R28 ;  /* 0x00005410ff0f7816 */ /* 0x000fe4000000001c */
[----:B------:R-:W-:-:S03]  /*2360*/  PRMT R29, RZ, 0x5410, R29 ;  /* 0x00005410ff1d7816 */ /* 0x000fc6000000001d */
[----:B------:R-:W-:Y:S01]  /*2370*/  FFMA.FTZ R14, R15, R27, R14 ;  /* 0x0000001b0f0e7223 */ /* 0x000fe2000001000e */
[----:B------:R-:W-:-:S05]  /*2380*/  PRMT R24, RZ, 0x5410, R24 ;  /* 0x00005410ff187816 */ /* 0x000fca0000000018 */
[----:B------:R-:W-:Y:S02]  /*2390*/  FFMA.FTZ R22, R29, R24, R14 ;  /* 0x000000181d167223 */ /* 0x000fe4000001000e */
.L_x_868:
[----:B------:R-:W-:Y:S05]  /*23a0*/  BSYNC B0 ;  /* 0x0000000000007941 */ /* 0x000fea0003800000 */
.L_x_867:
[----:B------:R-:W-:-:S04]  /*23b0*/  IADD3 R5, R5, 0x1, RZ ;  /* 0x0000000105057810 */ /* 0x000fc80007ffe0ff */
[----:B------:R-:W-:-:S13]  /*23c0*/  ISETP.GE.AND P0, PT, R5, R6, PT ;  /* 0x000000060500720c */ /* 0x000fda0003f06270 */
[----:B------:R-:W-:Y:S01]  /*23d0*/  @P0 CALL.REL.NOINC `(.L_x_866) ;  /* 0x0000001000000944 */ /* 0x000fe20003c00000 */
[----:B------:R-:W-:Y:S05]  /*23e0*/  BRA `(.L_x_876) ;  /* 0xffffef4000007947 */ /* 0x000fea000383ffff */
.L_x_866:
[----:B------:R-:W-:Y:S05]  /*23f0*/  BSYNC B1 ;  /* 0x0000000000017941 */ /* 0x000fea0003800000 */
.L_x_865:
        /* <DEDUP_REMOVED lines=13> */
.L_x_877:
[----:B------:R-:W-:Y:S05]  /*24d0*/  EXIT ;  /* 0x000000000000794d */ /* 0x000fea0003800000 */
.L_x_856:
[----:B------:R-:W-:Y:S01]  /*24e0*/  IABS R8, c[0x0][0x200] ;  /* 0x0000800000087a13 */ /* 0x000fe20000000000 */
[----:B------:R-:W-:Y:S01]  /*24f0*/  BSSY B0, `(.L_x_879) ;  /* 0x0000076000007945 */ /* 0x000fe20003800000 */
[----:B------:R-:W-:Y:S02]  /*2500*/  IABS R2, c[0x0][0x204] ;  /* 0x0000810000027a13 */ /* 0x000fe40000000000 */
        /* <DEDUP_REMOVED lines=8> */
[----:B------:R-:W-:-:S05]  /*2590*/  IMAD R7, R7, R8, RZ ;  /* 0x0000000807077224 */ /* 0x000fca00078e02ff */
[----:B------:R-:W-:Y:S02]  /*25a0*/  IMAD.HI.U32 R10, R5, R7, R4 ;  /* 0x00000007050a7227 */ /* 0x000fe400078e0004 */
[----:B------:R-:W0:Y:S02]  /*25b0*/  I2F.RP R7, R2 ;  /* 0x0000000200077306 */ /* 0x000e240000209400 */
[----:B------:R-:W-:-:S04]  /*25c0*/  IMAD.MOV.U32 R5, RZ, RZ, R9 ;  /* 0x000000ffff057224 */ /* 0x000fc800078e0009 */
[----:B------:R-:W-:-:S04]  /*25d0*/  IMAD.HI.U32 R4, R10, R5, RZ ;  /* 0x000000050a047227 */ /* 0x000fc800078e00ff */
[----:B------:R-:W-:-:S04]  /*25e0*/  IMAD.MOV R6, RZ, RZ, -R4 ;  /* 0x000000ffff067224 */ /* 0x000fc800078e0a04 */
[C---:B------:R-:W-:Y:S01]  /*25f0*/  IMAD R5, R8.reuse, R6, R5 ;  /* 0x0000000608057224 */ /* 0x040fe200078e0205 */
[----:B------:R-:W-:Y:S01]  /*2600*/  IABS R6, c[0x0][0x1f0] ;  /* 0x00007c0000067a13 */ /* 0x000fe20000000000 */
[----:B0-----:R-:W0:Y:S03]  /*2610*/  MUFU.RCP R7, R7 ;  /* 0x0000000700077308 */ /* 0x001e260000001000 */
[----:B------:R-:W-:-:S05]  /*2620*/  ISETP.GT.U32.AND P1, PT, R8, R5, PT ;  /* 0x000000050800720c */ /* 0x000fca0003f24070 */
[----:B------:R-:W1:Y:S08]  /*2630*/  I2F.RP R10, R6 ;  /* 0x00000006000a7306 */ /* 0x000e700000209400 */
[----:B------:R-:W-:Y:S01]  /*2640*/  @!P1 IMAD.IADD R5, R5, 0x1, -R8 ;  /* 0x0000000105059824 */ /* 0x000fe200078e0a08 */
[----:B0-----:R-:W-:Y:S02]  /*2650*/  IADD3 R9, R7, 0xffffffe, RZ ;  /* 0x0ffffffe07097810 */ /* 0x001fe40007ffe0ff */
[----:B------:R-:W-:-:S02]  /*2660*/  @!P1 IADD3 R4, R4, 0x1, RZ ;  /* 0x0000000104049810 */ /* 0x000fc40007ffe0ff */
[----:B------:R-:W-:Y:S01]  /*2670*/  ISETP.GE.U32.AND P0, PT, R5, R8, PT ;  /* 0x000000080500720c */ /* 0x000fe20003f06070 */
[----:B------:R-:W-:Y:S01]  /*2680*/  IMAD.MOV.U32 R8, RZ, RZ, RZ ;  /* 0x000000ffff087224 */ /* 0x000fe200078e00ff */
[----:B------:R-:W-:Y:S01]  /*2690*/  LOP3.LUT R5, R0, c[0x0][0x200], RZ, 0x3c, !PT ;  /* 0x0000800000057a12 */ /* 0x000fe200078e3cff */
[----:B------:R-:W0:Y:S01]  /*26a0*/  F2I.FTZ.U32.TRUNC.NTZ R9, R9 ;  /* 0x0000000900097305 */ /* 0x000e22000021f000 */
[----:B------:R-:W-:Y:S02]  /*26b0*/  ISETP.NE.AND P1, PT, RZ, c[0x0][0x200], PT ;  /* 0x00008000ff007a0c */ /* 0x000fe40003f25270 */
[----:B------:R-:W-:-:S05]  /*26c0*/  ISETP.GE.AND P2, PT, R5, RZ, PT ;  /* 0x000000ff0500720c */ /* 0x000fca0003f46270 */
[----:B-1----:R-:W1:Y:S02]  /*26d0*/  MUFU.RCP R10, R10 ;  /* 0x0000000a000a7308 */ /* 0x002e640000001000 */
[----:B------:R-:W-:Y:S01]  /*26e0*/  @P0 IADD3 R4, R4, 0x1, RZ ;  /* 0x0000000104040810 */ /* 0x000fe20007ffe0ff */
[----:B0-----:R-:W-:-:S05]  /*26f0*/  IMAD.MOV R5, RZ, RZ, -R9 ;  /* 0x000000ffff057224 */ /* 0x001fca00078e0a09 */
[----:B------:R-:W-:Y:S01]  /*2700*/  @!P2 IMAD.MOV R4, RZ, RZ, -R4 ;  /* 0x000000ffff04a224 */ /* 0x000fe200078e0a04 */
[----:B------:R-:W-:Y:S01]  /*2710*/  @!P1 LOP3.LUT R4, RZ, c[0x0][0x200], RZ, 0x33, !PT ;  /* 0x00008000ff049a12 */ /* 0x000fe200078e33ff */
[----:B------:R-:W-:-:S03]  /*2720*/  IMAD R5, R5, R2, RZ ;  /* 0x0000000205057224 */ /* 0x000fc600078e02ff */
[----:B------:R-:W-:Y:S01]  /*2730*/  IABS R7, R4 ;  /* 0x0000000400077213 */ /* 0x000fe20000000000 */
[----:B------:R-:W-:-:S04]  /*2740*/  IMAD.HI.U32 R8, R9, R5, R8 ;  /* 0x0000000509087227 */ /* 0x000fc800078e0008 */
[----:B------:R-:W-:-:S04]  /*2750*/  IMAD.MOV.U32 R5, RZ, RZ, R7 ;  /* 0x000000ffff057224 */ /* 0x000fc800078e0007 */
[----:B------:R-:W-:Y:S01]  /*2760*/  IMAD.HI.U32 R11, R8, R5, RZ ;  /* 0x00000005080b7227 */ /* 0x000fe200078e00ff */
[----:B-1----:R-:W-:-:S03]  /*2770*/  IADD3 R8, R10, 0xffffffe, RZ ;  /* 0x0ffffffe0a087810 */ /* 0x002fc60007ffe0ff */
[----:B------:R-:W-:Y:S01]  /*2780*/  IMAD.MOV.U32 R10, RZ, RZ, 0x1 ;  /* 0x00000001ff0a7424 */ /* 0x000fe200078e00ff */
[----:B------:R-:W-:Y:S01]  /*2790*/  IADD3 R7, -R11, RZ, RZ ;  /* 0x000000ff0b077210 */ /* 0x000fe20007ffe1ff */
[----:B------:R0:W1:Y:S03]  /*27a0*/  F2I.FTZ.U32.TRUNC.NTZ R9, R8 ;  /* 0x0000000800097305 */ /* 0x000066000021f000 */
[----:B------:R-:W-:Y:S01]  /*27b0*/  IADD3 R12, -R10, c[0x0][0x208], RZ ;  /* 0x000082000a0c7a10 */ /* 0x000fe20007ffe1ff */
[----:B------:R-:W-:Y:S01]  /*27c0*/  IMAD R5, R2, R7, R5 ;  /* 0x0000000702057224 */ /* 0x000fe200078e0205 */
[----:B------:R-:W-:Y:S01]  /*27d0*/  IADD3 R10, -R10, c[0x0][0x20c], RZ ;  /* 0x000083000a0a7a10 */ /* 0x000fe20007ffe1ff */
[----:B------:R-:W-:Y:S02]  /*27e0*/  IMAD.MOV.U32 R7, RZ, RZ, c[0x0][0x210] ;  /* 0x00008400ff077624 */ /* 0x000fe400078e00ff */
[----:B------:R-:W-:Y:S01]  /*27f0*/  IMAD R15, R12, R13, -c[0x0][0x1f8] ;  /* 0x80007e000c0f7624 */ /* 0x000fe200078e020d */
[----:B------:R-:W-:Y:S01]  /*2800*/  ISETP.GT.U32.AND P1, PT, R2, R5, PT ;  /* 0x000000050200720c */ /* 0x000fe20003f24070 */
[----:B0-----:R-:W-:-:S02]  /*2810*/  IMAD.MOV.U32 R8, RZ, RZ, RZ ;  /* 0x000000ffff087224 */ /* 0x001fc400078e00ff */
[----:B------:R-:W-:-:S04]  /*2820*/  IMAD.MOV.U32 R13, RZ, RZ, c[0x0][0x224] ;  /* 0x00008900ff0d7624 */ /* 0x000fc800078e00ff */
[----:B------:R-:W-:-:S06]  /*2830*/  IMAD R13, R10, R13, -c[0x0][0x1fc] ;  /* 0x80007f000a0d7624 */ /* 0x000fcc00078e020d */
[----:B------:R-:W-:Y:S01]  /*2840*/  @!P1 IMAD.IADD R5, R5, 0x1, -R2 ;  /* 0x0000000105059824 */ /* 0x000fe200078e0a02 */
[----:B------:R-:W-:Y:S02]  /*2850*/  @!P1 IADD3 R11, R11, 0x1, RZ ;  /* 0x000000010b0b9810 */ /* 0x000fe40007ffe0ff */
[----:B------:R-:W-:Y:S02]  /*2860*/  ISETP.NE.AND P1, PT, RZ, c[0x0][0x204], PT ;  /* 0x00008100ff007a0c */ /* 0x000fe40003f25270 */
[----:B------:R-:W-:Y:S01]  /*2870*/  ISETP.GE.U32.AND P0, PT, R5, R2, PT ;  /* 0x000000020500720c */ /* 0x000fe20003f06070 */
[----:B-1----:R-:W-:Y:S01]  /*2880*/  IMAD.MOV R5, RZ, RZ, -R9 ;  /* 0x000000ffff057224 */ /* 0x002fe200078e0a09 */
[----:B------:R-:W-:-:S03]  /*2890*/  LOP3.LUT R2, R4, c[0x0][0x204], RZ, 0x3c, !PT ;  /* 0x0000810004027a12 */ /* 0x000fc600078e3cff */
[----:B------:R-:W-:Y:S01]  /*28a0*/  IMAD R5, R5, R6, RZ ;  /* 0x0000000605057224 */ /* 0x000fe200078e02ff */
[----:B------:R-:W-:-:S03]  /*28b0*/  ISETP.GE.AND P2, PT, R2, RZ, PT ;  /* 0x000000ff0200720c */ /* 0x000fc60003f46270 */
[----:B------:R-:W-:-:S04]  /*28c0*/  IMAD.HI.U32 R8, R9, R5, R8 ;  /* 0x0000000509087227 */ /* 0x000fc800078e0008 */
[----:B------:R-:W-:Y:S01]  /*28d0*/  @P0 IADD3 R11, R11, 0x1, RZ ;  /* 0x000000010b0b0810 */ /* 0x000fe20007ffe0ff */
[----:B------:R-:W-:-:S05]  /*28e0*/  IMAD.MOV R5, RZ, RZ, -R4 ;  /* 0x000000ffff057224 */ /* 0x000fca00078e0a04 */
[----:B------:R-:W-:Y:S01]  /*28f0*/  @!P2 IMAD.MOV R11, RZ, RZ, -R11 ;  /* 0x000000ffff0ba224 */ /* 0x000fe200078e0a0b */
[----:B------:R-:W-:-:S04]  /*2900*/  @!P1 LOP3.LUT R11, RZ, c[0x0][0x204], RZ, 0x33, !PT ;  /* 0x00008100ff0b9a12 */ /* 0x000fc800078e33ff */
[----:B------:R-:W-:Y:S02]  /*2910*/  IABS R2, R11 ;  /* 0x0000000b00027213 */ /* 0x000fe40000000000 */
[----:B------:R-:W-:-:S03]  /*2920*/  ISETP.GE.AND P2, PT, R11, RZ, PT ;  /* 0x000000ff0b00720c */ /* 0x000fc60003f46270 */
[----:B------:R-:W-:Y:S02]  /*2930*/  IMAD.MOV.U32 R9, RZ, RZ, R2 ;  /* 0x000000ffff097224 */ /* 0x000fe400078e0002 */
[----:B------:R-:W-:Y:S02]  /*2940*/  IMAD R2, R5, c[0x0][0x200], R0 ;  /* 0x0000800005027a24 */ /* 0x000fe400078e0200 */
[----:B------:R-:W-:-:S04]  /*2950*/  IMAD.HI.U32 R5, R8, R9, RZ ;  /* 0x0000000908057227 */ /* 0x000fc800078e00ff */
[----:B------:R-:W-:Y:S02]  /*2960*/  IMAD R2, R2, R7, -c[0x0][0x218] ;  /* 0x8000860002027624 */ /* 0x000fe400078e0207 */
[----:B------:R-:W-:Y:S02]  /*2970*/  IMAD.MOV R7, RZ, RZ, -R11 ;  /* 0x000000ffff077224 */ /* 0x000fe400078e0a0b */
[----:B------:R-:W-:Y:S01]  /*2980*/  IMAD.MOV.U32 R8, RZ, RZ, c[0x0][0x214] ;  /* 0x00008500ff087624 */ /* 0x000fe200078e00ff */
[----:B------:R-:W-:Y:S01]  /*2990*/  ISETP.GT.AND P0, PT, R2, -0x1, PT ;  /* 0xffffffff0200780c */ /* 0x000fe20003f04270 */
[----:B------:R-:W-:Y:S01]  /*29a0*/  IMAD R7, R7, c[0x0][0x204], R4 ;  /* 0x0000810007077a24 */ /* 0x000fe200078e0204 */
[----:B------:R-:W-:Y:S01]  /*29b0*/  HFMA2.MMA R4, -RZ, RZ, 0, 0 ;  /* 0x00000000ff047435 */ /* 0x000fe200000001ff */
[----:B------:R-:W-:Y:S02]  /*29c0*/  IMAD.MOV R5, RZ, RZ, -R5 ;  /* 0x000000ffff057224 */ /* 0x000fe400078e0a05 */
[----:B------:R-:W-:Y:S01]  /*29d0*/  IMAD R8, R7, R8, -c[0x0][0x21c] ;  /* 0x8000870007087624 */ /* 0x000fe200078e0208 */
[----:B------:R-:W-:Y:S01]  /*29e0*/  IABS R7, c[0x0][0x224] ;  /* 0x0000890000077a13 */ /* 0x000fe20000000000 */
[----:B------:R-:W-:-:S02]  /*29f0*/  IMAD R9, R6, R5, R9 ;  /* 0x0000000506097224 */ /* 0x000fc400078e0209 */
[----:B------:R-:W-:Y:S01]  /*2a00*/  IMAD.IADD R10, R2, 0x1, R15 ;  /* 0x00000001020a7824 */ /* 0x000fe200078e020f */
[C---:B------:R-:W-:Y:S01]  /*2a10*/  ISETP.GT.AND P5, PT, R8.reuse, -0x1, PT ;  /* 0xffffffff0800780c */ /* 0x040fe20003fa4270 */
[----:B------:R-:W-:Y:S01]  /*2a20*/  IMAD.IADD R12, R8, 0x1, R13 ;  /* 0x00000001080c7824 */ /* 0x000fe200078e020d */
[----:B------:R-:W-:Y:S02]  /*2a30*/  ISETP.GT.U32.AND P4, PT, R6, R9, PT ;  /* 0x000000090600720c */ /* 0x000fe40003f84070 */
[----:B------:R-:W-:Y:S02]  /*2a40*/  ISETP.GE.AND P1, PT, R10, -0x1, PT ;  /* 0xffffffff0a00780c */ /* 0x000fe40003f26270 */
[----:B------:R-:W-:-:S09]  /*2a50*/  ISETP.GE.AND P3, PT, R12, -0x1, PT ;  /* 0xffffffff0c00780c */ /* 0x000fd20003f66270 */
[----:B------:R-:W-:Y:S01]  /*2a60*/  @!P4 IMAD.IADD R9, R9, 0x1, -R6 ;  /* 0x000000010909c824 */ /* 0x000fe200078e0a06 */
[----:B------:R-:W-:Y:S05]  /*2a70*/  @P5 BRA `(.L_x_880) ;  /* 0x000001d000005947 */ /* 0x000fea0003800000 */
[----:B------:R-:W0:Y:S01]  /*2a80*/  I2F.RP R13, R7 ;  /* 0x00000007000d7306 */ /* 0x000e220000209400 */
[----:B------:R-:W-:-:S07]  /*2a90*/  IABS R14, R8 ;  /* 0x00000008000e7213 */ /* 0x000fce0000000000 */
        /* <DEDUP_REMOVED lines=19> */
[----:B------:R-:W-:-:S05]  /*2bd0*/  IMAD.MOV.U32 R5, RZ, RZ, R4 ;  /* 0x000000ffff057224 */ /* 0x000fca00078e0004 */
[----:B------:R-:W-:Y:S02]  /*2be0*/  @!P4 IADD3 R5, -R5, RZ, RZ ;  /* 0x000000ff0505c210 */ /* 0x000fe40007ffe1ff */
[----:B------:R-:W-:-:S05]  /*2bf0*/  @!P6 LOP3.LUT R5, RZ, c[0x0][0x224], RZ, 0x33, !PT ;  /* 0x00008900ff05ea12 */ /* 0x000fca00078e33ff */
[----:B------:R-:W-:-:S04]  /*2c00*/  IMAD.MOV R13, RZ, RZ, -R5 ;  /* 0x000000ffff0d7224 */ /* 0x000fc800078e0a05 */
[----:B------:R-:W-:-:S05]  /*2c10*/  IMAD R4, R13, c[0x0][0x224], -R8 ;  /* 0x000089000d047a24 */ /* 0x000fca00078e0a08 */
[----:B------:R-:W-:Y:S02]  /*2c20*/  ISETP.GT.AND P4, PT, R4, RZ, PT ;  /* 0x000000ff0400720c */ /* 0x000fe40003f84270 */
[----:B------:R-:W-:-:S11]  /*2c30*/  IADD3 R4, R5, 0x1, RZ ;  /* 0x0000000105047810 */ /* 0x000fd60007ffe0ff */
[----:B------:R-:W-:Y:S02]  /*2c40*/  @!P4 IMAD.MOV R4, RZ, RZ, R5 ;  /* 0x000000ffff04c224 */ /* 0x000fe400078e0205 */
.L_x_880:
[----:B------:R-:W-:Y:S05]  /*2c50*/  BSYNC B0 ;  /* 0x0000000000007941 */ /* 0x000fea0003800000 */
.L_x_879:
[----:B------:R-:W-:Y:S01]  /*2c60*/  BSSY B0, `(.L_x_881) ;  /* 0x0000022000007945 */ /* 0x000fe20003800000 */
[----:B------:R-:W-:Y:S01]  /*2c70*/  ISETP.GT.U32.AND P4, PT, R6, R9, PT ;  /* 0x000000090600720c */ /* 0x000fe20003f84070 */
[----:B------:R-:W-:Y:S01]  /*2c80*/  IMAD.MOV.U32 R5, RZ, RZ, c[0x0][0x20c] ;  /* 0x00008300ff057624 */ /* 0x000fe200078e00ff */
[----:B------:R-:W-:Y:S06]  /*2c90*/  @!P3 BRA `(.L_x_882) ;  /* 0x000001e00000b947 */ /* 0x000fec0003800000 */
[----:B------:R-:W0:Y:S01]  /*2ca0*/  I2F.RP R5, R7 ;  /* 0x0000000700057306 */ /* 0x000e220000209400 */
[----:B------:R-:W-:Y:S01]  /*2cb0*/  IADD3 R14, R12, 0x1, RZ ;  /* 0x000000010c0e7810 */ /* 0x000fe20007ffe0ff */
[----:B------:R-:W-:-:S06]  /*2cc0*/  IMAD.MOV.U32 R12, RZ, RZ, RZ ;  /* 0x000000ffff0c7224 */ /* 0x000fcc00078e00ff */
[----:B0-----:R-:W0:Y:S02]  /*2cd0*/  MUFU.RCP R5, R5 ;  /* 0x0000000500057308 */ /* 0x001e240000001000 */
[----:B0-----:R-:W-:-:S06]  /*2ce0*/  IADD3 R15, R5, 0xffffffe, RZ ;  /* 0x0ffffffe050f7810 */ /* 0x001fcc0007ffe0ff */
[----:B------:R-:W0:Y:S02]  /*2cf0*/  F2I.FTZ.U32.TRUNC.NTZ R13, R15 ;  /* 0x0000000f000d7305 */ /* 0x000e24000021f000 */
[----:B0-----:R-:W-:-:S04]  /*2d00*/  IMAD.MOV R16, RZ, RZ, -R13 ;  /* 0x000000ffff107224 */ /* 0x001fc800078e0a0d */
[----:B------:R-:W-:Y:S01]  /*2d10*/  IMAD R17, R16, R7, RZ ;  /* 0x0000000710117224 */ /* 0x000fe200078e02ff */
[----:B------:R-:W-:-:S03]  /*2d20*/  IABS R16, R14 ;  /* 0x0000000e00107213 */ /* 0x000fc60000000000 */
[----:B------:R-:W-:-:S04]  /*2d30*/  IMAD.HI.U32 R17, R13, R17, R12 ;  /* 0x000000110d117227 */ /* 0x000fc800078e000c */
[----:B------:R-:W-:-:S04]  /*2d40*/  IMAD.MOV.U32 R12, RZ, RZ, R16 ;  /* 0x000000ffff0c7224 */ /* 0x000fc800078e0010 */
[----:B------:R-:W-:-:S04]  /*2d50*/  IMAD.HI.U32 R5, R17, R12, RZ ;  /* 0x0000000c11057227 */ /* 0x000fc800078e00ff */
[----:B------:R-:W-:-:S04]  /*2d60*/  IMAD.MOV R13, RZ, RZ, -R5 ;  /* 0x000000ffff0d7224 */ /* 0x000fc800078e0a05 */
[----:B------:R-:W-:-:S05]  /*2d70*/  IMAD R12, R7, R13, R12 ;  /* 0x0000000d070c7224 */ /* 0x000fca00078e020c */
        /* <DEDUP_REMOVED lines=16> */
.L_x_882:
[----:B------:R-:W-:Y:S05]  /*2e80*/  BSYNC B0 ;  /* 0x0000000000007941 */ /* 0x000fea0003800000 */
.L_x_881:
[----:B------:R-:W-:Y:S01]  /*2e90*/  BSSY B0, `(.L_x_883) ;  /* 0x0000024000007945 */ /* 0x000fe20003800000 */
[----:B------:R-:W-:Y:S01]  /*2ea0*/  @!P4 IMAD.IADD R9, R9, 0x1, -R6 ;  /* 0x000000010909c824 */ /* 0x000fe200078e0a06 */
[----:B------:R-:W-:Y:S01]  /*2eb0*/  IABS R12, c[0x0][0x220] ;  /* 0x00008800000c7a13 */ /* 0x000fe20000000000 */
[----:B------:R-:W-:Y:S02]  /*2ec0*/  IMAD.MOV.U32 R6, RZ, RZ, RZ ;  /* 0x000000ffff067224 */ /* 0x000fe400078e00ff */
[----:B------:R-:W-:Y:S01]  /*2ed0*/  IMAD.MOV.U32 R7, RZ, RZ, c[0x0][0x208] ;  /* 0x00008200ff077624 */ /* 0x000fe200078e00ff */
[----:B------:R-:W-:Y:S05]  /*2ee0*/  @P0 BRA `(.L_x_884) ;  /* 0x000001e000000947 */ /* 0x000fea0003800000 */
[----:B------:R-:W0:Y:S01]  /*2ef0*/  I2F.RP R16, R12 ;  /* 0x0000000c00107306 */ /* 0x000e220000209400 */
[----:B------:R-:W-:Y:S02]  /*2f00*/  MOV R14, RZ ;  /* 0x000000ff000e7202 */ /* 0x000fe40000000f00 */
[----:B------:R-:W-:-:S05]  /*2f10*/  IABS R17, R2 ;  /* 0x0000000200117213 */ /* 0x000fca0000000000 */
[----:B0-----:R-:W0:Y:S02]  /*2f20*/  MUFU.RCP R16, R16 ;  /* 0x0000001000107308 */ /* 0x001e240000001000 */
[----:B0-----:R-:W-:-:S06]  /*2f30*/  IADD3 R15, R16, 0xffffffe, RZ ;  /* 0x0ffffffe100f7810 */ /* 0x001fcc0007ffe0ff */
[----:B------:R-:W0:Y:S02]  /*2f40*/  F2I.FTZ.U32.TRUNC.NTZ R15, R15 ;  /* 0x0000000f000f7305 */ /* 0x000e24000021f000 */
[----:B0-----:R-:W-:-:S04]  /*2f50*/  IMAD.MOV R13, RZ, RZ, -R15 ;  /* 0x000000ffff0d7224 */ /* 0x001fc800078e0a0f */
        /* <DEDUP_REMOVED lines=15> */
[----:B------:R-:W-:-:S04]  /*3050*/  IMAD.MOV.U32 R13, RZ, RZ, R6 ;  /* 0x000000ffff0d7224 */ /* 0x000fc800078e0006 */
[----:B------:R-:W-:Y:S01]  /*3060*/  @!P4 IMAD.MOV R13, RZ, RZ, -R13 ;  /* 0x000000ffff0dc224 */ /* 0x000fe200078e0a0d */
[----:B------:R-:W-:-:S05]  /*3070*/  @!P3 LOP3.LUT R13, RZ, c[0x0][0x220], RZ, 0x33, !PT ;  /* 0x00008800ff0dba12 */ /* 0x000fca00078e33ff */
[----:B------:R-:W-:-:S04]  /*3080*/  IMAD.MOV R15, RZ, RZ, -R13 ;  /* 0x000000ffff0f7224 */ /* 0x000fc800078e0a0d */
[----:B------:R-:W-:-:S05]  /*3090*/  IMAD R6, R15, c[0x0][0x220], -R2 ;  /* 0x000088000f067a24 */ /* 0x000fca00078e0a02 */
[----:B------:R-:W-:Y:S02]  /*30a0*/  ISETP.GT.AND P0, PT, R6, RZ, PT ;  /* 0x000000ff0600720c */ /* 0x000fe40003f04270 */
[----:B------:R-:W-:-:S11]  /*30b0*/  IADD3 R6, R13, 0x1, RZ ;  /* 0x000000010d067810 */ /* 0x000fd60007ffe0ff */
[----:B------:R-:W-:Y:S02]  /*30c0*/  @!P0 IADD3 R6, R13, RZ, RZ ;  /* 0x000000ff0d068210 */ /* 0x000fe40007ffe0ff */
.L_x_884:
[----:B------:R-:W-:Y:S05]  /*30d0*/  BSYNC B0 ;  /* 0x0000000000007941 */ /* 0x000fea0003800000 */
.L_x_883:
[----:B------:R-:W-:Y:S01]  /*30e0*/  BSSY B0, `(.L_x_885) ;  /* 0x0000020000007945 */ /* 0x000fe20003800000 */
[----:B------:R-:W-:Y:S05]  /*30f0*/  @!P1 BRA `(.L_x_886) ;  /* 0x000001e000009947 */ /* 0x000fea0003800000 */
[----:B------:R-:W0:Y:S01]  /*3100*/  I2F.RP R7, R12 ;  /* 0x0000000c00077306 */ /* 0x000e220000209400 */
[----:B------:R-:W-:-:S04]  /*3110*/  IADD3 R17, R10, 0x1, RZ ;  /* 0x000000010a117810 */ /* 0x000fc80007ffe0ff */
[----:B------:R-:W-:-:S03]  /*3120*/  IABS R16, R17 ;  /* 0x0000001100107213 */ /* 0x000fc60000000000 */
        /* <DEDUP_REMOVED lines=26> */
[----:B------:R-:W-:Y:S02]  /*32d0*/  @!P0 IADD3 R7, R10, RZ, RZ ;  /* 0x000000ff0a078210 */ /* 0x000fe40007ffe0ff */
.L_x_886:
[----:B------:R-:W-:Y:S05]  /*32e0*/  BSYNC B0 ;  /* 0x0000000000007941 */ /* 0x000fea0003800000 */
.L_x_885:
[----:B------:R-:W-:Y:S01]  /*32f0*/  ULDC.S8 UR4, c[0x0][0x1e8] ;  /* 0x00007a0000047ab9 */ /* 0x000fe20000000200 */
[----:B------:R-:W-:Y:S01]  /*3300*/  ISETP.NE.AND P0, PT, RZ, c[0x0][0x1f0], PT ;  /* 0x00007c00ff007a0c */ /* 0x000fe20003f05270 */
[----:B------:R-:W-:Y:S01]  /*3310*/  @!P2 IMAD.MOV R9, RZ, RZ, -R9 ;  /* 0x000000ffff09a224 */ /* 0x000fe200078e0a09 */
[----:B------:R-:W-:Y:S01]  /*3320*/  ISETP.NE.AND P1, PT, RZ, UR4, PT ;  /* 0x00000004ff007c0c */ /* 0x000fe2000bf25270 */
[----:B------:R-:W-:-:S10]  /*3330*/  IMAD.MOV.U32 R23, RZ, RZ, RZ ;  /* 0x000000ffff177224 */ /* 0x000fd400078e00ff */
[----:B------:R-:W-:Y:S02]  /*3340*/  @!P0 LOP3.LUT R9, RZ, c[0x0][0x1f0], RZ, 0x33, !PT ;  /* 0x00007c00ff098a12 */ /* 0x000fe400078e33ff */
[----:B------:R-:W-:Y:S05]  /*3350*/  @!P1 BRA `(.L_x_887) ;  /* 0x0000004000009947 */ /* 0x000fea0003800000 */
[----:B------:R-:W-:-:S04]  /*3360*/  IMAD.MOV.U32 R12, RZ, RZ, 0x2 ;  /* 0x00000002ff0c7424 */ /* 0x000fc800078e00ff */
[----:B------:R-:W-:-:S06]  /*3370*/  IMAD.WIDE R12, R9, R12, c[0x0][0x1d8] ;  /* 0x00007600090c7625 */ /* 0x000fcc00078e020c */
[----:B------:R-:W2:Y:S02]  /*3380*/  LDG.E.U16 R12, [R12.64] ;  /* 0x000000060c0c7981 */ /* 0x000ea4000c1e1500 */
[----:B--2---:R-:W-:Y:S02]  /*3390*/  PRMT R23, RZ, 0x5410, R12 ;  /* 0x00005410ff177816 */ /* 0x004fe4000000000c */
.L_x_887:
[----:B------:R-:W-:Y:S01]  /*33a0*/  ISETP.GE.AND P0, PT, R4, R5, PT ;  /* 0x000000050400720c */ /* 0x000fe20003f06270 */
[----:B------:R-:W-:-:S12]  /*33b0*/  BSSY B1, `(.L_x_888) ;  /* 0x000010c000017945 */ /* 0x000fd80003800000 */
[----:B------:R-:W-:Y:S05]  /*33c0*/  @P0 BRA `(.L_x_889) ;  /* 0x000010a000000947 */ /* 0x000fea0003800000 */
[----:B------:R-:W-:Y:S01]  /*33d0*/  IMAD R11, R11, c[0x0][0x1fc], R8 ;  /* 0x00007f000b0b7a24 */ /* 0x000fe200078e0208 */
[C---:B------:R-:W-:Y:S02]  /*33e0*/  IADD3 R8, R6.reuse, 0x1, RZ ;  /* 0x0000000106087810 */ /* 0x040fe40007ffe0ff */
[C---:B------:R-:W-:Y:S02]  /*33f0*/  IADD3 R10, R6.reuse, 0x2, RZ ;  /* 0x00000002060a7810 */ /* 0x040fe40007ffe0ff */
[----:B------:R-:W-:Y:S02]  /*3400*/  IADD3 R12, R6, 0x3, RZ ;  /* 0x00000003060c7810 */ /* 0x000fe40007ffe0ff */
.L_x_899:
[----:B------:R-:W-:Y:S01]  /*3410*/  ISETP.GT.AND P0, PT, R7, R6, PT ;  /* 0x000000060700720c */ /* 0x000fe20003f04270 */
[----:B------:R-:W-:-:S12]  /*3420*/  BSSY B0, `(.L_x_890) ;  /* 0x0000100000007945 */ /* 0x000fd80003800000 */
[----:B------:R-:W-:Y:S05]  /*3430*/  @!P0 BRA `(.L_x_891) ;  /* 0x00000fe000008947 */ /* 0x000fea0003800000 */
[--C-:B------:R-:W-:Y:S01]  /*3440*/  IMAD.IADD R18, R7, 0x1, -R6.reuse ;  /* 0x0000000107127824 */ /* 0x100fe200078e0a06 */
[----:B------:R-:W-:Y:S01]  /*3450*/  LOP3.LUT R14, RZ, R6, RZ, 0x33, !PT ;  /* 0x00000006ff0e7212 */ /* 0x000fe200078e33ff */
[----:B------:R-:W-:Y:S01]  /*3460*/  BSSY B2, `(.L_x_892) ;  /* 0x0000027000027945 */ /* 0x000fe20003800000 */
[----:B------:R-:W-:Y:S02]  /*3470*/  IMAD R21, R4, c[0x0][0x224], R11 ;  /* 0x0000890004157a24 */ /* 0x000fe400078e020b */
[----:B------:R-:W-:Y:S01]  /*3480*/  LOP3.LUT P0, R18, R18, 0x3, RZ, 0xc0, !PT ;  /* 0x0000000312127812 */ /* 0x000fe2000780c0ff */
[----:B------:R-:W-:Y:S02]  /*3490*/  IMAD.IADD R14, R14, 0x1, R7 ;  /* 0x000000010e0e7824 */ /* 0x000fe400078e0207 */
[----:B------:R-:W-:-:S03]  /*34a0*/  IMAD.MOV.U32 R24, RZ, RZ, R6 ;  /* 0x000000ffff187224 */ /* 0x000fc600078e0006 */
[----:B------:R-:W-:-:S07]  /*34b0*/  ISETP.GE.U32.AND P1, PT, R14, 0x3, PT ;  /* 0x000000030e00780c */ /* 0x000fce0003f26070 */
[----:B------:R-:W-:Y:S05]  /*34c0*/  @!P0 BRA `(.L_x_893) ;  /* 0x0000020000008947 */ /* 0x000fea0003800000 */
[----:B------:R-:W-:Y:S02]  /*34d0*/  IMAD R15, R21, c[0x0][0x1f8], R2 ;  /* 0x00007e00150f7a24 */ /* 0x000fe400078e0202 */
        /* <DEDUP_REMOVED lines=8> */
[----:B------:R-:W-:Y:S02]  /*3560*/  ISETP.NE.AND P0, PT, R18, 0x1, PT ;  /* 0x000000011200780c */ /* 0x000fe40003f05270 */
[----:B------:R-:W-:Y:S02]  /*3570*/  MOV R24, R8 ;  /* 0x0000000800187202 */ /* 0x000fe40000000f00 */
[----:B--2---:R-:W-:-:S02]  /*3580*/  PRMT R17, RZ, 0x5410, R16 ;  /* 0x00005410ff117816 */ /* 0x004fc40000000010 */
[----:B---3--:R-:W-:-:S05]  /*3590*/  PRMT R16, RZ, 0x5410, R19 ;  /* 0x00005410ff107816 */ /* 0x008fca0000000013 */
[----:B------:R-:W-:Y:S02]  /*35a0*/  FFMA.FTZ R23, R16, R17, R23 ;  /* 0x0000001110177223 */ /* 0x000fe40000010017 */
        /* <DEDUP_REMOVED lines=8> */
[----:B------:R-:W4:Y:S04]  /*3630*/  @P0 LDG.E.U16 R13, [R14.64+0x4] ;  /* 0x000004060e0d0981 */ /* 0x000f28000c1e1500 */
        /* <DEDUP_REMOVED lines=9> */
.L_x_893:
[----:B------:R-:W-:Y:S05]  /*36d0*/  BSYNC B2 ;  /* 0x0000000000027941 */ /* 0x000fea0003800000 */
.L_x_892:
[----:B------:R-:W-:Y:S05]  /*36e0*/  @!P1 BRA `(.L_x_891) ;  /* 0x00000d3000009947 */ /* 0x000fea0003800000 */
[----:B------:R-:W-:Y:S01]  /*36f0*/  IMAD.IADD R13, R7, 0x1, -R24 ;  /* 0x00000001070d7824 */ /* 0x000fe200078e0a18 */
[----:B------:R-:W-:Y:S01]  /*3700*/  BSSY B2, `(.L_x_894) ;  /* 0x0000078000027945 */ /* 0x000fe20003800000 */
[----:B------:R-:W-:Y:S01]  /*3710*/  IMAD R15, R9, c[0x0][0x20c], R4 ;  /* 0x00008300090f7a24 */ /* 0x000fe200078e0204 */
[----:B------:R-:W-:Y:S01]  /*3720*/  PLOP3.LUT P0, PT, PT, PT, PT, 0x80, 0x0 ;  /* 0x000000000000781c */ /* 0x000fe20003f0f070 */
[----:B------:R-:W-:Y:S01]  /*3730*/  IMAD R22, R24, c[0x0][0x220], R2 ;  /* 0x0000880018167a24 */ /* 0x000fe200078e0202 */
[----:B------:R-:W-:Y:S01]  /*3740*/  ISETP.GT.AND P1, PT, R13, 0xc, PT ;  /* 0x0000000c0d00780c */ /* 0x000fe20003f24270 */
[----:B------:R-:W-:Y:S02]  /*3750*/  IMAD.MOV.U32 R13, RZ, RZ, 0x2 ;  /* 0x00000002ff0d7424 */ /* 0x000fe400078e00ff */
[----:B------:R-:W-:Y:S02]  /*3760*/  IMAD R14, R15, c[0x0][0x208], R24 ;  /* 0x000082000f0e7a24 */ /* 0x000fe400078e0218 */
[----:B------:R-:W-:-:S02]  /*3770*/  IMAD R22, R21, c[0x0][0x1f8], R22 ;  /* 0x00007e0015167a24 */ /* 0x000fc400078e0216 */
[----:B------:R-:W-:-:S06]  /*3780*/  IMAD.WIDE R14, R14, R13, c[0x0][0x1b0] ;  /* 0x00006c000e0e7625 */ /* 0x000fcc00078e020d */
[----:B------:R-:W-:Y:S05]  /*3790*/  @!P1 BRA `(.L_x_895) ;  /* 0x000006e000009947 */ /* 0x000fea0003800000 */
[----:B------:R-:W-:Y:S02]  /*37a0*/  PLOP3.LUT P0, PT, PT, PT, PT, 0x8, 0x0 ;  /* 0x000000000000781c */ /* 0x000fe40003f0e170 */
[----:B------:R-:W-:Y:S02]  /*37b0*/  IADD3 R25, R7, -0xc, RZ ;  /* 0xfffffff407197810 */ /* 0x000fe40007ffe0ff */
.L_x_896:
[----:B------:R-:W-:Y:S01]  /*37c0*/  IMAD.WIDE R20, R22, R13, c[0x0][0x160] ;  /* 0x0000580016147625 */ /* 0x000fe200078e020d */
[----:B------:R-:W2:Y:S04]  /*37d0*/  LDG.E.U16 R27, [R14.64] ;  /* 0x000000060e1b7981 */ /* 0x000ea8000c1e1500 */
[----:B------:R-:W3:Y:S01]  /*37e0*/  LDG.E.U16 R26, [R20.64] ;  /* 0x00000006141a7981 */ /* 0x000ee2000c1e1500 */
[----:B------:R-:W-:-:S03]  /*37f0*/  IMAD.WIDE R16, R13, c[0x0][0x220], R20 ;  /* 0x000088000d107a25 */ /* 0x000fc600078e0214 */
[----:B------:R-:W4:Y:S03]  /*3800*/  LDG.E.U16 R29, [R14.64+0x2] ;  /* 0x000002060e1d7981 */ /* 0x000f26000c1e1500 */
[----:B------:R-:W-:Y:S01]  /*3810*/  IMAD.WIDE R18, R13, c[0x0][0x220], R16 ;  /* 0x000088000d127a25 */ /* 0x000fe200078e0210 */
[----:B------:R2:W5:Y:S02]  /*3820*/  LDG.E.U16 R28, [R16.64] ;  /* 0x00000006101c7981 */ /* 0x000564000c1e1500 */
[----:B--2---:R-:W-:Y:S02]  /*3830*/  PRMT R16, RZ, 0x5410, R27 ;  /* 0x00005410ff107816 */ /* 0x004fe4000000001b */
[----:B------:R0:W2:Y:S01]  /*3840*/  LDG.E.U16 R27, [R18.64] ;  /* 0x00000006121b7981 */ /* 0x0000a2000c1e1500 */
[----:B---3--:R-:W-:-:S05]  /*3850*/  PRMT R26, RZ, 0x5410, R26 ;  /* 0x00005410ff1a7816 */ /* 0x008fca000000001a */
[----:B------:R-:W-:Y:S02]  /*3860*/  FFMA.FTZ R23, R16, R26, R23 ;  /* 0x0000001a10177223 */ /* 0x000fe40000010017 */
[----:B------:R-:W3:Y:S01]  /*3870*/  LDG.E.U16 R26, [R14.64+0x4] ;  /* 0x000004060e1a7981 */ /* 0x000ee2000c1e1500 */
[----:B----4-:R-:W-:Y:S02]  /*3880*/  PRMT R16, RZ, 0x5410, R29 ;  /* 0x00005410ff107816 */ /* 0x010fe4000000001d */
[----:B-----5:R-:W-:Y:S01]  /*3890*/  PRMT R28, RZ, 0x5410, R28 ;  /* 0x00005410ff1c7816 */ /* 0x020fe2000000001c */
[----:B------:R-:W-:Y:S01]  /*38a0*/  IMAD.WIDE R20, R13, c[0x0][0x220], R18 ;  /* 0x000088000d147a25 */ /* 0x000fe200078e0212 */
[----:B------:R-:W4:Y:S03]  /*38b0*/  LDG.E.U16 R29, [R14.64+0xc] ;  /* 0x00000c060e1d7981 */ /* 0x000f26000c1e1500 */
[----:B------:R-:W-:Y:S01]  /*38c0*/  FFMA.FTZ R28, R16, R28, R23 ;  /* 0x0000001c101c7223 */ /* 0x000fe20000010017 */
[----:B0-----:R-:W5:Y:S01]  /*38d0*/  LDG.E.U16 R18, [R14.64+0x8] ;  /* 0x000008060e127981 */ /* 0x001f62000c1e1500 */
[----:B------:R-:W-:-:S03]  /*38e0*/  IMAD.MOV.U32 R23, RZ, RZ, c[0x0][0x220] ;  /* 0x00008800ff177624 */ /* 0x000fc600078e00ff */
[----:B------:R-:W4:Y:S01]  /*38f0*/  LDG.E.U16 R20, [R20.64] ;  /* 0x0000000614147981 */ /* 0x000f22000c1e1500 */
[----:B------:R-:W-:Y:S01]  /*3900*/  IMAD R22, R23, 0x4, R22 ;  /* 0x0000000417167824 */ /* 0x000fe200078e0216 */
[----:B--2---:R-:W-:Y:S02]  /*3910*/  PRMT R27, RZ, 0x5410, R27 ;  /* 0x00005410ff1b7816 */ /* 0x004fe4000000001b */
[----:B---3--:R-:W-:Y:S02]  /*3920*/  PRMT R17, RZ, 0x5410, R26 ;  /* 0x00005410ff117816 */ /* 0x008fe4000000001a */
[----:B------:R-:W2:Y:S03]  /*3930*/  LDG.E.U16 R26, [R14.64+0x6] ;  /* 0x000006060e1a7981 */ /* 0x000ea6000c1e1500 */
[----:B------:R-:W-:Y:S02]  /*3940*/  FFMA.FTZ R27, R17, R27, R28 ;  /* 0x0000001b111b7223 */ /* 0x000fe4000001001c */
[----:B------:R-:W-:-:S05]  /*3950*/  IMAD.WIDE R16, R22, R13, c[0x0][0x160] ;  /* 0x0000580016107625 */ /* 0x000fca00078e020d */
[----:B------:R5:W3:Y:S01]  /*3960*/  LDG.E.U16 R19, [R16.64] ;  /* 0x0000000610137981 */ /* 0x000ae2000c1e1500 */
[----:B----4-:R-:W-:Y:S02]  /*3970*/  PRMT R20, RZ, 0x5410, R20 ;  /* 0x00005410ff147816 */ /* 0x010fe40000000014 */
[----:B--2---:R-:W-:-:S05]  /*3980*/  PRMT R26, RZ, 0x5410, R26 ;  /* 0x00005410ff1a7816 */ /* 0x004fca000000001a */
[----:B------:R-:W-:Y:S02]  /*3990*/  FFMA.FTZ R26, R26, R20, R27 ;  /* 0x000000141a1a7223 */ /* 0x000fe4000001001b */
[----:B------:R-:W-:Y:S01]  /*39a0*/  IMAD.WIDE R20, R23, 0x2, R16 ;  /* 0x0000000217147825 */ /* 0x000fe200078e0210 */
[----:B-----5:R-:W-:Y:S02]  /*39b0*/  PRMT R17, RZ, 0x5410, R18 ;  /* 0x00005410ff117816 */ /* 0x020fe40000000012 */
[----:B---3--:R-:W-:Y:S02]  /*39c0*/  PRMT R19, RZ, 0x5410, R19 ;  /* 0x00005410ff137816 */ /* 0x008fe40000000013 */
[----:B------:R0:W2:Y:S03]  /*39d0*/  LDG.E.U16 R27, [R20.64] ;  /* 0x00000006141b7981 */ /* 0x0000a6000c1e1500 */
[----:B------:R-:W-:-:S02]  /*39e0*/  FFMA.FTZ R28, R17, R19, R26 ;  /* 0x00000013111c7223 */ /* 0x000fc4000001001a */
[C---:B------:R-:W-:Y:S01]  /*39f0*/  IMAD.WIDE R18, R23.reuse, 0x2, R20 ;  /* 0x0000000217127825 */ /* 0x040fe200078e0214 */
[----:B------:R-:W3:Y:S04]  /*3a00*/  LDG.E.U16 R26, [R14.64+0xa] ;  /* 0x00000a060e1a7981 */ /* 0x000ee8000c1e1500 */
[----:B0-----:R0:W4:Y:S01]  /*3a10*/  LDG.E.U16 R20, [R18.64] ;  /* 0x0000000612147981 */ /* 0x001122000c1e1500 */
[----:B------:R-:W-:-:S03]  /*3a20*/  IMAD.WIDE R16, R23, 0x2, R18 ;  /* 0x0000000217107825 */ /* 0x000fc600078e0212 */
[----:B------:R-:W5:Y:S01]  /*3a30*/  LDG.E.U16 R21, [R14.64+0xe] ;  /* 0x00000e060e157981 */ /* 0x000f62000c1e1500 */
[----:B------:R-:W-:-:S03]  /*3a40*/  IMAD R22, R23, 0x4, R22 ;  /* 0x0000000417167824 */ /* 0x000fc600078e0216 */
[----:B------:R-:W5:Y:S01]  /*3a50*/  LDG.E.U16 R16, [R16.64] ;  /* 0x0000000610107981 */ /* 0x000f62000c1e1500 */
[----:B0-----:R-:W-:-:S03]  /*3a60*/  PRMT R18, RZ, 0x5410, R29 ;  /* 0x00005410ff127816 */ /* 0x001fc6000000001d */
[----:B------:R-:W5:Y:S01]  /*3a70*/  LDG.E.U16 R29, [R14.64+0x14] ;  /* 0x000014060e1d7981 */ /* 0x000f62000c1e1500 */
[----:B--2---:R-:W-:Y:S02]  /*3a80*/  PRMT R27, RZ, 0x5410, R27 ;  /* 0x00005410ff1b7816 */ /* 0x004fe4000000001b */
[----:B---3--:R-:W-:Y:S02]  /*3a90*/  PRMT R19, RZ, 0x5410, R26 ;  /* 0x00005410ff137816 */ /* 0x008fe4000000001a */
[----:B------:R-:W2:Y:S01]  /*3aa0*/  LDG.E.U16 R26, [R14.64+0x10] ;  /* 0x000010060e1a7981 */ /* 0x000ea2000c1e1500 */
[----:B----4-:R-:W-:Y:S02]  /*3ab0*/  PRMT R20, RZ, 0x5410, R20 ;  /* 0x00005410ff147816 */ /* 0x010fe40000000014 */
[----:B------:R-:W-:-:S04]  /*3ac0*/  FFMA.FTZ R27, R19, R27, R28 ;  /* 0x0000001b131b7223 */ /* 0x000fc8000001001c */
[----:B------:R-:W-:Y:S02]  /*3ad0*/  FFMA.FTZ R20, R18, R20, R27 ;  /* 0x0000001412147223 */ /* 0x000fe4000001001b */
[----:B------:R-:W-:-:S05]  /*3ae0*/  IMAD.WIDE R18, R22, R13, c[0x0][0x160] ;  /* 0x0000580016127625 */ /* 0x000fca00078e020d */
[----:B------:R-:W3:Y:S01]  /*3af0*/  LDG.E.U16 R27, [R18.64] ;  /* 0x00000006121b7981 */ /* 0x000ee2000c1e1500 */
[----:B-----5:R-:W-:Y:S02]  /*3b00*/  PRMT R21, RZ, 0x5410, R21 ;  /* 0x00005410ff157816 */ /* 0x020fe40000000015 */
[----:B------:R-:W-:-:S05]  /*3b10*/  PRMT R16, RZ, 0x5410, R16 ;  /* 0x00005410ff107816 */ /* 0x000fca0000000010 */
[----:B------:R-:W-:Y:S02]  /*3b20*/  FFMA.FTZ R16, R21, R16, R20 ;  /* 0x0000001015107223 */ /* 0x000fe40000010014 */
[----:B------:R-:W-:Y:S01]  /*3b30*/  IMAD.WIDE R20, R23, 0x2, R18 ;  /* 0x0000000217147825 */ /* 0x000fe200078e0212 */
[----:B--2---:R-:W-:Y:S02]  /*3b40*/  PRMT R17, RZ, 0x5410, R26 ;  /* 0x00005410ff117816 */ /* 0x004fe4000000001a */
[----:B------:R-:W2:Y:S01]  /*3b50*/  LDG.E.U16 R26, [R14.64+0x12] ;  /* 0x000012060e1a7981 */ /* 0x000ea2000c1e1500 */
[----:B---3--:R-:W-:-:S05]  /*3b60*/  PRMT R27, RZ, 0x5410, R27 ;  /* 0x00005410ff1b7816 */ /* 0x008fca000000001b */
[----:B------:R-:W-:Y:S02]  /*3b70*/  FFMA.FTZ R28, R17, R27, R16 ;  /* 0x0000001b111c7223 */ /* 0x000fe40000010010 */
[C---:B------:R-:W-:Y:S01]  /*3b80*/  IMAD.WIDE R16, R23.reuse, 0x2, R20 ;  /* 0x0000000217107825 */ /* 0x040fe200078e0214 */
[----:B------:R0:W3:Y:S04]  /*3b90*/  LDG.E.U16 R27, [R20.64] ;  /* 0x00000006141b7981 */ /* 0x0000e8000c1e1500 */
[----:B0-----:R0:W4:Y:S01]  /*3ba0*/  LDG.E.U16 R20, [R16.64] ;  /* 0x0000000610147981 */ /* 0x001122000c1e1500 */
[C---:B------:R-:W-:Y:S01]  /*3bb0*/  IMAD.WIDE R18, R23.reuse, 0x2, R16 ;  /* 0x0000000217127825 */ /* 0x040fe200078e0210 */
[----:B------:R-:W-:-:S05]  /*3bc0*/  LEA R22, R23, R22, 0x2 ;  /* 0x0000001617167211 */ /* 0x000fca00078e10ff */
[----:B------:R-:W5:Y:S01]  /*3bd0*/  LDG.E.U16 R18, [R18.64] ;  /* 0x0000000612127981 */ /* 0x000f62000c1e1500 */
[----:B0-----:R-:W-:-:S03]  /*3be0*/  PRMT R16, RZ, 0x5410, R29 ;  /* 0x00005410ff107816 */ /* 0x001fc6000000001d */
[----:B------:R-:W5:Y:S01]  /*3bf0*/  LDG.E.U16 R29, [R14.64+0x1c] ;  /* 0x00001c060e1d7981 */ /* 0x000f62000c1e1500 */
[----:B--2---:R-:W-:-:S03]  /*3c00*/  PRMT R17, RZ, 0x5410, R26 ;  /* 0x00005410ff117816 */ /* 0x004fc6000000001a */
[----:B------:R-:W2:Y:S01]  /*3c10*/  LDG.E.U16 R26, [R14.64+0x16] ;  /* 0x000016060e1a7981 */ /* 0x000ea2000c1e1500 */
[----:B---3--:R-:W-:-:S05]  /*3c20*/  PRMT R27, RZ, 0x5410, R27 ;  /* 0x00005410ff1b7816 */ /* 0x008fca000000001b */
[----:B------:R-:W-:Y:S01]  /*3c30*/  FFMA.FTZ R27, R17, R27, R28 ;  /* 0x0000001b111b7223 */ /* 0x000fe2000001001c */
[----:B----4-:R-:W-:-:S05]  /*3c40*/  PRMT R20, RZ, 0x5410, R20 ;  /* 0x00005410ff147816 */ /* 0x010fca0000000014 */
[----:B------:R-:W-:Y:S02]  /*3c50*/  FFMA.FTZ R20, R16, R20, R27 ;  /* 0x0000001410147223 */ /* 0x000fe4000001001b */
[----:B------:R-:W-:Y:S01]  /*3c60*/  IMAD.WIDE R16, R22, R13, c[0x0][0x160] ;  /* 0x0000580016107625 */ /* 0x000fe200078e020d */
[----:B------:R-:W3:Y:S04]  /*3c70*/  LDG.E.U16 R27, [R14.64+0x18] ;  /* 0x000018060e1b7981 */ /* 0x000ee8000c1e1500 */
[----:B------:R-:W4:Y:S01]  /*3c80*/  LDG.E.U16 R28, [R16.64] ;  /* 0x00000006101c7981 */ /* 0x000f22000c1e1500 */
[----:B-----5:R-:W-:Y:S02]  /*3c90*/  PRMT R18, RZ, 0x5410, R18 ;  /* 0x00005410ff127816 */ /* 0x020fe40000000012 */
[----:B--2---:R-:W-:-:S05]  /*3ca0*/  PRMT R19, RZ, 0x5410, R26 ;  /* 0x00005410ff137816 */ /* 0x004fca000000001a */
[----:B------:R-:W-:Y:S02]  /*3cb0*/  FFMA.FTZ R18, R19, R18, R20 ;  /* 0x0000001213127223 */ /* 0x000fe40000010014 */
[----:B------:R-:W-:Y:S01]  /*3cc0*/  IMAD.WIDE R20, R23, 0x2, R16 ;  /* 0x0000000217147825 */ /* 0x000fe200078e0210 */
[----:B---3--:R-:W-:Y:S02]  /*3cd0*/  PRMT R27, RZ, 0x5410, R27 ;  /* 0x00005410ff1b7816 */ /* 0x008fe4000000001b */
[----:B----4-:R-:W-:Y:S02]  /*3ce0*/  PRMT R26, RZ, 0x5410, R28 ;  /* 0x00005410ff1a7816 */ /* 0x010fe4000000001c */
[----:B------:R-:W2:Y:S03]  /*3cf0*/  LDG.E.U16 R28, [R14.64+0x1e] ;  /* 0x00001e060e1c7981 */ /* 0x000ea6000c1e1500 */
[----:B------:R-:W-:-:S02]  /*3d00*/  FFMA.FTZ R26, R27, R26, R18 ;  /* 0x0000001a1b1a7223 */ /* 0x000fc40000010012 */
[C---:B------:R-:W-:Y:S01]  /*3d10*/  IMAD.WIDE R18, R23.reuse, 0x2, R20 ;  /* 0x0000000217127825 */ /* 0x040fe200078e0214 */
[----:B------:R-:W3:Y:S04]  /*3d20*/  LDG.E.U16 R27, [R14.64+0x1a] ;  /* 0x00001a060e1b7981 */ /* 0x000ee8000c1e1500 */
[----:B------:R-:W4:Y:S01]  /*3d30*/  LDG.E.U16 R20, [R20.64] ;  /* 0x0000000614147981 */ /* 0x000f22000c1e1500 */
[----:B------:R-:W-:-:S03]  /*3d40*/  IMAD.WIDE R16, R23, 0x2, R18 ;  /* 0x0000000217107825 */ /* 0x000fc600078e0212 */
[----:B------:R-:W5:Y:S04]  /*3d50*/  LDG.E.U16 R18, [R18.64] ;  /* 0x0000000612127981 */ /* 0x000f68000c1e1500 */
[----:B------:R-:W2:Y:S01]  /*3d60*/  LDG.E.U16 R16, [R16.64] ;  /* 0x0000000610107981 */ /* 0x000ea2000c1e1500 */
[----:B------:R-:W-:Y:S02]  /*3d70*/  IADD3 R24, R24, 0x10, RZ ;  /* 0x0000001018187810 */ /* 0x000fe40007ffe0ff */
[----:B------:R-:W-:Y:S01]  /*3d80*/  PRMT R29, RZ, 0x5410, R29 ;  /* 0x00005410ff1d7816 */ /* 0x000fe2000000001d */
[----:B------:R-:W-:Y:S01]  /*3d90*/  IMAD R22, R23, 0x4, R22 ;  /* 0x0000000417167824 */ /* 0x000fe200078e0216 */
[----:B---3--:R-:W-:Y:S02]  /*3da0*/  PRMT R27, RZ, 0x5410, R27 ;  /* 0x00005410ff1b7816 */ /* 0x008fe4000000001b */
[----:B----4-:R-:W-:-:S05]  /*3db0*/  PRMT R20, RZ, 0x5410, R20 ;  /* 0x00005410ff147816 */ /* 0x010fca0000000014 */
[----:B------:R-:W-:Y:S01]  /*3dc0*/  FFMA.FTZ R20, R27, R20, R26 ;  /* 0x000000141b147223 */ /* 0x000fe2000001001a */
[----:B------:R-:W-:-:S05]  /*3dd0*/  IADD3 R26, P1, R14, 0x20, RZ ;  /* 0x000000200e1a7810 */ /* 0x000fca0007f3e0ff */
[----:B------:R-:W-:Y:S01]  /*3de0*/  IMAD.X R27, RZ, RZ, R15, P1 ;  /* 0x000000ffff1b7224 */ /* 0x000fe200008e060f */
[----:B------:R-:W-:Y:S02]  /*3df0*/  ISETP.GE.AND P1, PT, R24, R25, PT ;  /* 0x000000191800720c */ /* 0x000fe40003f26270 */
[----:B-----5:R-:W-:Y:S02]  /*3e00*/  PRMT R18, RZ, 0x5410, R18 ;  /* 0x00005410ff127816 */ /* 0x020fe40000000012 */
[----:B--2---:R-:W-:Y:S02]  /*3e10*/  PRMT R23, RZ, 0x5410, R28 ;  /* 0x00005410ff177816 */ /* 0x004fe4000000001c */
[----:B------:R-:W-:Y:S01]  /*3e20*/  PRMT R16, RZ, 0x5410, R16 ;  /* 0x00005410ff107816 */ /* 0x000fe20000000010 */
[----:B------:R-:W-:Y:S02]  /*3e30*/  FFMA.FTZ R18, R29, R18, R20 ;  /* 0x000000121d127223 */ /* 0x000fe40000010014 */
[----:B------:R-:W-:-:S02]  /*3e40*/  IMAD.MOV.U32 R14, RZ, RZ, R26 ;  /* 0x000000ffff0e7224 */ /* 0x000fc400078e001a */
[----:B------:R-:W-:Y:S02]  /*3e50*/  FFMA.FTZ R23, R23, R16, R18 ;  /* 0x0000001017177223 */ /* 0x000fe40000010012 */
[----:B------:R-:W-:Y:S01]  /*3e60*/  IMAD.MOV.U32 R15, RZ, RZ, R27 ;  /* 0x000000ffff0f7224 */ /* 0x000fe200078e001b */
[----:B------:R-:W-:Y:S05]  /*3e70*/  @!P1 BRA `(.L_x_896) ;  /* 0xfffff94000009947 */ /* 0x000fea000383ffff */
.L_x_895:
[----:B------:R-:W-:Y:S05]  /*3e80*/  BSYNC B2 ;  /* 0x0000000000027941 */ /* 0x000fea0003800000 */
.L_x_894:
[----:B------:R-:W-:Y:S01]  /*3e90*/  IMAD.IADD R16, R7, 0x1, -R24 ;  /* 0x0000000107107824 */ /* 0x000fe200078e0a18 */
[----:B------:R-:W-:Y:S04]  /*3ea0*/  BSSY B2, `(.L_x_897) ;  /* 0x000003c000027945 */ /* 0x000fe80003800000 */
[----:B------:R-:W-:-:S13]  /*3eb0*/  ISETP.GT.AND P1, PT, R16, 0x4, PT ;  /* 0x000000041000780c */ /* 0x000fda0003f24270 */
[----:B------:R-:W-:Y:S05]  /*3ec0*/  @!P1 BRA `(.L_x_898) ;  /* 0x0000039000009947 */ /* 0x000fea0003800000 */
[----:B------:R-:W-:Y:S01]  /*3ed0*/  IMAD.WIDE R16, R22, R13, c[0x0][0x160] ;  /* 0x0000580016107625 */ /* 0x000fe200078e020d */
[----:B------:R-:W2:Y:S04]  /*3ee0*/  LDG.E.U16 R28, [R14.64] ;  /* 0x000000060e1c7981 */ /* 0x000ea8000c1e1500 */
[----:B------:R-:W3:Y:S01]  /*3ef0*/  LDG.E.U16 R27, [R16.64] ;  /* 0x00000006101b7981 */ /* 0x000ee2000c1e1500 */
[----:B------:R-:W-:-:S03]  /*3f00*/  IMAD.MOV.U32 R25, RZ, RZ, c[0x0][0x220] ;  /* 0x00008800ff197624 */ /* 0x000fc600078e00ff */
[----:B------:R-:W4:Y:S01]  /*3f10*/  LDG.E.U16 R29, [R14.64+0x2] ;  /* 0x000002060e1d7981 */ /* 0x000f22000c1e1500 */
[----:B------:R-:W-:-:S05]  /*3f20*/  IMAD.WIDE R18, R25, 0x2, R16 ;  /* 0x0000000219127825 */ /* 0x000fca00078e0210 */
[----:B------:R0:W5:Y:S01]  /*3f30*/  LDG.E.U16 R26, [R18.64] ;  /* 0x00000006121a7981 */ /* 0x000162000c1e1500 */
[----:B------:R-:W-:-:S03]  /*3f40*/  IMAD.WIDE R20, R25, 0x2, R18 ;  /* 0x0000000219147825 */ /* 0x000fc600078e0212 */
[----:B0-----:R-:W5:Y:S01]  /*3f50*/  LDG.E.U16 R18, [R14.64+0x6] ;  /* 0x000006060e127981 */ /* 0x001f62000c1e1500 */
[----:B--2---:R-:W-:Y:S02]  /*3f60*/  PRMT R28, RZ, 0x5410, R28 ;  /* 0x00005410ff1c7816 */ /* 0x004fe4000000001c */
[----:B---3--:R-:W-:-:S05]  /*3f70*/  PRMT R27, RZ, 0x5410, R27 ;  /* 0x00005410ff1b7816 */ /* 0x008fca000000001b */
[----:B------:R-:W-:Y:S02]  /*3f80*/  FFMA.FTZ R23, R28, R27, R23 ;  /* 0x0000001b1c177223 */ /* 0x000fe40000010017 */
[----:B------:R-:W2:Y:S04]  /*3f90*/  LDG.E.U16 R27, [R14.64+0x4] ;  /* 0x000004060e1b7981 */ /* 0x000ea8000c1e1500 */
[----:B------:R2:W3:Y:S01]  /*3fa0*/  LDG.E.U16 R28, [R20.64] ;  /* 0x00000006141c7981 */ /* 0x0004e2000c1e1500 */
[----:B----4-:R-:W-:Y:S02]  /*3fb0*/  PRMT R16, RZ, 0x5410, R29 ;  /* 0x00005410ff107816 */ /* 0x010fe4000000001d */
[----:B-----5:R-:W-:-:S05]  /*3fc0*/  PRMT R26, RZ, 0x5410, R26 ;  /* 0x00005410ff1a7816 */ /* 0x020fca000000001a */
[----:B------:R-:W-:Y:S02]  /*3fd0*/  FFMA.FTZ R29, R16, R26, R23 ;  /* 0x0000001a101d7223 */ /* 0x000fe40000010017 */
[----:B------:R-:W-:-:S04]  /*3fe0*/  IMAD.WIDE R16, R25, 0x2, R20 ;  /* 0x0000000219107825 */ /* 0x000fc800078e0214 */
[----:B------:R-:W-:Y:S02]  /*3ff0*/  IMAD R26, R25, 0x4, R22 ;  /* 0x00000004191a7824 */ /* 0x000fe400078e0216 */
[----:B------:R-:W4:Y:S02]  /*4000*/  LDG.E.U16 R16, [R16.64] ;  /* 0x0000000610107981 */ /* 0x000f24000c1e1500 */
[----:B------:R-:W-:Y:S01]  /*4010*/  IMAD.WIDE R22, R26, R13, c[0x0][0x160] ;  /* 0x000058001a167625 */ /* 0x000fe200078e020d */
[----:B--2---:R-:W-:Y:S02]  /*4020*/  PRMT R20, RZ, 0x5410, R27 ;  /* 0x00005410ff147816 */ /* 0x004fe4000000001b */
[----:B------:R-:W2:Y:S01]  /*4030*/  LDG.E.U16 R27, [R14.64+0x8] ;  /* 0x000008060e1b7981 */ /* 0x000ea2000c1e1500 */
[----:B---3--:R-:W-:-:S05]  /*4040*/  PRMT R28, RZ, 0x5410, R28 ;  /* 0x00005410ff1c7816 */ /* 0x008fca000000001c */
[----:B------:R-:W-:Y:S02]  /*4050*/  FFMA.FTZ R29, R20, R28, R29 ;  /* 0x0000001c141d7223 */ /* 0x000fe4000001001d */
[----:B------:R0:W3:Y:S01]  /*4060*/  LDG.E.U16 R28, [R22.64] ;  /* 0x00000006161c7981 */ /* 0x0000e2000c1e1500 */
[----:B------:R-:W-:Y:S01]  /*4070*/  IMAD.WIDE R20, R25, 0x2, R22 ;  /* 0x0000000219147825 */ /* 0x000fe200078e0216 */
[----:B------:R-:W-:Y:S02]  /*4080*/  PRMT R18, RZ, 0x5410, R18 ;  /* 0x00005410ff127816 */ /* 0x000fe40000000012 */
[----:B----4-:R-:W-:Y:S02]  /*4090*/  PRMT R16, RZ, 0x5410, R16 ;  /* 0x00005410ff107816 */ /* 0x010fe40000000010 */
[----:B0-----:R-:W4:Y:S03]  /*40a0*/  LDG.E.U16 R22, [R20.64] ;  /* 0x0000000614167981 */ /* 0x001f26000c1e1500 */
[----:B------:R-:W-:-:S02]  /*40b0*/  FFMA.FTZ R16, R18, R16, R29 ;  /* 0x0000001012107223 */ /* 0x000fc4000001001d */
[----:B------:R-:W-:Y:S01]  /*40c0*/  IMAD.WIDE R18, R25, 0x2, R20 ;  /* 0x0000000219127825 */ /* 0x000fe200078e0214 */
[----:B------:R-:W5:Y:S04]  /*40d0*/  LDG.E.U16 R29, [R14.64+0xa] ;  /* 0x00000a060e1d7981 */ /* 0x000f68000c1e1500 */
[----:B------:R-:W4:Y:S01]  /*40e0*/  LDG.E.U16 R23, [R18.64] ;  /* 0x0000000612177981 */ /* 0x000f22000c1e1500 */
[----:B--2---:R-:W-:Y:S02]  /*40f0*/  PRMT R27, RZ, 0x5410, R27 ;  /* 0x00005410ff1b7816 */ /* 0x004fe4000000001b */
[----:B---3--:R-:W-:-:S05]  /*4100*/  PRMT R28, RZ, 0x5410, R28 ;  /* 0x00005410ff1c7816 */ /* 0x008fca000000001c */
[----:B------:R-:W-:Y:S02]  /*4110*/  FFMA.FTZ R28, R27, R28, R16 ;  /* 0x0000001c1b1c7223 */ /* 0x000fe40000010010 */
[----:B------:R-:W-:Y:S01]  /*4120*/  IMAD.WIDE R16, R25, 0x2, R18 ;  /* 0x0000000219107825 */ /* 0x000fe200078e0212 */
[----:B------:R0:W2:Y:S05]  /*4130*/  LDG.E.U16 R27, [R14.64+0xc] ;  /* 0x00000c060e1b7981 */ /* 0x0000aa000c1e1500 */
[----:B------:R1:W3:Y:S04]  /*4140*/  LDG.E.U16 R17, [R16.64] ;  /* 0x0000000610117981 */ /* 0x0002e8000c1e1500 */
[----:B-1----:R0:W3:Y:S01]  /*4150*/  LDG.E.U16 R16, [R14.64+0xe] ;  /* 0x00000e060e107981 */ /* 0x0020e2000c1e1500 */
[----:B-----5:R-:W-:-:S02]  /*4160*/  PRMT R29, RZ, 0x5410, R29 ;  /* 0x00005410ff1d7816 */ /* 0x020fc4000000001d */
[----:B----4-:R-:W-:Y:S02]  /*4170*/  PRMT R22, RZ, 0x5410, R22 ;  /* 0x00005410ff167816 */ /* 0x010fe40000000016 */
[----:B------:R-:W-:Y:S02]  /*4180*/  IADD3 R20, P0, R14, 0x10, RZ ;  /* 0x000000100e147810 */ /* 0x000fe40007f1e0ff */
[----:B------:R-:W-:Y:S01]  /*4190*/  PRMT R23, RZ, 0x5410, R23 ;  /* 0x00005410ff177816 */ /* 0x000fe20000000017 */
[----:B------:R-:W-:Y:S01]  /*41a0*/  FFMA.FTZ R22, R29, R22, R28 ;  /* 0x000000161d167223 */ /* 0x000fe2000001001c */
[----:B------:R-:W-:Y:S01]  /*41b0*/  IADD3.X R21, RZ, R15, RZ, P0, !PT ;  /* 0x0000000fff157210 */ /* 0x000fe200007fe4ff */
[----:B0-----:R-:W-:Y:S01]  /*41c0*/  IMAD.MOV.U32 R14, RZ, RZ, R20 ;  /* 0x000000ffff0e7224 */ /* 0x001fe200078e0014 */
[----:B------:R-:W-:Y:S02]  /*41d0*/  PLOP3.LUT P0, PT, PT, PT, PT, 0x8, 0x0 ;  /* 0x000000000000781c */ /* 0x000fe40003f0e170 */
[----:B------:R-:W-:Y:S01]  /*41e0*/  IADD3 R24, R24, 0x8, RZ ;  /* 0x0000000818187810 */ /* 0x000fe20007ffe0ff */
[----:B------:R-:W-:Y:S01]  /*41f0*/  IMAD.MOV.U32 R15, RZ, RZ, R21 ;  /* 0x000000ffff0f7224 */ /* 0x000fe200078e0015 */
[----:B--2---:R-:W-:-:S02]  /*4200*/  PRMT R27, RZ, 0x5410, R27 ;  /* 0x00005410ff1b7816 */ /* 0x004fc4000000001b */
[----:B---3--:R-:W-:-:S03]  /*4210*/  PRMT R17, RZ, 0x5410, R17 ;  /* 0x00005410ff117816 */ /* 0x008fc60000000011 */
[----:B------:R-:W-:Y:S02]  /*4220*/  FFMA.FTZ R23, R27, R23, R22 ;  /* 0x000000171b177223 */ /* 0x000fe40000010016 */
[----:B------:R-:W-:Y:S01]  /*4230*/  IMAD R22, R25, 0x4, R26 ;  /* 0x0000000419167824 */ /* 0x000fe200078e021a */
[----:B------:R-:W-:-:S05]  /*4240*/  PRMT R16, RZ, 0x5410, R16 ;  /* 0x00005410ff107816 */ /* 0x000fca0000000010 */
[----:B------:R-:W-:Y:S02]  /*4250*/  FFMA.FTZ R23, R16, R17, R23 ;  /* 0x0000001110177223 */ /* 0x000fe40000010017 */
.L_x_898:
[----:B------:R-:W-:Y:S05]  /*4260*/  BSYNC B2 ;  /* 0x0000000000027941 */ /* 0x000fea0003800000 */
.L_x_897:
[----:B------:R-:W-:-:S13]  /*4270*/  ISETP.LT.OR P0, PT, R24, R7, P0 ;  /* 0x000000071800720c */ /* 0x000fda0000701670 */
[----:B------:R-:W-:Y:S05]  /*4280*/  @!P0 BRA `(.L_x_891) ;  /* 0x0000019000008947 */ /* 0x000fea0003800000 */
[----:B------:R-:W-:Y:S01]  /*4290*/  IMAD.WIDE R24, R22, R13, c[0x0][0x160] ;  /* 0x0000580016187625 */ /* 0x000fe200078e020d */
[----:B------:R0:W2:Y:S03]  /*42a0*/  LDG.E.U16 R26, [R14.64+0x4] ;  /* 0x000004060e1a7981 */ /* 0x0000a6000c1e1500 */
[----:B------:R-:W-:Y:S01]  /*42b0*/  IMAD.MOV.U32 R17, RZ, RZ, c[0x0][0x220] ;  /* 0x00008800ff117624 */ /* 0x000fe200078e00ff */
[----:B------:R-:W0:Y:S03]  /*42c0*/  LDG.E.U16 R13, [R14.64] ;  /* 0x000000060e0d7981 */ /* 0x000e26000c1e1500 */
[C---:B------:R-:W-:Y:S01]  /*42d0*/  IMAD.WIDE R20, R17.reuse, 0x2, R24 ;  /* 0x0000000211147825 */ /* 0x040fe200078e0218 */
[----:B------:R0:W3:Y:S04]  /*42e0*/  LDG.E.U16 R22, [R14.64+0x2] ;  /* 0x000002060e167981 */ /* 0x0000e8000c1e1500 */
[----:B------:R-:W4:Y:S01]  /*42f0*/  LDG.E.U16 R24, [R24.64] ;  /* 0x0000000618187981 */ /* 0x000f22000c1e1500 */
[----:B------:R-:W-:-:S03]  /*4300*/  IMAD.WIDE R18, R17, 0x2, R20 ;  /* 0x0000000211127825 */ /* 0x000fc600078e0214 */
[----:B------:R-:W5:Y:S03]  /*4310*/  LDG.E.U16 R20, [R20.64] ;  /* 0x0000000614147981 */ /* 0x000f66000c1e1500 */
[----:B------:R-:W-:Y:S01]  /*4320*/  IMAD.WIDE R16, R17, 0x2, R18 ;  /* 0x0000000211107825 */ /* 0x000fe200078e0212 */
[----:B------:R0:W2:Y:S04]  /*4330*/  LDG.E.U16 R27, [R14.64+0x6] ;  /* 0x000006060e1b7981 */ /* 0x0000a8000c1e1500 */
[----:B------:R-:W2:Y:S04]  /*4340*/  LDG.E.U16 R18, [R18.64] ;  /* 0x0000000612127981 */ /* 0x000ea8000c1e1500 */
[----:B------:R-:W2:Y:S01]  /*4350*/  LDG.E.U16 R16, [R16.64] ;  /* 0x0000000610107981 */ /* 0x000ea2000c1e1500 */
[----:B0-----:R-:W-:-:S02]  /*4360*/  PRMT R14, RZ, 0x5410, R13 ;  /* 0x00005410ff0e7816 */ /* 0x001fc4000000000d */
[----:B---3--:R-:W-:Y:S02]  /*4370*/  PRMT R13, RZ, 0x5410, R22 ;  /* 0x00005410ff0d7816 */ /* 0x008fe40000000016 */
[----:B----4-:R-:W-:Y:S02]  /*4380*/  PRMT R24, RZ, 0x5410, R24 ;  /* 0x00005410ff187816 */ /* 0x010fe40000000018 */
[----:B-----5:R-:W-:-:S03]  /*4390*/  PRMT R20, RZ, 0x5410, R20 ;  /* 0x00005410ff147816 */ /* 0x020fc60000000014 */
[----:B------:R-:W-:Y:S01]  /*43a0*/  FFMA.FTZ R24, R14, R24, R23 ;  /* 0x000000180e187223 */ /* 0x000fe20000010017 */
[----:B--2---:R-:W-:-:S03]  /*43b0*/  PRMT R26, RZ, 0x5410, R26 ;  /* 0x00005410ff1a7816 */ /* 0x004fc6000000001a */
[----:B------:R-:W-:Y:S01]  /*43c0*/  FFMA.FTZ R13, R13, R20, R24 ;  /* 0x000000140d0d7223 */ /* 0x000fe20000010018 */
[----:B------:R-:W-:Y:S02]  /*43d0*/  PRMT R18, RZ, 0x5410, R18 ;  /* 0x00005410ff127816 */ /* 0x000fe40000000012 */
[----:B------:R-:W-:Y:S02]  /*43e0*/  PRMT R14, RZ, 0x5410, R27 ;  /* 0x00005410ff0e7816 */ /* 0x000fe4000000001b */
[----:B------:R-:W-:Y:S01]  /*43f0*/  PRMT R16, RZ, 0x5410, R16 ;  /* 0x00005410ff107816 */ /* 0x000fe20000000010 */
[----:B------:R-:W-:-:S04]  /*4400*/  FFMA.FTZ R13, R26, R18, R13 ;  /* 0x000000121a0d7223 */ /* 0x000fc8000001000d */
[----:B------:R-:W-:Y:S02]  /*4410*/  FFMA.FTZ R23, R14, R16, R13 ;  /* 0x000000100e177223 */ /* 0x000fe4000001000d */
.L_x_891:
[----:B------:R-:W-:Y:S05]  /*4420*/  BSYNC B0 ;  /* 0x0000000000007941 */ /* 0x000fea0003800000 */
.L_x_890:
[----:B------:R-:W-:-:S04]  /*4430*/  IADD3 R4, R4, 0x1, RZ ;  /* 0x0000000104047810 */ /* 0x000fc80007ffe0ff */
[----:B------:R-:W-:-:S13]  /*4440*/  ISETP.GE.AND P0, PT, R4, R5, PT ;  /* 0x000000050400720c */ /* 0x000fda0003f06270 */
[----:B------:R-:W-:Y:S01]  /*4450*/  @P0 CALL.REL.NOINC `(.L_x_889) ;  /* 0x0000001000000944 */ /* 0x000fe20003c00000 */
[----:B------:R-:W-:Y:S05]  /*4460*/  BRA `(.L_x_899) ;  /* 0xffffefa000007947 */ /* 0x000fea000383ffff */
.L_x_889:
[----:B------:R-:W-:Y:S05]  /*4470*/  BSYNC B1 ;  /* 0x0000000000017941 */ /* 0x000fea0003800000 */
.L_x_888:
        /* <DEDUP_REMOVED lines=13> */
.L_x_900:
[----:B------:R-:W-:Y:S05]  /*4550*/  EXIT ;  /* 0x000000000000794d */ /* 0x000fea0003800000 */
.L_x_901:
        /* <DEDUP_REMOVED lines=10> */
.L_x_1202:


//--------------------- .text._ZN2at6native51_GLOBAL__N__2c613397_18_DepthwiseConv2d_cu_9959487031conv_depthwise2d_forward_kernelILi1EN3c108BFloat16EiEEvNS_27GenericPackedTensorAccessorIKT0_Lm4ENS_16DefaultPtrTraitsEiEENS5_IS6_Lm4ES8_iEES9_NS5_IS7_Lm1ES8_iEEbT1_iiiiiiiiiiiiii --------------------------
	.section	.text._ZN2at6native51_GLOBAL__N__2c613397_18_DepthwiseConv2d_cu_9959487031conv_depthwise2d_forward_kernelILi1EN3c108BFloat16EiEEvNS_27GenericPackedTensorAccessorIKT0_Lm4ENS_16DefaultPtrTraitsEiEENS5_IS6_Lm4ES8_iEES9_NS5_IS7_Lm1ES8_iEEbT1_iiiiiiiiiiiiii,"ax",@progbits
	.sectioninfo	@"SHI_REGISTERS=22"
	.align	128
.text._ZN2at6native51_GLOBAL__N__2c613397_18_DepthwiseConv2d_cu_9959487031conv_depthwise2d_forward_kernelILi1EN3c108BFloat16EiEEvNS_27GenericPackedTensorAccessorIKT0_Lm4ENS_16DefaultPtrTraitsEiEENS5_IS6_Lm4ES8_iEES9_NS5_IS7_Lm1ES8_iEEbT1_iiiiiiiiiiiiii:
        .type           _ZN2at6native51_GLOBAL__N__2c613397_18_DepthwiseConv2d_cu_9959487031conv_depthwise2d_forward_kernelILi1EN3c108BFloat16EiEEvNS_27GenericPackedTensorAccessorIKT0_Lm4ENS_16DefaultPtrTraitsEiEENS5_IS6_Lm4ES8_iEES9_NS5_IS7_Lm1ES8_iEEbT1_iiiiiiiiiiiiii,@function
        .size           _ZN2at6native51_GLOBAL__N__2c613397_18_DepthwiseConv2d_cu_9959487031conv_depthwise2d_forward_kernelILi1EN3c108BFloat16EiEEvNS_27GenericPackedTensorAccessorIKT0_Lm4ENS_16DefaultPtrTraitsEiEENS5_IS6_Lm4ES8_iEES9_NS5_IS7_Lm1ES8_iEEbT1_iiiiiiiiiiiiii,(.L_x_1203 - _ZN2at6native51_GLOBAL__N__2c613397_18_DepthwiseConv2d_cu_9959487031conv_depthwise2d_forward_kernelILi1EN3c108BFloat16EiEEvNS_27GenericPackedTensorAccessorIKT0_Lm4ENS_16DefaultPtrTraitsEiEENS5_IS6_Lm4ES8_iEES9_NS5_IS7_Lm1ES8_iEEbT1_iiiiiiiiiiiiii)
        .other          _ZN2at6native51_GLOBAL__N__2c613397_18_DepthwiseConv2d_cu_9959487031conv_depthwise2d_forward_kernelILi1EN3c108BFloat16EiEEvNS_27GenericPackedTensorAccessorIKT0_Lm4ENS_16DefaultPtrTraitsEiEENS5_IS6_Lm4ES8_iEES9_NS5_IS7_Lm1ES8_iEEbT1_iiiiiiiiiiiiii,@"STO_CUDA_ENTRY STV_DEFAULT"
_ZN2at6native51_GLOBAL__N__2c613397_18_DepthwiseConv2d_cu_9959487031conv_depthwise2d_forward_kernelILi1EN3c108BFloat16EiEEvNS_27GenericPackedTensorAccessorIKT0_Lm4ENS_16DefaultPtrTraitsEiEENS5_IS6_Lm4ES8_iEES9_NS5_IS7_Lm1ES8_iEEbT1_iiiiiiiiiiiiii:
        /* <DEDUP_REMOVED lines=17> */
[----:B------:R-:W0:Y:S01]  /*0110*/  I2F.RP R6, R10 ;  /* 0x0000000a00067306 */ /* 0x000e220000209400 */
[----:B------:R-:W-:-:S07]  /*0120*/  MOV R14, c[0x0][0x0] ;  /* 0x00000000000e7a02 */ /* 0x000fce0000000f00 */
[----:B------:R-:W1:Y:S08]  /*0130*/  I2F.RP R8, R2 ;  /* 0x0000000200087306 */ /* 0x000e700000209400 */
[----:B0-----:R-:W0:Y:S08]  /*0140*/  MUFU.RCP R6, R6 ;  /* 0x0000000600067308 */ /* 0x001e300000001000 */
[----:B-1----:R-:W-:Y:S01]  /*0150*/  MUFU.RCP R8, R8 ;  /* 0x0000000800087308 */ /* 0x002fe20000001000 */
[----:B0-----:R-:W-:-:S02]  /*0160*/  IADD3 R4, R6, 0xffffffe, RZ ;  /* 0x0ffffffe06047810 */ /* 0x001fc40007ffe0ff */
[----:B------:R-:W-:-:S05]  /*0170*/  IABS R6, c[0x0][0x1f0] ;  /* 0x00007c0000067a13 */ /* 0x000fca0000000000 */
        /* <DEDUP_REMOVED lines=23> */
[----:B------:R-:W-:Y:S02]  /*02f0*/  @!P1 LOP3.LUT R4, RZ, c[0x0][0x1f4], RZ, 0x33, !PT ;  /* 0x00007d00ff049a12 */ /* 0x000fe400078e33ff */
.L_x_905:
[----:B------:R-:W-:Y:S01]  /*0300*/  IABS R8, c[0x0][0x204] ;  /* 0x0000810000087a13 */ /* 0x000fe20000000000 */
[----:B------:R-:W-:Y:S01]  /*0310*/  ULDC.S8 UR4, c[0x0][0x1e8] ;  /* 0x00007a0000047ab9 */ /* 0x000fe20000000200 */
[----:B------:R-:W-:Y:S02]  /*0320*/  IABS R10, R0 ;  /* 0x00000000000a7213 */ /* 0x000fe40000000000 */
[----:B------:R-:W0:Y:S01]  /*0330*/  I2F.RP R9, R8 ;  /* 0x0000000800097306 */ /* 0x000e220000209400 */
[----:B------:R-:W-:Y:S02]  /*0340*/  IABS R12, c[0x0][0x200] ;  /* 0x00008000000c7a13 */ /* 0x000fe40000000000 */
[----:B------:R-:W-:-:S04]  /*0350*/  IMAD.HI.U32 R6, R5, R10, RZ ;  /* 0x0000000a05067227 */ /* 0x000fc800078e00ff */
[----:B------:R-:W-:-:S04]  /*0360*/  IMAD.MOV R7, RZ, RZ, -R6 ;  /* 0x000000ffff077224 */ /* 0x000fc800078e0a06 */
[----:B------:R-:W-:Y:S01]  /*0370*/  IMAD R7, R12, R7, R10 ;  /* 0x000000070c077224 */ /* 0x000fe200078e020a */
        /* <DEDUP_REMOVED lines=20> */
[----:B------:R-:W-:-:S04]  /*04c0*/  IMAD.MOV.U32 R9, RZ, RZ, R12 ;  /* 0x000000ffff097224 */ /* 0x000fc800078e000c */
[----:B------:R-:W-:-:S04]  /*04d0*/  IMAD.HI.U32 R10, R10, R9, RZ ;  /* 0x000000090a0a7227 */ /* 0x000fc800078e00ff */
[----:B------:R-:W-:-:S04]  /*04e0*/  IMAD.MOV R12, RZ, RZ, -R10 ;  /* 0x000000ffff0c7224 */ /* 0x000fc800078e0a0a */
[C---:B------:R-:W-:Y:S01]  /*04f0*/  IMAD R9, R8.reuse, R12, R9 ;  /* 0x0000000c08097224 */ /* 0x040fe200078e0209 */
[----:B0-----:R-:W0:Y:S04]  /*0500*/  MUFU.RCP R11, R11 ;  /* 0x0000000b000b7308 */ /* 0x001e280000001000 */
[----:B------:R-:W-:-:S13]  /*0510*/  ISETP.GT.U32.AND P1, PT, R8, R9, PT ;  /* 0x000000090800720c */ /* 0x000fda0003f24070 */
[----:B------:R-:W-:Y:S01]  /*0520*/  @!P1 IMAD.IADD R9, R9, 0x1, -R8 ;  /* 0x0000000109099824 */ /* 0x000fe200078e0a08 */
[----:B0-----:R-:W-:Y:S02]  /*0530*/  IADD3 R12, R11, 0xffffffe, RZ ;  /* 0x0ffffffe0b0c7810 */ /* 0x001fe40007ffe0ff */
[----:B------:R-:W-:Y:S02]  /*0540*/  @!P1 IADD3 R10, R10, 0x1, RZ ;  /* 0x000000010a0a9810 */ /* 0x000fe40007ffe0ff */
[----:B------:R-:W-:Y:S02]  /*0550*/  ISETP.GE.U32.AND P0, PT, R9, R8, PT ;  /* 0x000000080900720c */ /* 0x000fe40003f06070 */
[----:B------:R-:W0:Y:S01]  /*0560*/  F2I.FTZ.U32.TRUNC.NTZ R9, R12 ;  /* 0x0000000c00097305 */ /* 0x000e22000021f000 */
[----:B------:R-:W-:Y:S02]  /*0570*/  LOP3.LUT R8, R6, c[0x0][0x204], RZ, 0x3c, !PT ;  /* 0x0000810006087a12 */ /* 0x000fe400078e3cff */
[----:B------:R-:W-:-:S02]  /*0580*/  ISETP.NE.AND P1, PT, RZ, c[0x0][0x204], PT ;  /* 0x00008100ff007a0c */ /* 0x000fc40003f25270 */
[----:B------:R-:W-:-:S06]  /*0590*/  ISETP.GE.AND P2, PT, R8, RZ, PT ;  /* 0x000000ff0800720c */ /* 0x000fcc0003f46270 */
[----:B------:R-:W-:Y:S02]  /*05a0*/  @P0 IADD3 R10, R10, 0x1, RZ ;  /* 0x000000010a0a0810 */ /* 0x000fe40007ffe0ff */
[----:B0-----:R-:W-:-:S03]  /*05b0*/  IADD3 R8, RZ, -R9, RZ ;  /* 0x80000009ff087210 */ /* 0x001fc60007ffe0ff */
[----:B------:R-:W-:Y:S02]  /*05c0*/  IMAD.MOV.U32 R16, RZ, RZ, R10 ;  /* 0x000000ffff107224 */ /* 0x000fe400078e000a */
[----:B------:R-:W-:Y:S02]  /*05d0*/  IMAD R11, R8, R7, RZ ;  /* 0x00000007080b7224 */ /* 0x000fe400078e02ff */
[----:B------:R-:W-:Y:S01]  /*05e0*/  @!P2 IMAD.MOV R16, RZ, RZ, -R16 ;  /* 0x000000ffff10a224 */ /* 0x000fe200078e0a10 */
[----:B------:R-:W-:Y:S01]  /*05f0*/  @!P1 LOP3.LUT R16, RZ, c[0x0][0x204], RZ, 0x33, !PT ;  /* 0x00008100ff109a12 */ /* 0x000fe200078e33ff */
[----:B------:R-:W-:Y:S01]  /*0600*/  IMAD.MOV.U32 R8, RZ, RZ, RZ ;  /* 0x000000ffff087224 */ /* 0x000fe200078e00ff */
[----:B------:R-:W-:Y:S02]  /*0610*/  ISETP.NE.AND P2, PT, RZ, c[0x0][0x1f0], PT ;  /* 0x00007c00ff007a0c */ /* 0x000fe40003f45270 */
        /* <DEDUP_REMOVED lines=8> */
[----:B------:R-:W-:Y:S02]  /*06a0*/  ISETP.NE.AND P1, PT, RZ, UR4, PT ;  /* 0x00000004ff007c0c */ /* 0x000fe4000bf25270 */
[----:B------:R-:W-:Y:S02]  /*06b0*/  ISETP.GE.U32.AND P0, PT, R8, R7, PT ;  /* 0x000000070800720c */ /* 0x000fe40003f06070 */
[----:B------:R-:W-:-:S04]  /*06c0*/  LOP3.LUT R7, R16, c[0x0][0x1f0], RZ, 0x3c, !PT ;  /* 0x00007c0010077a12 */ /* 0x000fc800078e3cff */
[----:B------:R-:W-:-:S05]  /*06d0*/  ISETP.GE.AND P3, PT, R7, RZ, PT ;  /* 0x000000ff0700720c */ /* 0x000fca0003f66270 */
[----:B------:R-:W-:Y:S02]  /*06e0*/  @P1 IMAD.MOV.U32 R12, RZ, RZ, 0x2 ;  /* 0x00000002ff0c1424 */ /* 0x000fe400078e00ff */
[----:B------:R-:W-:-:S06]  /*06f0*/  @P0 IADD3 R9, R9, 0x1, RZ ;  /* 0x0000000109090810 */ /* 0x000fcc0007ffe0ff */
[----:B------:R-:W-:Y:S01]  /*0700*/  @!P3 IMAD.MOV R9, RZ, RZ, -R9 ;  /* 0x000000ffff09b224 */ /* 0x000fe200078e0a09 */
[----:B------:R-:W-:-:S05]  /*0710*/  @!P2 LOP3.LUT R9, RZ, c[0x0][0x1f0], RZ, 0x33, !PT ;  /* 0x00007c00ff09aa12 */ /* 0x000fca00078e33ff */
[----:B------:R-:W-:-:S04]  /*0720*/  IMAD.MOV R7, RZ, RZ, -R9 ;  /* 0x000000ffff077224 */ /* 0x000fc800078e0a09 */
[----:B------:R-:W-:-:S04]  /*0730*/  IMAD R7, R7, c[0x0][0x1f0], R16 ;  /* 0x00007c0007077a24 */ /* 0x000fc800078e0210 */
[----:B------:R-:W-:-:S06]  /*0740*/  @P1 IMAD.WIDE R12, R7, R12, c[0x0][0x1d8] ;  /* 0x00007600070c1625 */ /* 0x000fcc00078e020c */
[----:B------:R-:W2:Y:S01]  /*0750*/  @P1 LDG.E.U16 R12, [R12.64] ;  /* 0x000000080c0c1981 */ /* 0x000ea2000c1e1500 */
[----:B------:R-:W-:Y:S01]  /*0760*/  IMAD.MOV R11, RZ, RZ, -R6 ;  /* 0x000000ffff0b7224 */ /* 0x000fe200078e0a06 */
[----:B------:R-:W-:Y:S01]  /*0770*/  MOV R8, c[0x0][0x214] ;  /* 0x0000850000087a02 */ /* 0x000fe20000000f00 */
[----:B------:R-:W-:Y:S01]  /*0780*/  IMAD.MOV R15, RZ, RZ, -R16 ;  /* 0x000000ffff0f7224 */ /* 0x000fe200078e0a10 */
[----:B------:R-:W-:Y:S01]  /*0790*/  BSSY B0, `(.L_x_903) ;  /* 0x0000035000007945 */ /* 0x000fe20003800000 */
[----:B------:R-:W-:Y:S02]  /*07a0*/  IMAD.MOV.U32 R10, RZ, RZ, c[0x0][0x210] ;  /* 0x00008400ff0a7624 */ /* 0x000fe400078e00ff */
[----:B------:R-:W-:Y:S02]  /*07b0*/  IMAD R11, R11, c[0x0][0x200], R0 ;  /* 0x000080000b0b7a24 */ /* 0x000fe400078e0200 */
[----:B------:R-:W-:Y:S02]  /*07c0*/  IMAD R15, R15, c[0x0][0x204], R6 ;  /* 0x000081000f0f7a24 */ /* 0x000fe400078e0206 */
[----:B------:R-:W-:-:S02]  /*07d0*/  IMAD R10, R11, R10, -c[0x0][0x218] ;  /* 0x800086000b0a7624 */ /* 0x000fc400078e020a */
[----:B------:R-:W-:Y:S02]  /*07e0*/  IMAD R11, R15, R8, -c[0x0][0x21c] ;  /* 0x800087000f0b7624 */ /* 0x000fe400078e0208 */
[----:B------:R-:W-:-:S03]  /*07f0*/  IMAD.MOV.U32 R8, RZ, RZ, RZ ;  /* 0x000000ffff087224 */ /* 0x000fc600078e00ff */
[----:B------:R-:W-:-:S04]  /*0800*/  LOP3.LUT R6, R11, R10, RZ, 0xfc, !PT ;  /* 0x0000000a0b067212 */ /* 0x000fc800078efcff */
[----:B------:R-:W-:Y:S02]  /*0810*/  ISETP.GE.AND P0, PT, R6, RZ, PT ;  /* 0x000000ff0600720c */ /* 0x000fe40003f06270 */
[----:B------:R-:W-:Y:S02]  /*0820*/  SHF.R.S64 R6, RZ, 0x1f, R0 ;  /* 0x0000001fff067819 */ /* 0x000fe40000001000 */
[----:B------:R-:W-:Y:S02]  /*0830*/  ISETP.GE.OR P0, PT, R11, c[0x0][0x1fc], !P0 ;  /* 0x00007f000b007a0c */ /* 0x000fe40004706670 */
[----:B------:R-:W-:Y:S02]  /*0840*/  IADD3 R6, P2, R6, c[0x0][0x188], RZ ;  /* 0x0000620006067a10 */ /* 0x000fe40007f5e0ff */
[----:B------:R-:W-:Y:S02]  /*0850*/  ISETP.GE.OR P0, PT, R10, c[0x0][0x1f8], P0 ;  /* 0x00007e000a007a0c */ /* 0x000fe40000706670 */
[----:B--2---:R-:W-:-:S11]  /*0860*/  @P1 PRMT R8, RZ, 0x5410, R12 ;  /* 0x00005410ff081816 */ /* 0x004fd6000000000c */
[----:B------:R-:W-:Y:S05]  /*0870*/  @P0 BRA `(.L_x_904) ;  /* 0x0000026000000947 */ /* 0x000fea0003800000 */
[----:B------:R-:W-:Y:S01]  /*0880*/  IABS R18, c[0x0][0x1f4] ;  /* 0x00007d0000127a13 */ /* 0x000fe20000000000 */
[----:B------:R-:W-:Y:S01]  /*0890*/  IMAD.MOV.U32 R12, RZ, RZ, RZ ;  /* 0x000000ffff0c7224 */ /* 0x000fe200078e00ff */
[----:B------:R-:W-:Y:S01]  /*08a0*/  IABS R16, R7 ;  /* 0x0000000700107213 */ /* 0x000fe20000000000 */
[----:B------:R-:W-:Y:S01]  /*08b0*/  ULDC.64 UR6, c[0x0][0x208] ;  /* 0x0000820000067ab9 */ /* 0x000fe20000000a00 */
[----:B------:R-:W0:Y:S01]  /*08c0*/  I2F.RP R15, R18 ;  /* 0x00000012000f7306 */ /* 0x000e220000209400 */
[----:B------:R-:W-:-:S07]  /*08d0*/  UIMAD UR4, UR7, UR6, URZ ;  /* 0x00000006070472a4 */ /* 0x000fce000f8e023f */
        /* <DEDUP_REMOVED lines=18> */
[----:B------:R-:W-:-:S06]  /*0a00*/  @P0 IADD3 R12, R12, 0x1, RZ ;  /* 0x000000010c0c0810 */ /* 0x000fcc0007ffe0ff */
[----:B------:R-:W-:Y:S01]  /*0a10*/  @!P3 IMAD.MOV R12, RZ, RZ, -R12 ;  /* 0x000000ffff0cb224 */ /* 0x000fe200078e0a0c */
[----:B------:R-:W-:-:S05]  /*0a20*/  @!P1 LOP3.LUT R12, RZ, c[0x0][0x1f4], RZ, 0x33, !PT ;  /* 0x00007d00ff0c9a12 */ /* 0x000fca00078e33ff */
[----:B------:R-:W-:Y:S02]  /*0a30*/  IMAD R12, R4, R9, R12 ;  /* 0x00000009040c7224 */ /* 0x000fe400078e020c */
[----:B------:R-:W-:Y:S02]  /*0a40*/  IMAD R9, R7, UR4, RZ ;  /* 0x0000000407097c24 */ /* 0x000fe4000f8e02ff */
        /* <DEDUP_REMOVED lines=9> */
.L_x_904:
[----:B------:R-:W-:Y:S05]  /*0ae0*/  BSYNC B0 ;  /* 0x0000000000007941 */ /* 0x000fea0003800000 */
.L_x_903:
[----:B------:R-:W-:Y:S01]  /*0af0*/  IMAD R9, R14, c[0x0][0xc], RZ ;  /* 0x000003000e097a24 */ /* 0x000fe200078e02ff */
[----:B------:R-:W-:Y:S02]  /*0b00*/  F2FP.BF16.PACK_AB R8, RZ, R8 ;  /* 0x00000008ff08723e */ /* 0x000fe400000010ff */
        /* <DEDUP_REMOVED lines=8> */
.L_x_902:
[----:B------:R-:W-:Y:S01]  /*0b90*/  IABS R2, c[0x0][0x200] ;  /* 0x0000800000027a13 */ /* 0x000fe20000000000 */
[----:B------:R-:W-:-:S03]  /*0ba0*/  IMAD.MOV.U32 R4, RZ, RZ, c[0x0][0x0] ;  /* 0x00000000ff047624 */ /* 0x000fc600078e00ff */
        /* <DEDUP_REMOVED lines=8> */
.L_x_906:
[----:B------:R-:W-:Y:S01]  /*0c30*/  IABS R8, c[0x0][0x204] ;  /* 0x0000810000087a13 */ /* 0x000fe20000000000 */
[----:B------:R-:W-:Y:S01]  /*0c40*/  IMAD.MOV.U32 R14, RZ, RZ, c[0x0][0x214] ;  /* 0x00008500ff0e7624 */ /* 0x000fe200078e00ff */
[----:B------:R-:W-:Y:S01]  /*0c50*/  IABS R6, R0 ;  /* 0x0000000000067213 */ /* 0x000fe20000000000 */
[----:B------:R-:W-:Y:S01]  /*0c60*/  ULDC.S8 UR4, c[0x0][0x1e8] ;  /* 0x00007a0000047ab9 */ /* 0x000fe20000000200 */
[----:B------:R-:W0:Y:S01]  /*0c70*/  I2F.RP R12, R8 ;  /* 0x00000008000c7306 */ /* 0x000e220000209400 */
[----:B------:R-:W-:Y:S02]  /*0c80*/  IABS R10, c[0x0][0x200] ;  /* 0x00008000000a7a13 */ /* 0x000fe40000000000 */
[----:B------:R-:W-:Y:S01]  /*0c90*/  IMAD.HI.U32 R7, R5, R6, RZ ;  /* 0x0000000605077227 */ /* 0x000fe200078e00ff */
[----:B------:R-:W-:Y:S02]  /*0ca0*/  ISETP.NE.AND P3, PT, RZ, c[0x0][0x1f0], PT ;  /* 0x00007c00ff007a0c */ /* 0x000fe40003f65270 */
[----:B------:R-:W-:Y:S01]  /*0cb0*/  ISETP.NE.AND P4, PT, RZ, UR4, PT ;  /* 0x00000004ff007c0c */ /* 0x000fe2000bf85270 */
[----:B------:R-:W-:-:S04]  /*0cc0*/  IMAD.MOV R9, RZ, RZ, -R7 ;  /* 0x000000ffff097224 */ /* 0x000fc800078e0a07 */
[----:B------:R-:W-:Y:S01]  /*0cd0*/  IMAD R9, R10, R9, R6 ;  /* 0x000000090a097224 */ /* 0x000fe200078e0206 */
[----:B------:R-:W-:Y:S01]  /*0ce0*/  LOP3.LUT R6, R0, c[0x0][0x200], RZ, 0x3c, !PT ;  /* 0x0000800000067a12 */ /* 0x000fe200078e3cff */
[----:B0-----:R-:W0:Y:S03]  /*0cf0*/  MUFU.RCP R12, R12 ;  /* 0x0000000c000c7308 */ /* 0x001e260000001000 */
[----:B------:R-:W-:Y:S02]  /*0d00*/  ISETP.GT.U32.AND P1, PT, R2, R9, PT ;  /* 0x000000090200720c */ /* 0x000fe40003f24070 */
[----:B------:R-:W-:Y:S02]  /*0d10*/  ISETP.GE.AND P2, PT, R6, RZ, PT ;  /* 0x000000ff0600720c */ /* 0x000fe40003f46270 */
[----:B------:R-:W-:-:S09]  /*0d20*/  IABS R6, c[0x0][0x1f0] ;  /* 0x00007c0000067a13 */ /* 0x000fd20000000000 */
[----:B------:R-:W-:Y:S01]  /*0d30*/  @!P1 IMAD.IADD R9, R9, 0x1, -R10 ;  /* 0x0000000109099824 */ /* 0x000fe200078e0a0a */
[----:B------:R-:W-:Y:S02]  /*0d40*/  @!P1 IADD3 R7, R7, 0x1, RZ ;  /* 0x0000000107079810 */ /* 0x000fe40007ffe0ff */
[----:B0-----:R-:W-:Y:S02]  /*0d50*/  IADD3 R10, R12, 0xffffffe, RZ ;  /* 0x0ffffffe0c0a7810 */ /* 0x001fe40007ffe0ff */
[----:B------:R-:W-:Y:S02]  /*0d60*/  ISETP.GE.U32.AND P0, PT, R9, R2, PT ;  /* 0x000000020900720c */ /* 0x000fe40003f06070 */
[----:B------:R0:W1:Y:S01]  /*0d70*/  F2I.FTZ.U32.TRUNC.NTZ R11, R10 ;  /* 0x0000000a000b7305 */ /* 0x000062000021f000 */
[----:B------:R-:W-:Y:S01]  /*0d80*/  ISETP.NE.AND P1, PT, RZ, c[0x0][0x200], PT ;  /* 0x00008000ff007a0c */ /* 0x000fe20003f25270 */
[----:B0-----:R-:W-:-:S09]  /*0d90*/  IMAD.MOV.U32 R10, RZ, RZ, RZ ;  /* 0x000000ffff0a7224 */ /* 0x001fd200078e00ff */
[----:B------:R-:W-:Y:S01]  /*0da0*/  @P0 IADD3 R7, R7, 0x1, RZ ;  /* 0x0000000107070810 */ /* 0x000fe20007ffe0ff */
[----:B-1----:R-:W-:-:S04]  /*0db0*/  IMAD.MOV R9, RZ, RZ, -R11 ;  /* 0x000000ffff097224 */ /* 0x002fc800078e0a0b */
[----:B------:R-:W-:Y:S01]  /*0dc0*/  @!P2 IMAD.MOV R7, RZ, RZ, -R7 ;  /* 0x000000ffff07a224 */ /* 0x000fe200078e0a07 */
[----:B------:R-:W-:Y:S01]  /*0dd0*/  @!P1 LOP3.LUT R7, RZ, c[0x0][0x200], RZ, 0x33, !PT ;  /* 0x00008000ff079a12 */ /* 0x000fe200078e33ff */
[----:B------:R-:W-:-:S03]  /*0de0*/  IMAD R9, R9, R8, RZ ;  /* 0x0000000809097224 */ /* 0x000fc600078e02ff */
[----:B------:R-:W-:Y:S01]  /*0df0*/  IABS R12, R7 ;  /* 0x00000007000c7213 */ /* 0x000fe20000000000 */
[----:B------:R-:W-:-:S04]  /*0e00*/  IMAD.HI.U32 R10, R11, R9, R10 ;  /* 0x000000090b0a7227 */ /* 0x000fc800078e000a */
[----:B------:R-:W-:Y:S02]  /*0e10*/  IMAD.MOV.U32 R9, RZ, RZ, R12 ;  /* 0x000000ffff097224 */ /* 0x000fe400078e000c */
[----:B------:R-:W0:Y:S02]  /*0e20*/  I2F.RP R12, R6 ;  /* 0x00000006000c7306 */ /* 0x000e240000209400 */
[----:B------:R-:W-:-:S05]  /*0e30*/  IMAD.HI.U32 R10, R10, R9, RZ ;  /* 0x000000090a0a7227 */ /* 0x000fca00078e00ff */
[----:B------:R-:W-:-:S05]  /*0e40*/  IADD3 R11, -R10, RZ, RZ ;  /* 0x000000ff0a0b7210 */ /* 0x000fca0007ffe1ff */
        /* <DEDUP_REMOVED lines=8> */
[----:B------:R-:W0:Y:S01]  /*0ed0*/  F2I.FTZ.U32.TRUNC.NTZ R9, R11 ;  /* 0x0000000b00097305 */ /* 0x000e22000021f000 */
[----:B------:R-:W-:Y:S02]  /*0ee0*/  ISETP.NE.AND P1, PT, RZ, c[0x0][0x204], PT ;  /* 0x00008100ff007a0c */ /* 0x000fe40003f25270 */
[----:B------:R-:W-:Y:S01]  /*0ef0*/  ISETP.GE.AND P2, PT, R8, RZ, PT ;  /* 0x000000ff0800720c */ /* 0x000fe20003f46270 */
[----:B------:R-:W-:-:S06]  /*0f00*/  IMAD.MOV.U32 R8, RZ, RZ, RZ ;  /* 0x000000ffff087224 */ /* 0x000fcc00078e00ff */
[----:B------:R-:W-:Y:S01]  /*0f10*/  @P0 IADD3 R10, R10, 0x1, RZ ;  /* 0x000000010a0a0810 */ /* 0x000fe20007ffe0ff */
[----:B0-----:R-:W-:-:S05]  /*0f20*/  IMAD.MOV R13, RZ, RZ, -R9 ;  /* 0x000000ffff0d7224 */ /* 0x001fca00078e0a09 */
[----:B------:R-:W-:Y:S01]  /*0f30*/  @!P2 IMAD.MOV R10, RZ, RZ, -R10 ;  /* 0x000000ffff0aa224 */ /* 0x000fe200078e0a0a */
[----:B------:R-:W-:Y:S01]  /*0f40*/  @!P1 LOP3.LUT R10, RZ, c[0x0][0x204], RZ, 0x33, !PT ;  /* 0x00008100ff0a9a12 */ /* 0x000fe200078e33ff */
[----:B------:R-:W-:Y:S01]  /*0f50*/  IMAD R11, R13, R6, RZ ;  /* 0x000000060d0b7224 */ /* 0x000fe200078e02ff */
[----:B------:R-:W-:Y:S02]  /*0f60*/  MOV R13, c[0x0][0x210] ;  /* 0x00008400000d7a02 */ /* 0x000fe40000000f00 */
[----:B------:R-:W-:Y:S01]  /*0f70*/  IABS R12, R10 ;  /* 0x0000000a000c7213 */ /* 0x000fe20000000000 */
[----:B------:R-:W-:Y:S01]  /*0f80*/  IMAD.HI.U32 R8, R9, R11, R8 ;  /* 0x0000000b09087227 */ /* 0x000fe200078e0008 */
[----:B------:R-:W-:-:S03]  /*0f90*/  ISETP.GE.AND P2, PT, R10, RZ, PT ;  /* 0x000000ff0a00720c */ /* 0x000fc60003f46270 */
[----:B------:R-:W-:Y:S02]  /*0fa0*/  IMAD.MOV.U32 R9, RZ, RZ, R12 ;  /* 0x000000ffff097224 */ /* 0x000fe400078e000c */
[----:B------:R-:W-:Y:S02]  /*0fb0*/  IMAD.MOV R11, RZ, RZ, -R7 ;  /* 0x000000ffff0b7224 */ /* 0x000fe400078e0a07 */
[----:B------:R-:W-:-:S04]  /*0fc0*/  IMAD.HI.U32 R8, R8, R9, RZ ;  /* 0x0000000908087227 */ /* 0x000fc800078e00ff */
[----:B------:R-:W-:Y:S02]  /*0fd0*/  IMAD.MOV R8, RZ, RZ, -R8 ;  /* 0x000000ffff087224 */ /* 0x000fe400078e0a08 */
[----:B------:R-:W-:Y:S02]  /*0fe0*/  IMAD.MOV R12, RZ, RZ, -R10 ;  /* 0x000000ffff0c7224 */ /* 0x000fe400078e0a0a */
[----:B------:R-:W-:Y:S02]  /*0ff0*/  IMAD R9, R6, R8, R9 ;  /* 0x0000000806097224 */ /* 0x000fe400078e0209 */
[----:B------:R-:W-:Y:S02]  /*1000*/  IMAD R8, R11, c[0x0][0x200], R0 ;  /* 0x000080000b087a24 */ /* 0x000fe400078e0200 */
[----:B------:R-:W-:Y:S01]  /*1010*/  IMAD R7, R12, c[0x0][0x204], R7 ;  /* 0x000081000c077a24 */ /* 0x000fe200078e0207 */
[----:B------:R-:W-:Y:S01]  /*1020*/  ISETP.GT.U32.AND P0, PT, R6, R9, PT ;  /* 0x000000090600720c */ /* 0x000fe20003f04070 */
[----:B------:R-:W-:-:S02]  /*1030*/  IMAD R8, R8, R13, -c[0x0][0x218] ;  /* 0x8000860008087624 */ /* 0x000fc400078e020d */
[----:B------:R-:W-:-:S05]  /*1040*/  IMAD R7, R7, R14, -c[0x0][0x21c] ;  /* 0x8000870007077624 */ /* 0x000fca00078e020e */
[----:B------:R-:W-:-:S05]  /*1050*/  LOP3.LUT R11, R7, R8, RZ, 0xfc, !PT ;  /* 0x00000008070b7212 */ /* 0x000fca00078efcff */
[----:B------:R-:W-:Y:S01]  /*1060*/  @!P0 IMAD.IADD R9, R9, 0x1, -R6 ;  /* 0x0000000109098824 */ /* 0x000fe200078e0a06 */
[----:B------:R-:W-:-:S04]  /*1070*/  ISETP.GE.AND P0, PT, R11, RZ, PT ;  /* 0x000000ff0b00720c */ /* 0x000fc80003f06270 */
[----:B------:R-:W-:Y:S02]  /*1080*/  ISETP.GE.OR P0, PT, R7, c[0x0][0x1fc], !P0 ;  /* 0x00007f0007007a0c */ /* 0x000fe40004706670 */
[----:B------:R-:W-:Y:S02]  /*1090*/  ISETP.GT.U32.AND P1, PT, R6, R9, PT ;  /* 0x000000090600720c */ /* 0x000fe40003f24070 */
[----:B------:R-:W-:-:S11]  /*10a0*/  ISETP.GE.OR P0, PT, R8, c[0x0][0x1f8], P0 ;  /* 0x00007e0008007a0c */ /* 0x000fd60000706670 */
[----:B------:R-:W-:Y:S02]  /*10b0*/  @!P1 IMAD.IADD R9, R9, 0x1, -R6 ;  /* 0x0000000109099824 */ /* 0x000fe400078e0a06 */
[----:B------:R-:W-:Y:S02]  /*10c0*/  @!P0 IMAD.MOV.U32 R11, RZ, RZ, c[0x0][0x20c] ;  /* 0x00008300ff0b8624 */ /* 0x000fe400078e00ff */
[----:B------:R-:W-:Y:S01]  /*10d0*/  @!P2 IMAD.MOV R9, RZ, RZ, -R9 ;  /* 0x000000ffff09a224 */ /* 0x000fe200078e0a09 */
[----:B------:R-:W-:Y:S01]  /*10e0*/  @!P3 LOP3.LUT R9, RZ, c[0x0][0x1f0], RZ, 0x33, !PT ;  /* 0x00007c00ff09ba12 */ /* 0x000fe200078e33ff */
[----:B------:R-:W-:Y:S02]  /*10f0*/  @!P0 IMAD R10, R10, c[0x0][0x1fc], R7 ;  /* 0x00007f000a0a8a24 */ /* 0x000fe400078e0207 */
[----:B------:R-:W-:Y:S02]  /*1100*/  @!P0 IMAD R12, R11, c[0x0][0x208], RZ ;  /* 0x000082000b0c8a24 */ /* 0x000fe400078e02ff */
[----:B------:R-:W-:-:S02]  /*1110*/  @P4 IMAD.MOV.U32 R6, RZ, RZ, 0x2 ;  /* 0x00000002ff064424 */ /* 0x000fc400078e00ff */
[----:B------:R-:W-:Y:S02]  /*1120*/  @!P0 IMAD R10, R10, c[0x0][0x1f8], R8 ;  /* 0x00007e000a0a8a24 */ /* 0x000fe400078e0208 */
[----:B------:R-:W-:Y:S02]  /*1130*/  @!P0 IMAD.MOV.U32 R13, RZ, RZ, 0x2 ;  /* 0x00000002ff0d8424 */ /* 0x000fe400078e00ff */
[C---:B------:R-:W-:Y:S02]  /*1140*/  @!P0 IMAD R8, R9.reuse, R12, RZ ;  /* 0x0000000c09088224 */ /* 0x040fe400078e02ff */
[----:B------:R-:W-:-:S04]  /*1150*/  @P4 IMAD.WIDE R6, R9, R6, c[0x0][0x1d8] ;  /* 0x0000760009064625 */ /* 0x000fc800078e0206 */
[-C--:B------:R-:W-:Y:S02]  /*1160*/  @!P0 IMAD.WIDE R10, R10, R13.reuse, c[0x0][0x160] ;  /* 0x000058000a0a8625 */ /* 0x080fe400078e020d */
[----:B------:R-:W2:Y:S02]  /*1170*/  @P4 LDG.E.U16 R6, [R6.64] ;  /* 0x0000000806064981 */ /* 0x000ea4000c1e1500 */
[----:B------:R-:W-:Y:S02]  /*1180*/  @!P0 IMAD.WIDE R8, R8, R13, c[0x0][0x1b0] ;  /* 0x00006c0008088625 */ /* 0x000fe400078e020d */
[----:B------:R-:W3:Y:S04]  /*1190*/  @!P0 LDG.E.U16 R10, [R10.64] ;  /* 0x000000080a0a8981 */ /* 0x000ee8000c1e1500 */
[----:B------:R-:W4:Y:S01]  /*11a0*/  @!P0 LDG.E.U16 R8, [R8.64] ;  /* 0x0000000808088981 */ /* 0x000f22000c1e1500 */
[----:B------:R-:W-:Y:S01]  /*11b0*/  IMAD.MOV.U32 R13, RZ, RZ, RZ ;  /* 0x000000ffff0d7224 */ /* 0x000fe200078e00ff */
[----:B------:R-:W-:-:S02]  /*11c0*/  SHF.R.S64 R12, RZ, 0x1f, R0 ;  /* 0x0000001fff0c7819 */ /* 0x000fc40000001000 */
[----:B--2---:R-:W-:Y:S02]  /*11d0*/  @P4 PRMT R13, RZ, 0x5410, R6 ;  /* 0x00005410ff0d4816 */ /* 0x004fe40000000006 */
[----:B---3--:R-:W-:Y:S02]  /*11e0*/  @!P0 PRMT R10, RZ, 0x5410, R10 ;  /* 0x00005410ff0a8816 */ /* 0x008fe4000000000a */
[----:B----4-:R-:W-:-:S05]  /*11f0*/  @!P0 PRMT R8, RZ, 0x5410, R8 ;  /* 0x00005410ff088816 */ /* 0x010fca0000000008 */
[----:B------:R-:W-:-:S05]  /*1200*/  @!P0 FFMA.FTZ R13, R8, R10, R13 ;  /* 0x0000000a080d8223 */ /* 0x000fca000001000d */
[----:B------:R-:W-:Y:S02]  /*1210*/  F2FP.BF16.PACK_AB R7, RZ, R13 ;  /* 0x0000000dff07723e */ /* 0x000fe400000010ff */
[----:B------:R-:W-:Y:S02]  /*1220*/  IADD3 R12, P0, R12, c[0x0][0x188], RZ ;  /* 0x000062000c0c7a10 */ /* 0x000fe40007f1e0ff */
[----:B------:R-:W-:Y:S01]  /*1230*/  PRMT R6, R7, 0x7610, R6 ;  /* 0x0000761007067816 */ /* 0x000fe20000000006 */
[----:B------:R-:W-:Y:S01]  /*1240*/  IMAD R7, R4, c[0x0][0xc], RZ ;  /* 0x0000030004077a24 */ /* 0x000fe200078e02ff */
[----:B------:R-:W-:-:S04]  /*1250*/  LEA.HI.X.SX32 R13, R0, c[0x0][0x18c], 0x1, P0 ;  /* 0x00006300000d7a11 */ /* 0x000fc800000f0eff */
[----:B------:R-:W-:Y:S01]  /*1260*/  IADD3 R0, P0, R7, R0, RZ ;  /* 0x0000000007007210 */ /* 0x000fe20007f1e0ff */
[----:B------:R0:W-:Y:S04]  /*1270*/  STG.E.U16 [R12.64], R6 ;  /* 0x000000060c007986 */ /* 0x0001e8000c101508 */
[----:B------:R-:W-:Y:S01]  /*1280*/  IMAD.X R3, RZ, RZ, R3, P0 ;  /* 0x000000ffff037224 */ /* 0x000fe200000e0603 */
[----:B------:R-:W-:-:S04]  /*1290*/  ISETP.GE.U32.AND P0, PT, R0, c[0x0][0x1ec], PT ;  /* 0x00007b0000007a0c */ /* 0x000fc80003f06070 */
[----:B------:R-:W-:-:S13]  /*12a0*/  ISETP.GE.AND.EX P0, PT, R3, UR5, PT, P0 ;  /* 0x0000000503007c0c */ /* 0x000fda000bf06300 */
[----:B0-----:R-:W-:Y:S05]  /*12b0*/  @!P0 BRA `(.L_x_906) ;  /* 0xfffff97000008947 */ /* 0x001fea000383ffff */
[----:B------:R-:W-:Y:S05]  /*12c0*/  EXIT ;  /* 0x000000000000794d */ /* 0x000fea0003800000 */
.L_x_907:
        /* <DEDUP_REMOVED lines=11> */
.L_x_1203:


//--------------------- .text._ZN2at6native51_GLOBAL__N__2c613397_18_DepthwiseConv2d_cu_9959487031conv_depthwise2d_forward_kernelILi3EN3c108BFloat16EiEEvNS_27GenericPackedTensorAccessorIKT0_Lm4ENS_16DefaultPtrTraitsEiEENS5_IS6_Lm4ES8_iEES9_NS5_IS7_Lm1ES8_iEEbT1_iiiiiiiiiiiiii --------------------------
	.section	.text._ZN2at6native51_GLOBAL__N__2c613397_18_DepthwiseConv2d_cu_9959487031conv_depthwise2d_forward_kernelILi3EN3c108BFloat16EiEEvNS_27GenericPackedTensorAccessorIKT0_Lm4ENS_16DefaultPtrTraitsEiEENS5_IS6_Lm4ES8_iEES9_NS5_IS7_Lm1ES8_iEEbT1_iiiiiiiiiiiiii,"ax",@progbits
	.sectioninfo	@"SHI_REGISTERS=32"
	.align	128
.text._ZN2at6native51_GLOBAL__N__2c613397_18_DepthwiseConv2d_cu_9959487031conv_depthwise2d_forward_kernelILi3EN3c108BFloat16EiEEvNS_27GenericPackedTensorAccessorIKT0_Lm4ENS_16DefaultPtrTraitsEiEENS5_IS6_Lm4ES8_iEES9_NS5_IS7_Lm1ES8_iEEbT1_iiiiiiiiiiiiii:
        .type           _ZN2at6native51_GLOBAL__N__2c613397_18_DepthwiseConv2d_cu_9959487031conv_depthwise2d_forward_kernelILi3EN3c108BFloat16EiEEvNS_27GenericPackedTensorAccessorIKT0_Lm4ENS_16DefaultPtrTraitsEiEENS5_IS6_Lm4ES8_iEES9_NS5_IS7_Lm1ES8_iEEbT1_iiiiiiiiiiiiii,@function
        .size           _ZN2at6native51_GLOBAL__N__2c613397_18_DepthwiseConv2d_cu_9959487031conv_depthwise2d_forward_kernelILi3EN3c108BFloat16EiEEvNS_27GenericPackedTensorAccessorIKT0_Lm4ENS_16DefaultPtrTraitsEiEENS5_IS6_Lm4ES8_iEES9_NS5_IS7_Lm1ES8_iEEbT1_iiiiiiiiiiiiii,(.L_x_1204 - _ZN2at6native51_GLOBAL__N__2c613397_18_DepthwiseConv2d_cu_9959487031conv_depthwise2d_forward_kernelILi3EN3c108BFloat16EiEEvNS_27GenericPackedTensorAccessorIKT0_Lm4ENS_16DefaultPtrTraitsEiEENS5_IS6_Lm4ES8_iEES9_NS5_IS7_Lm1ES8_iEEbT1_iiiiiiiiiiiiii)
        .other          _ZN2at6native51_GLOBAL__N__2c613397_18_DepthwiseConv2d_cu_9959487031conv_depthwise2d_forward_kernelILi3EN3c108BFloat16EiEEvNS_27GenericPackedTensorAccessorIKT0_Lm4ENS_16DefaultPtrTraitsEiEENS5_IS6_Lm4ES8_iEES9_NS5_IS7_Lm1ES8_iEEbT1_iiiiiiiiiiiiii,@"STO_CUDA_ENTRY STV_DEFAULT"
_ZN2at6native51_GLOBAL__N__2c613397_18_DepthwiseConv2d_cu_9959487031conv_depthwise2d_forward_kernelILi3EN3c108BFloat16EiEEvNS_27GenericPackedTensorAccessorIKT0_Lm4ENS_16DefaultPtrTraitsEiEENS5_IS6_Lm4ES8_iEES9_NS5_IS7_Lm1ES8_iEEbT1_iiiiiiiiiiiiii:
        /* <DEDUP_REMOVED lines=12> */
[----:B------:R-:W-:Y:S01]  /*00c0*/  IMAD.MOV.U32 R0, RZ, RZ, R2 ;  /* 0x000000ffff007224 */ /* 0x000fe200078e0002 */
[----:B------:R-:W-:Y:S02]  /*00d0*/  ULDC UR5, c[0x0][0x0] ;  /* 0x0000000000057ab9 */ /* 0x000fe40000000800 */
[----:B------:R-:W-:Y:S01]  /*00e0*/  ISETP.NE.AND P0, PT, R7, 0x1, PT ;  /* 0x000000010700780c */ /* 0x000fe20003f05270 */
[----:B------:R-:W-:Y:S02]  /*00f0*/  ULDC UR6, c[0x0][0xc] ;  /* 0x0000030000067ab9 */ /* 0x000fe40000000800 */
[----:B------:R-:W-:Y:S02]  /*0100*/  UIMAD UR4, UR9, UR8, URZ ;  /* 0x00000008090472a4 */ /* 0x000fe4000f8e023f */
[----:B------:R-:W-:-:S02]  /*0110*/  UIMAD UR5, UR5, UR6, URZ ;  /* 0x00000006050572a4 */ /* 0x000fc4000f8e023f */
[----:B------:R-:W-:-:S06]  /*0120*/  ULDC.64 UR8, c[0x0][0x118] ;  /* 0x0000460000087ab9 */ /* 0x000fcc0000000a00 */
[----:B------:R-:W-:Y:S05]  /*0130*/  @!P0 BRA `(.L_x_908) ;  /* 0x00000fa000008947 */ /* 0x000fea0003800000 */
[----:B------:R-:W-:Y:S02]  /*0140*/  IABS R9, c[0x0][0x1f4] ;  /* 0x00007d0000097a13 */ /* 0x000fe40000000000 */
[----:B------:R-:W-:Y:S02]  /*0150*/  IABS R15, c[0x0][0x200] ;  /* 0x00008000000f7a13 */ /* 0x000fe40000000000 */
[----:B------:R-:W0:Y:S08]  /*0160*/  I2F.RP R2, R9 ;  /* 0x0000000900027306 */ /* 0x000e300000209400 */
[----:B0-----:R-:W0:Y:S02]  /*0170*/  MUFU.RCP R2, R2 ;  /* 0x0000000200027308 */ /* 0x001e240000001000 */
[----:B0-----:R-:W-:-:S02]  /*0180*/  IADD3 R4, R2, 0xffffffe, RZ ;  /* 0x0ffffffe02047810 */ /* 0x001fc40007ffe0ff */
[----:B------:R-:W-:-:S04]  /*0190*/  IABS R2, c[0x0][0x1f0] ;  /* 0x00007c0000027a13 */ /* 0x000fc80000000000 */
[----:B------:R0:W1:Y:S02]  /*01a0*/  F2I.FTZ.U32.TRUNC.NTZ R5, R4 ;  /* 0x0000000400057305 */ /* 0x000064000021f000 */
[----:B0-----:R-:W-:Y:S02]  /*01b0*/  IMAD.MOV.U32 R4, RZ, RZ, RZ ;  /* 0x000000ffff047224 */ /* 0x001fe400078e00ff */
[----:B-1----:R-:W-:-:S04]  /*01c0*/  IMAD.MOV R6, RZ, RZ, -R5 ;  /* 0x000000ffff067224 */ /* 0x002fc800078e0a05 */
[----:B------:R-:W-:Y:S02]  /*01d0*/  IMAD R11, R6, R9, RZ ;  /* 0x00000009060b7224 */ /* 0x000fe400078e02ff */
[----:B------:R-:W0:Y:S02]  /*01e0*/  I2F.RP R6, R15 ;  /* 0x0000000f00067306 */ /* 0x000e240000209400 */
[----:B------:R-:W-:-:S06]  /*01f0*/  IMAD.HI.U32 R5, R5, R11, R4 ;  /* 0x0000000b05057227 */ /* 0x000fcc00078e0004 */
[----:B------:R-:W-:-:S04]  /*0200*/  IMAD.HI.U32 R16, R5, R2, RZ ;  /* 0x0000000205107227 */ /* 0x000fc800078e00ff */
[----:B------:R-:W-:Y:S01]  /*0210*/  IMAD.MOV R4, RZ, RZ, -R16 ;  /* 0x000000ffff047224 */ /* 0x000fe200078e0a10 */
[----:B0-----:R-:W0:Y:S03]  /*0220*/  MUFU.RCP R6, R6 ;  /* 0x0000000600067308 */ /* 0x001e260000001000 */
[----:B------:R-:W-:-:S05]  /*0230*/  IMAD R2, R9, R4, R2 ;  /* 0x0000000409027224 */ /* 0x000fca00078e0202 */
[----:B------:R-:W-:Y:S02]  /*0240*/  ISETP.GT.U32.AND P1, PT, R9, R2, PT ;  /* 0x000000020900720c */ /* 0x000fe40003f24070 */
[----:B0-----:R-:W-:-:S11]  /*0250*/  IADD3 R4, R6, 0xffffffe, RZ ;  /* 0x0ffffffe06047810 */ /* 0x001fd60007ffe0ff */
[----:B------:R-:W-:Y:S01]  /*0260*/  @!P1 IMAD.IADD R2, R2, 0x1, -R9 ;  /* 0x0000000102029824 */ /* 0x000fe200078e0a09 */
[----:B------:R0:W1:Y:S01]  /*0270*/  F2I.FTZ.U32.TRUNC.NTZ R5, R4 ;  /* 0x0000000400057305 */ /* 0x000062000021f000 */
[----:B------:R-:W-:Y:S02]  /*0280*/  @!P1 IADD3 R16, R16, 0x1, RZ ;  /* 0x0000000110109810 */ /* 0x000fe40007ffe0ff */
[----:B------:R-:W-:Y:S02]  /*0290*/  ISETP.NE.AND P1, PT, RZ, c[0x0][0x1f4], PT ;  /* 0x00007d00ff007a0c */ /* 0x000fe40003f25270 */
[----:B------:R-:W-:Y:S02]  /*02a0*/  ISETP.GE.U32.AND P0, PT, R2, R9, PT ;  /* 0x000000090200720c */ /* 0x000fe40003f06070 */
[----:B------:R-:W-:Y:S01]  /*02b0*/  LOP3.LUT R2, R7, c[0x0][0x1f0], RZ, 0x3c, !PT ;  /* 0x00007c0007027a12 */ /* 0x000fe200078e3cff */
[----:B0-----:R-:W-:-:S03]  /*02c0*/  IMAD.MOV.U32 R4, RZ, RZ, RZ ;  /* 0x000000ffff047224 */ /* 0x001fc600078e00ff */
[----:B------:R-:W-:Y:S01]  /*02d0*/  ISETP.GE.AND P2, PT, R2, RZ, PT ;  /* 0x000000ff0200720c */ /* 0x000fe20003f46270 */
[----:B-1----:R-:W-:-:S06]  /*02e0*/  IMAD.MOV R2, RZ, RZ, -R5 ;  /* 0x000000ffff027224 */ /* 0x002fcc00078e0a05 */
[----:B------:R-:W-:Y:S01]  /*02f0*/  @P0 IADD3 R16, R16, 0x1, RZ ;  /* 0x0000000110100810 */ /* 0x000fe20007ffe0ff */
[----:B------:R-:W-:-:S05]  /*0300*/  IMAD R7, R2, R15, RZ ;  /* 0x0000000f02077224 */ /* 0x000fca00078e02ff */
[----:B------:R-:W-:Y:S01]  /*0310*/  @!P2 IMAD.MOV R16, RZ, RZ, -R16 ;  /* 0x000000ffff10a224 */ /* 0x000fe200078e0a10 */
[----:B------:R-:W-:Y:S01]  /*0320*/  @!P1 LOP3.LUT R16, RZ, c[0x0][0x1f4], RZ, 0x33, !PT ;  /* 0x00007d00ff109a12 */ /* 0x000fe200078e33ff */
[----:B------:R-:W-:-:S04]  /*0330*/  IMAD.HI.U32 R14, R5, R7, R4 ;  /* 0x00000007050e7227 */ /* 0x000fc800078e0004 */
.L_x_909:
[----:B------:R-:W-:Y:S01]  /*0340*/  IABS R5, c[0x0][0x204] ;  /* 0x0000810000057a13 */ /* 0x000fe20000000000 */
[----:B------:R-:W-:Y:S01]  /*0350*/  ULDC.S8 UR6, c[0x0][0x1e8] ;  /* 0x00007a0000067ab9 */ /* 0x000fe20000000200 */
[----:B------:R-:W-:Y:S01]  /*0360*/  IABS R7, R0 ;  /* 0x0000000000077213 */ /* 0x000fe20000000000 */
[----:B------:R-:W-:Y:S01]  /*0370*/  IMAD.MOV.U32 R20, RZ, RZ, 0x2 ;  /* 0x00000002ff147424 */ /* 0x000fe200078e00ff */
[----:B------:R-:W0:Y:S01]  /*0380*/  I2F.RP R8, R5 ;  /* 0x0000000500087306 */ /* 0x000e220000209400 */
[----:B------:R-:W-:Y:S02]  /*0390*/  IABS R9, c[0x0][0x200] ;  /* 0x0000800000097a13 */ /* 0x000fe40000000000 */
[----:B------:R-:W-:Y:S01]  /*03a0*/  IMAD.HI.U32 R2, R14, R7, RZ ;  /* 0x000000070e027227 */ /* 0x000fe200078e00ff */
[----:B------:R-:W-:-:S02]  /*03b0*/  ISETP.NE.AND P3, PT, RZ, c[0x0][0x1f4], PT ;  /* 0x00007d00ff007a0c */ /* 0x000fc40003f65270 */
[----:B------:R-:W-:Y:S01]  /*03c0*/  ISETP.NE.AND P5, PT, RZ, UR6, PT ;  /* 0x00000006ff007c0c */ /* 0x000fe2000bfa5270 */
        /* <DEDUP_REMOVED lines=20> */
[----:B------:R-:W-:Y:S02]  /*0510*/  IMAD.MOV.U32 R6, RZ, RZ, RZ ;  /* 0x000000ffff067224 */ /* 0x000fe400078e00ff */
        /* <DEDUP_REMOVED lines=9> */
[----:B------:R-:W-:Y:S01]  /*05b0*/  @!P1 IADD3 R7, R7, 0x1, RZ ;  /* 0x0000000107079810 */ /* 0x000fe20007ffe0ff */
[----:B------:R0:W1:Y:S01]  /*05c0*/  F2I.FTZ.U32.TRUNC.NTZ R9, R8 ;  /* 0x0000000800097305 */ /* 0x000062000021f000 */
[----:B------:R-:W-:Y:S02]  /*05d0*/  ISETP.NE.AND P1, PT, RZ, c[0x0][0x204], PT ;  /* 0x00008100ff007a0c */ /* 0x000fe40003f25270 */
[----:B------:R-:W-:Y:S02]  /*05e0*/  ISETP.GE.U32.AND P0, PT, R6, R5, PT ;  /* 0x000000050600720c */ /* 0x000fe40003f06070 */
[----:B------:R-:W-:-:S04]  /*05f0*/  LOP3.LUT R5, R2, c[0x0][0x204], RZ, 0x3c, !PT ;  /* 0x0000810002057a12 */ /* 0x000fc800078e3cff */
[----:B------:R-:W-:Y:S01]  /*0600*/  ISETP.GE.AND P2, PT, R5, RZ, PT ;  /* 0x000000ff0500720c */ /* 0x000fe20003f46270 */
[----:B0-----:R-:W-:-:S06]  /*0610*/  IMAD.MOV.U32 R8, RZ, RZ, RZ ;  /* 0x000000ffff087224 */ /* 0x001fcc00078e00ff */
[----:B------:R-:W-:Y:S01]  /*0620*/  @P0 IADD3 R7, R7, 0x1, RZ ;  /* 0x0000000107070810 */ /* 0x000fe20007ffe0ff */
[----:B-1----:R-:W-:-:S04]  /*0630*/  IMAD.MOV R5, RZ, RZ, -R9 ;  /* 0x000000ffff057224 */ /* 0x002fc800078e0a09 */
[----:B------:R-:W-:Y:S02]  /*0640*/  IMAD R5, R5, R4, RZ ;  /* 0x0000000405057224 */ /* 0x000fe400078e02ff */
[----:B------:R-:W-:Y:S01]  /*0650*/  @!P2 IMAD.MOV R7, RZ, RZ, -R7 ;  /* 0x000000ffff07a224 */ /* 0x000fe200078e0a07 */
[----:B------:R-:W-:Y:S01]  /*0660*/  @!P1 LOP3.LUT R7, RZ, c[0x0][0x204], RZ, 0x33, !PT ;  /* 0x00008100ff079a12 */ /* 0x000fe200078e33ff */
[----:B------:R-:W-:-:S03]  /*0670*/  IMAD.HI.U32 R8, R9, R5, R8 ;  /* 0x0000000509087227 */ /* 0x000fc600078e0008 */
[----:B------:R-:W-:-:S05]  /*0680*/  IABS R6, R7 ;  /* 0x0000000700067213 */ /* 0x000fca0000000000 */
[----:B------:R-:W-:Y:S01]  /*0690*/  IMAD.MOV.U32 R5, RZ, RZ, R6 ;  /* 0x000000ffff057224 */ /* 0x000fe200078e0006 */
[----:B------:R-:W-:-:S03]  /*06a0*/  IABS R6, c[0x0][0x1f4] ;  /* 0x00007d0000067a13 */ /* 0x000fc60000000000 */
[----:B------:R-:W-:Y:S01]  /*06b0*/  IMAD.HI.U32 R11, R8, R5, RZ ;  /* 0x00000005080b7227 */ /* 0x000fe200078e00ff */
[----:B------:R-:W0:Y:S03]  /*06c0*/  I2F.RP R10, R6 ;  /* 0x00000006000a7306 */ /* 0x000e260000209400 */
[----:B------:R-:W-:-:S04]  /*06d0*/  IMAD.MOV R8, RZ, RZ, -R11 ;  /* 0x000000ffff087224 */ /* 0x000fc800078e0a0b */
[----:B------:R-:W-:-:S05]  /*06e0*/  IMAD R5, R4, R8, R5 ;  /* 0x0000000804057224 */ /* 0x000fca00078e0205 */
[----:B------:R-:W-:Y:S01]  /*06f0*/  ISETP.GT.U32.AND P1, PT, R4, R5, PT ;  /* 0x000000050400720c */ /* 0x000fe20003f24070 */
[----:B0-----:R-:W0:-:S12]  /*0700*/  MUFU.RCP R10, R10 ;  /* 0x0000000a000a7308 */ /* 0x001e180000001000 */
[----:B------:R-:W-:Y:S01]  /*0710*/  @!P1 IMAD.IADD R5, R5, 0x1, -R4 ;  /* 0x0000000105059824 */ /* 0x000fe200078e0a04 */
[----:B------:R-:W-:Y:S02]  /*0720*/  @!P1 IADD3 R11, R11, 0x1, RZ ;  /* 0x000000010b0b9810 */ /* 0x000fe40007ffe0ff */
[----:B------:R-:W-:Y:S02]  /*0730*/  ISETP.NE.AND P1, PT, RZ, c[0x0][0x1f0], PT ;  /* 0x00007c00ff007a0c */ /* 0x000fe40003f25270 */
[----:B------:R-:W-:Y:S02]  /*0740*/  ISETP.GE.U32.AND P0, PT, R5, R4, PT ;  /* 0x000000040500720c */ /* 0x000fe40003f06070 */
[----:B------:R-:W-:Y:S02]  /*0750*/  LOP3.LUT R4, R7, c[0x0][0x1f0], RZ, 0x3c, !PT ;  /* 0x00007c0007047a12 */ /* 0x000fe400078e3cff */
[----:B0-----:R-:W-:Y:S02]  /*0760*/  IADD3 R8, R10, 0xffffffe, RZ ;  /* 0x0ffffffe0a087810 */ /* 0x001fe40007ffe0ff */
[----:B------:R-:W-:-:S02]  /*0770*/  ISETP.GE.AND P2, PT, R4, RZ, PT ;  /* 0x000000ff0400720c */ /* 0x000fc40003f46270 */
[----:B------:R0:W1:Y:S05]  /*0780*/  F2I.FTZ.U32.TRUNC.NTZ R9, R8 ;  /* 0x0000000800097305 */ /* 0x00006a000021f000 */
[----:B------:R-:W-:Y:S01]  /*0790*/  @P0 IADD3 R11, R11, 0x1, RZ ;  /* 0x000000010b0b0810 */ /* 0x000fe20007ffe0ff */
[----:B0-----:R-:W-:-:S05]  /*07a0*/  IMAD.MOV.U32 R8, RZ, RZ, RZ ;  /* 0x000000ffff087224 */ /* 0x001fca00078e00ff */
[----:B------:R-:W-:Y:S01]  /*07b0*/  @!P2 IMAD.MOV R11, RZ, RZ, -R11 ;  /* 0x000000ffff0ba224 */ /* 0x000fe200078e0a0b */
[----:B------:R-:W-:Y:S01]  /*07c0*/  @!P1 LOP3.LUT R11, RZ, c[0x0][0x1f0], RZ, 0x33, !PT ;  /* 0x00007c00ff0b9a12 */ /* 0x000fe200078e33ff */
[----:B-1----:R-:W-:-:S04]  /*07d0*/  IMAD.MOV R13, RZ, RZ, -R9 ;  /* 0x000000ffff0d7224 */ /* 0x002fc800078e0a09 */
[----:B------:R-:W-:Y:S02]  /*07e0*/  IMAD.MOV R4, RZ, RZ, -R11 ;  /* 0x000000ffff047224 */ /* 0x000fe400078e0a0b */
[----:B------:R-:W-:Y:S02]  /*07f0*/  IMAD R13, R13, R6, RZ ;  /* 0x000000060d0d7224 */ /* 0x000fe400078e02ff */
[----:B------:R-:W-:Y:S02]  /*0800*/  IMAD R5, R4, c[0x0][0x1f0], R7 ;  /* 0x00007c0004057a24 */ /* 0x000fe400078e0207 */
[----:B------:R-:W-:-:S03]  /*0810*/  IMAD.HI.U32 R4, R9, R13, R8 ;  /* 0x0000000d09047227 */ /* 0x000fc600078e0008 */
[----:B------:R-:W-:Y:S01]  /*0820*/  IABS R10, R5 ;  /* 0x00000005000a7213 */ /* 0x000fe20000000000 */
[----:B------:R-:W-:Y:S02]  /*0830*/  IMAD.MOV R13, RZ, RZ, -R7 ;  /* 0x000000ffff0d7224 */ /* 0x000fe400078e0a07 */
[----:B------:R-:W-:Y:S02]  /*0840*/  IMAD.MOV R7, RZ, RZ, -R2 ;  /* 0x000000ffff077224 */ /* 0x000fe400078e0a02 */
[----:B------:R-:W-:Y:S02]  /*0850*/  IMAD.MOV.U32 R9, RZ, RZ, R10 ;  /* 0x000000ffff097224 */ /* 0x000fe400078e000a */
[----:B------:R-:W-:Y:S02]  /*0860*/  IMAD R13, R13, c[0x0][0x204], R2 ;  /* 0x000081000d0d7a24 */ /* 0x000fe400078e0202 */
[----:B------:R-:W-:-:S04]  /*0870*/  IMAD.HI.U32 R4, R4, R9, RZ ;  /* 0x0000000904047227 */ /* 0x000fc800078e00ff */
[----:B------:R-:W-:Y:S02]  /*0880*/  IMAD.MOV R8, RZ, RZ, -R4 ;  /* 0x000000ffff087224 */ /* 0x000fe400078e0a04 */
[----:B------:R-:W-:-:S04]  /*0890*/  @P5 IMAD.WIDE R18, R5, R20, c[0x0][0x1d8] ;  /* 0x0000760005125625 */ /* 0x000fc800078e0214 */
[C---:B------:R-:W-:Y:S02]  /*08a0*/  IMAD R9, R6.reuse, R8, R9 ;  /* 0x0000000806097224 */ /* 0x040fe400078e0209 */
[----:B------:R-:W-:Y:S01]  /*08b0*/  IMAD.MOV.U32 R8, RZ, RZ, c[0x0][0x214] ;  /* 0x00008500ff087624 */ /* 0x000fe200078e00ff */
[----:B------:R0:W2:Y:S02]  /*08c0*/  @P5 LDG.E.U16 R18, [R18.64] ;  /* 0x0000000812125981 */ /* 0x0000a4000c1e1500 */
[----:B------:R-:W-:Y:S01]  /*08d0*/  ISETP.GT.U32.AND P2, PT, R6, R9, PT ;  /* 0x000000090600720c */ /* 0x000fe20003f44070 */
[----:B------:R-:W-:-:S05]  /*08e0*/  IMAD R2, R13, R8, -c[0x0][0x21c] ;  /* 0x800087000d027624 */ /* 0x000fca00078e0208 */
[----:B------:R-:W-:-:S07]  /*08f0*/  ISETP.GE.AND P0, PT, R2, c[0x0][0x1fc], PT ;  /* 0x00007f0002007a0c */ /* 0x000fce0003f06270 */
[----:B------:R-:W-:Y:S01]  /*0900*/  @!P2 IMAD.IADD R9, R9, 0x1, -R6 ;  /* 0x000000010909a824 */ /* 0x000fe200078e0a06 */
[----:B------:R-:W-:-:S04]  /*0910*/  @!P2 IADD3 R4, R4, 0x1, RZ ;  /* 0x000000010404a810 */ /* 0x000fc80007ffe0ff */
[----:B------:R-:W-:Y:S01]  /*0920*/  ISETP.GE.U32.AND P1, PT, R9, R6, PT ;  /* 0x000000060900720c */ /* 0x000fe20003f26070 */
[----:B------:R-:W-:Y:S01]  /*0930*/  IMAD R6, R7, c[0x0][0x200], R0 ;  /* 0x0000800007067a24 */ /* 0x000fe200078e0200 */
[C---:B------:R-:W-:Y:S01]  /*0940*/  LOP3.LUT R7, R5.reuse, c[0x0][0x1f4], RZ, 0x3c, !PT ;  /* 0x00007d0005077a12 */ /* 0x040fe200078e3cff */
[----:B------:R-:W-:Y:S02]  /*0950*/  IMAD.MOV.U32 R9, RZ, RZ, c[0x0][0x210] ;  /* 0x00008400ff097624 */ /* 0x000fe400078e00ff */
[----:B------:R-:W-:Y:S01]  /*0960*/  IMAD R5, R5, UR4, RZ ;  /* 0x0000000405057c24 */ /* 0x000fe2000f8e02ff */
[----:B------:R-:W-:Y:S01]  /*0970*/  ISETP.GE.AND P4, PT, R7, RZ, PT ;  /* 0x000000ff0700720c */ /* 0x000fe20003f86270 */
[----:B------:R-:W-:-:S05]  /*0980*/  IMAD R9, R6, R9, -c[0x0][0x218] ;  /* 0x8000860006097624 */ /* 0x000fca00078e0209 */
[CC--:B------:R-:W-:Y:S02]  /*0990*/  LOP3.LUT R6, R9.reuse, R2.reuse, RZ, 0xfc, !PT ;  /* 0x0000000209067212 */ /* 0x0c0fe400078efcff */
[----:B------:R-:W-:Y:S02]  /*09a0*/  @P1 IADD3 R4, R4, 0x1, RZ ;  /* 0x0000000104041810 */ /* 0x000fe40007ffe0ff */
[C---:B------:R-:W-:Y:S02]  /*09b0*/  IADD3 R12, R9.reuse, c[0x0][0x220], RZ ;  /* 0x00008800090c7a10 */ /* 0x040fe40007ffe0ff */
[----:B------:R-:W-:Y:S01]  /*09c0*/  ISETP.LT.OR P1, PT, R6, RZ, P0 ;  /* 0x000000ff0600720c */ /* 0x000fe20000721670 */
[----:B------:R-:W-:Y:S01]  /*09d0*/  @!P4 IMAD.MOV R4, RZ, RZ, -R4 ;  /* 0x000000ffff04c224 */ /* 0x000fe200078e0a04 */
[----:B------:R-:W-:Y:S02]  /*09e0*/  LOP3.LUT R6, R12, R2, RZ, 0xfc, !PT ;  /* 0x000000020c067212 */ /* 0x000fe400078efcff */
[----:B------:R-:W-:-:S02]  /*09f0*/  ISETP.GE.OR P1, PT, R9, c[0x0][0x1f8], P1 ;  /* 0x00007e0009007a0c */ /* 0x000fc40000f26670 */
[----:B------:R-:W-:Y:S02]  /*0a00*/  @!P3 LOP3.LUT R4, RZ, c[0x0][0x1f4], RZ, 0x33, !PT ;  /* 0x00007d00ff04ba12 */ /* 0x000fe400078e33ff */
[----:B------:R-:W-:-:S03]  /*0a10*/  ISETP.LT.OR P2, PT, R6, RZ, P0 ;  /* 0x000000ff0600720c */ /* 0x000fc60000741670 */
[----:B------:R-:W-:Y:S01]  /*0a20*/  IMAD R24, R16, R11, R4 ;  /* 0x0000000b10187224 */ /* 0x000fe200078e0204 */
[----:B------:R-:W-:-:S03]  /*0a30*/  ISETP.GE.OR P2, PT, R12, c[0x0][0x1f8], P2 ;  /* 0x00007e000c007a0c */ /* 0x000fc60001746670 */
[----:B------:R-:W-:-:S04]  /*0a40*/  IMAD R8, R24, c[0x0][0x1fc], R2 ;  /* 0x00007f0018087a24 */ /* 0x000fc800078e0202 */
[----:B------:R-:W-:Y:S02]  /*0a50*/  @!P1 IMAD R7, R8, c[0x0][0x1f8], R9 ;  /* 0x00007e0008079a24 */ /* 0x000fe400078e0209 */
[----:B------:R-:W-:-:S04]  /*0a60*/  IMAD.WIDE R4, R5, R20, c[0x0][0x1b0] ;  /* 0x00006c0005047625 */ /* 0x000fc800078e0214 */
[-C--:B------:R-:W-:Y:S01]  /*0a70*/  @!P1 IMAD.WIDE R6, R7, R20.reuse, c[0x0][0x160] ;  /* 0x0000580007069625 */ /* 0x080fe200078e0214 */
[----:B------:R-:W3:Y:S03]  /*0a80*/  @!P1 LDG.E.U16 R17, [R4.64] ;  /* 0x0000000804119981 */ /* 0x000ee6000c1e1500 */
[----:B------:R-:W-:Y:S01]  /*0a90*/  @!P2 IMAD R11, R8, c[0x0][0x1f8], R12 ;  /* 0x00007e00080baa24 */ /* 0x000fe200078e020c */
[----:B------:R-:W4:Y:S03]  /*0aa0*/  @!P2 LDG.E.U16 R22, [R4.64+0x2] ;  /* 0x000002080416a981 */ /* 0x000f26000c1e1500 */
[----:B------:R-:W-:Y:S01]  /*0ab0*/  @!P2 IMAD.WIDE R10, R11, R20, c[0x0][0x160] ;  /* 0x000058000b0aa625 */ /* 0x000fe200078e0214 */
[----:B------:R1:W5:Y:S05]  /*0ac0*/  @!P1 LDG.E.U16 R7, [R6.64] ;  /* 0x0000000806079981 */ /* 0x00036a000c1e1500 */
[----:B------:R0:W4:Y:S01]  /*0ad0*/  @!P2 LDG.E.U16 R10, [R10.64] ;  /* 0x000000080a0aa981 */ /* 0x000122000c1e1500 */
[----:B------:R-:W-:-:S04]  /*0ae0*/  IADD3 R21, R12, c[0x0][0x220], RZ ;  /* 0x000088000c157a10 */ /* 0x000fc80007ffe0ff */
[----:B------:R-:W-:Y:S02]  /*0af0*/  LOP3.LUT R23, R21, R2, RZ, 0xfc, !PT ;  /* 0x0000000215177212 */ /* 0x000fe400078efcff */
[----:B------:R-:W-:Y:S02]  /*0b00*/  IADD3 R13, R2, c[0x0][0x224], RZ ;  /* 0x00008900020d7a10 */ /* 0x000fe40007ffe0ff */
[----:B------:R-:W-:Y:S01]  /*0b10*/  ISETP.LT.OR P0, PT, R23, RZ, P0 ;  /* 0x000000ff1700720c */ /* 0x000fe20000701670 */
[----:B------:R-:W-:Y:S01]  /*0b20*/  IMAD.MOV.U32 R2, RZ, RZ, RZ ;  /* 0x000000ffff027224 */ /* 0x000fe200078e00ff */
[----:B------:R-:W-:Y:S02]  /*0b30*/  ISETP.GE.AND P6, PT, R13, c[0x0][0x1fc], PT ;  /* 0x00007f000d007a0c */ /* 0x000fe40003fc6270 */
[----:B------:R-:W-:Y:S02]  /*0b40*/  ISETP.GE.OR P0, PT, R21, c[0x0][0x1f8], P0 ;  /* 0x00007e0015007a0c */ /* 0x000fe40000706670 */
[----:B0-----:R-:W-:-:S02]  /*0b50*/  LOP3.LUT R19, R9, R13, RZ, 0xfc, !PT ;  /* 0x0000000d09137212 */ /* 0x001fc400078efcff */
[-C--:B------:R-:W-:Y:S02]  /*0b60*/  LOP3.LUT R23, R12, R13.reuse, RZ, 0xfc, !PT ;  /* 0x0000000d0c177212 */ /* 0x080fe400078efcff */
[----:B------:R-:W-:Y:S02]  /*0b70*/  ISETP.LT.OR P4, PT, R19, RZ, P6 ;  /* 0x000000ff1300720c */ /* 0x000fe40003781670 */
[----:B-1----:R-:W-:Y:S02]  /*0b80*/  IADD3 R6, R13, c[0x0][0x224], RZ ;  /* 0x000089000d067a10 */ /* 0x002fe40007ffe0ff */
[----:B------:R-:W-:Y:S02]  /*0b90*/  LOP3.LUT R25, R21, R13, RZ, 0xfc, !PT ;  /* 0x0000000d15197212 */ /* 0x000fe400078efcff */
[----:B------:R-:W-:Y:S02]  /*0ba0*/  ISETP.LT.OR P3, PT, R23, RZ, P6 ;  /* 0x000000ff1700720c */ /* 0x000fe40003761670 */
[C---:B------:R-:W-:Y:S01]  /*0bb0*/  ISETP.GE.OR P4, PT, R9.reuse, c[0x0][0x1f8], P4 ;  /* 0x00007e0009007a0c */ /* 0x040fe20002786670 */
[----:B------:R-:W-:Y:S01]  /*0bc0*/  @!P0 IMAD R27, R8, c[0x0][0x1f8], R21 ;  /* 0x00007e00081b8a24 */ /* 0x000fe200078e0215 */
[----:B------:R-:W-:-:S02]  /*0bd0*/  LOP3.LUT R11, R9, R6, RZ, 0xfc, !PT ;  /* 0x00000006090b7212 */ /* 0x000fc400078efcff */
[----:B------:R-:W-:Y:S02]  /*0be0*/  ISETP.LT.OR P6, PT, R25, RZ, P6 ;  /* 0x000000ff1900720c */ /* 0x000fe400037c1670 */
[----:B------:R-:W-:Y:S02]  /*0bf0*/  ISETP.GE.OR P3, PT, R12, c[0x0][0x1f8], P3 ;  /* 0x00007e000c007a0c */ /* 0x000fe40001f66670 */
[C---:B------:R-:W-:Y:S02]  /*0c00*/  LOP3.LUT R8, R21.reuse, R6, RZ, 0xfc, !PT ;  /* 0x0000000615087212 */ /* 0x040fe400078efcff */
[----:B------:R-:W-:Y:S01]  /*0c10*/  ISETP.GE.OR P6, PT, R21, c[0x0][0x1f8], P6 ;  /* 0x00007e0015007a0c */ /* 0x000fe200037c6670 */
[----:B------:R-:W-:Y:S02]  /*0c20*/  @!P0 IMAD.WIDE R26, R27, R20, c[0x0][0x160] ;  /* 0x000058001b1a8625 */ /* 0x000fe400078e0214 */
[----:B------:R-:W4:Y:S10]  /*0c30*/  @!P4 LDG.E.U16 R19, [R4.64+0x6] ;  /* 0x000006080413c981 */ /* 0x000f34000c1e1500 */
[----:B------:R-:W4:Y:S01]  /*0c40*/  @!P6 LDG.E.U16 R25, [R4.64+0xa] ;  /* 0x00000a080419e981 */ /* 0x000f22000c1e1500 */
[----:B--2---:R-:W-:-:S02]  /*0c50*/  @P5 PRMT R2, RZ, 0x5410, R18 ;  /* 0x00005410ff025816 */ /* 0x004fc40000000012 */
[----:B------:R-:W-:Y:S01]  /*0c60*/  ISETP.GE.AND P5, PT, R6, c[0x0][0x1fc], PT ;  /* 0x00007f0006007a0c */ /* 0x000fe20003fa6270 */
[----:B------:R0:W2:Y:S01]  /*0c70*/  @!P0 LDG.E.U16 R18, [R4.64+0x4] ;  /* 0x0000040804128981 */ /* 0x0000a2000c1e1500 */
[----:B---3--:R-:W-:Y:S02]  /*0c80*/  @!P1 PRMT R17, RZ, 0x5410, R17 ;  /* 0x00005410ff119816 */ /* 0x008fe40000000011 */
[----:B-----5:R-:W-:-:S05]  /*0c90*/  @!P1 PRMT R7, RZ, 0x5410, R7 ;  /* 0x00005410ff079816 */ /* 0x020fca0000000007 */
[----:B------:R-:W-:Y:S01]  /*0ca0*/  @!P1 FFMA.FTZ R2, R17, R7, R2 ;  /* 0x0000000711029223 */ /* 0x000fe20000010002 */
[----:B----4-:R-:W-:Y:S01]  /*0cb0*/  @!P2 PRMT R7, RZ, 0x5410, R22 ;  /* 0x00005410ff07a816 */ /* 0x010fe20000000016 */
[----:B------:R1:W3:Y:S01]  /*0cc0*/  @!P0 LDG.E.U16 R17, [R26.64] ;  /* 0x000000081a118981 */ /* 0x0002e2000c1e1500 */
[----:B------:R-:W-:Y:S02]  /*0cd0*/  @!P2 PRMT R10, RZ, 0x5410, R10 ;  /* 0x00005410ff0aa816 */ /* 0x000fe4000000000a */
[----:B------:R-:W-:Y:S01]  /*0ce0*/  ISETP.LT.OR P1, PT, R11, RZ, P5 ;  /* 0x000000ff0b00720c */ /* 0x000fe20002f21670 */
[----:B------:R0:W4:Y:S02]  /*0cf0*/  @!P3 LDG.E.U16 R22, [R4.64+0x8] ;  /* 0x000008080416b981 */ /* 0x000124000c1e1500 */
[----:B------:R-:W-:Y:S01]  /*0d00*/  @!P2 FFMA.FTZ R2, R7, R10, R2 ;  /* 0x0000000a0702a223 */ /* 0x000fe20000010002 */
[----:B------:R-:W-:-:S04]  /*0d10*/  LOP3.LUT R7, R12, R6, RZ, 0xfc, !PT ;  /* 0x000000060c077212 */ /* 0x000fc800078efcff */
[----:B------:R-:W-:Y:S02]  /*0d20*/  ISETP.LT.OR P2, PT, R7, RZ, P5 ;  /* 0x000000ff0700720c */ /* 0x000fe40002f41670 */
[----:B------:R-:W-:Y:S01]  /*0d30*/  ISETP.LT.OR P5, PT, R8, RZ, P5 ;  /* 0x000000ff0800720c */ /* 0x000fe20002fa1670 */
[----:B------:R-:W-:Y:S01]  /*0d40*/  IMAD R8, R24, c[0x0][0x1fc], R13 ;  /* 0x00007f0018087a24 */ /* 0x000fe200078e020d */
[----:B------:R-:W-:Y:S02]  /*0d50*/  ISETP.GE.OR P1, PT, R9, c[0x0][0x1f8], P1 ;  /* 0x00007e0009007a0c */ /* 0x000fe40000f26670 */
[----:B------:R-:W-:Y:S01]  /*0d60*/  ISETP.GE.OR P2, PT, R12, c[0x0][0x1f8], P2 ;  /* 0x00007e000c007a0c */ /* 0x000fe20001746670 */
[C---:B------:R-:W-:Y:S02]  /*0d70*/  @!P4 IMAD R11, R8.reuse, c[0x0][0x1f8], R9 ;  /* 0x00007e00080bca24 */ /* 0x040fe400078e0209 */
[----:B------:R-:W-:Y:S02]  /*0d80*/  @!P3 IMAD R7, R8, c[0x0][0x1f8], R12 ;  /* 0x00007e000807ba24 */ /* 0x000fe400078e020c */
[----:B------:R-:W-:Y:S01]  /*0d90*/  @!P4 IMAD.WIDE R10, R11, R20, c[0x0][0x160] ;  /* 0x000058000b0ac625 */ /* 0x000fe200078e0214 */
[----:B------:R-:W-:-:S03]  /*0da0*/  ISETP.GE.OR P5, PT, R21, c[0x0][0x1f8], P5 ;  /* 0x00007e0015007a0c */ /* 0x000fc60002fa6670 */
[----:B------:R-:W-:Y:S01]  /*0db0*/  IMAD R24, R24, c[0x0][0x1fc], R6 ;  /* 0x00007f0018187a24 */ /* 0x000fe200078e0206 */
[----:B------:R5:W4:Y:S01]  /*0dc0*/  @!P4 LDG.E.U16 R23, [R10.64] ;  /* 0x000000080a17c981 */ /* 0x000b22000c1e1500 */
[----:B------:R-:W-:Y:S02]  /*0dd0*/  @!P6 IMAD R13, R8, c[0x0][0x1f8], R21 ;  /* 0x00007e00080dea24 */ /* 0x000fe400078e0215 */
[-C--:B------:R-:W-:Y:S01]  /*0de0*/  @!P3 IMAD.WIDE R6, R7, R20.reuse, c[0x0][0x160] ;  /* 0x000058000706b625 */ /* 0x080fe200078e0214 */
[----:B-1----:R0:W4:Y:S03]  /*0df0*/  @!P2 LDG.E.U16 R26, [R4.64+0xe] ;  /* 0x00000e08041aa981 */ /* 0x002126000c1e1500 */
[C---:B------:R-:W-:Y:S02]  /*0e00*/  @!P1 IMAD R27, R24.reuse, c[0x0][0x1f8], R9 ;  /* 0x00007e00181b9a24 */ /* 0x040fe400078e0209 */
[----:B------:R-:W-:Y:S01]  /*0e10*/  @!P6 IMAD.WIDE R8, R13, R20, c[0x0][0x160] ;  /* 0x000058000d08e625 */ /* 0x000fe200078e0214 */
[----:B------:R1:W4:Y:S03]  /*0e20*/  @!P3 LDG.E.U16 R6, [R6.64] ;  /* 0x000000080606b981 */ /* 0x000326000c1e1500 */
[----:B------:R-:W-:-:S02]  /*0e30*/  @!P2 IMAD R29, R24, c[0x0][0x1f8], R12 ;  /* 0x00007e00181daa24 */ /* 0x000fc400078e020c */
[-C--:B------:R-:W-:Y:S01]  /*0e40*/  @!P1 IMAD.WIDE R12, R27, R20.reuse, c[0x0][0x160] ;  /* 0x000058001b0c9625 */ /* 0x080fe200078e0214 */
[----:B------:R-:W4:Y:S03]  /*0e50*/  @!P6 LDG.E.U16 R8, [R8.64] ;  /* 0x000000080808e981 */ /* 0x000f26000c1e1500 */
[----:B------:R-:W-:Y:S01]  /*0e60*/  @!P5 IMAD R21, R24, c[0x0][0x1f8], R21 ;  /* 0x00007e001815da24 */ /* 0x000fe200078e0215 */
[----:B-1----:R0:W4:Y:S01]  /*0e70*/  @!P5 LDG.E.U16 R7, [R4.64+0x10] ;  /* 0x000010080407d981 */ /* 0x002122000c1e1500 */
[----:B-----5:R-:W-:-:S03]  /*0e80*/  @!P2 IMAD.WIDE R10, R29, R20, c[0x0][0x160] ;  /* 0x000058001d0aa625 */ /* 0x020fc600078e0214 */
[----:B------:R0:W5:Y:S04]  /*0e90*/  @!P1 LDG.E.U16 R24, [R4.64+0xc] ;  /* 0x00000c0804189981 */ /* 0x000168000c1e1500 */
[----:B------:R-:W5:Y:S01]  /*0ea0*/  @!P1 LDG.E.U16 R12, [R12.64] ;  /* 0x000000080c0c9981 */ /* 0x000f62000c1e1500 */
[----:B------:R-:W-:-:S03]  /*0eb0*/  @!P5 IMAD.WIDE R20, R21, R20, c[0x0][0x160] ;  /* 0x000058001514d625 */ /* 0x000fc600078e0214 */
[----:B------:R-:W5:Y:S04]  /*0ec0*/  @!P2 LDG.E.U16 R10, [R10.64] ;  /* 0x000000080a0aa981 */ /* 0x000f68000c1e1500 */
[----:B------:R-:W5:Y:S01]  /*0ed0*/  @!P5 LDG.E.U16 R20, [R20.64] ;  /* 0x000000081414d981 */ /* 0x000f62000c1e1500 */
[----:B------:R-:W-:Y:S02]  /*0ee0*/  @!P4 PRMT R19, RZ, 0x5410, R19 ;  /* 0x00005410ff13c816 */ /* 0x000fe40000000013 */
[----:B------:R-:W-:Y:S02]  /*0ef0*/  @!P6 PRMT R25, RZ, 0x5410, R25 ;  /* 0x00005410ff19e816 */ /* 0x000fe40000000019 */
[----:B0-----:R-:W-:Y:S02]  /*0f00*/  SHF.R.S64 R4, RZ, 0x1f, R0 ;  /* 0x0000001fff047819 */ /* 0x001fe40000001000 */
[----:B--2---:R-:W-:-:S02]  /*0f10*/  @!P0 PRMT R5, RZ, 0x5410, R18 ;  /* 0x00005410ff058816 */ /* 0x004fc40000000012 */
[----:B---3--:R-:W-:-:S05]  /*0f20*/  @!P0 PRMT R17, RZ, 0x5410, R17 ;  /* 0x00005410ff118816 */ /* 0x008fca0000000011 */
[----:B------:R-:W-:Y:S01]  /*0f30*/  @!P0 FFMA.FTZ R2, R5, R17, R2 ;  /* 0x0000001105028223 */ /* 0x000fe20000010002 */
[----:B----4-:R-:W-:Y:S02]  /*0f40*/  @!P3 PRMT R5, RZ, 0x5410, R22 ;  /* 0x00005410ff05b816 */ /* 0x010fe40000000016 */
[----:B------:R-:W-:-:S05]  /*0f50*/  @!P4 PRMT R23, RZ, 0x5410, R23 ;  /* 0x00005410ff17c816 */ /* 0x000fca0000000017 */
[----:B------:R-:W-:Y:S01]  /*0f60*/  @!P4 FFMA.FTZ R2, R19, R23, R2 ;  /* 0x000000171302c223 */ /* 0x000fe20000010002 */
[----:B------:R-:W-:-:S05]  /*0f70*/  @!P3 PRMT R6, RZ, 0x5410, R6 ;  /* 0x00005410ff06b816 */ /* 0x000fca0000000006 */
[----:B------:R-:W-:Y:S01]  /*0f80*/  @!P3 FFMA.FTZ R2, R5, R6, R2 ;  /* 0x000000060502b223 */ /* 0x000fe20000010002 */
[----:B------:R-:W-:-:S05]  /*0f90*/  @!P6 PRMT R8, RZ, 0x5410, R8 ;  /* 0x00005410ff08e816 */ /* 0x000fca0000000008 */
[----:B------:R-:W-:Y:S01]  /*0fa0*/  @!P6 FFMA.FTZ R2, R25, R8, R2 ;  /* 0x000000081902e223 */ /* 0x000fe20000010002 */
[----:B-----5:R-:W-:Y:S02]  /*0fb0*/  @!P1 PRMT R5, RZ, 0x5410, R24 ;  /* 0x00005410ff059816 */ /* 0x020fe40000000018 */
[----:B------:R-:W-:Y:S02]  /*0fc0*/  @!P1 PRMT R12, RZ, 0x5410, R12 ;  /* 0x00005410ff0c9816 */ /* 0x000fe4000000000c */
[----:B------:R-:W-:-:S03]  /*0fd0*/  @!P2 PRMT R10, RZ, 0x5410, R10 ;  /* 0x00005410ff0aa816 */ /* 0x000fc6000000000a */
[----:B------:R-:W-:Y:S01]  /*0fe0*/  @!P1 FFMA.FTZ R2, R5, R12, R2 ;  /* 0x0000000c05029223 */ /* 0x000fe20000010002 */
[----:B------:R-:W-:Y:S02]  /*0ff0*/  @!P2 PRMT R5, RZ, 0x5410, R26 ;  /* 0x00005410ff05a816 */ /* 0x000fe4000000001a */
[----:B------:R-:W-:Y:S02]  /*1000*/  @!P5 PRMT R7, RZ, 0x5410, R7 ;  /* 0x00005410ff07d816 */ /* 0x000fe40000000007 */
[----:B------:R-:W-:Y:S01]  /*1010*/  @!P5 PRMT R20, RZ, 0x5410, R20 ;  /* 0x00005410ff14d816 */ /* 0x000fe20000000014 */
[----:B------:R-:W-:Y:S01]  /*1020*/  @!P2 FFMA.FTZ R2, R5, R10, R2 ;  /* 0x0000000a0502a223 */ /* 0x000fe20000010002 */
[----:B------:R-:W-:-:S03]  /*1030*/  IADD3 R4, P0, R4, c[0x0][0x188], RZ ;  /* 0x0000620004047a10 */ /* 0x000fc60007f1e0ff */
[----:B------:R-:W-:Y:S01]  /*1040*/  @!P5 FFMA.FTZ R2, R7, R20, R2 ;  /* 0x000000140702d223 */ /* 0x000fe20000010002 */
[C---:B------:R-:W-:Y:S02]  /*1050*/  LEA.HI.X.SX32 R5, R0.reuse, c[0x0][0x18c], 0x1, P0 ;  /* 0x0000630000057a11 */ /* 0x040fe400000f0eff */
[----:B------:R-:W-:Y:S02]  /*1060*/  IADD3 R0, P0, R0, UR5, RZ ;  /* 0x0000000500007c10 */ /* 0x000fe4000ff1e0ff */
[----:B------:R-:W-:-:S03]  /*1070*/  F2FP.BF16.PACK_AB R2, RZ, R2 ;  /* 0x00000002ff02723e */ /* 0x000fc600000010ff */
[----:B------:R-:W-:Y:S01]  /*1080*/  IMAD.X R3, RZ, RZ, R3, P0 ;  /* 0x000000ffff037224 */ /* 0x000fe200000e0603 */
[----:B------:R-:W-:Y:S01]  /*1090*/  ISETP.GE.U32.AND P0, PT, R0, c[0x0][0x1ec], PT ;  /* 0x00007b0000007a0c */ /* 0x000fe20003f06070 */
[----:B------:R0:W-:Y:S03]  /*10a0*/  STG.E.U16 [R4.64], R2 ;  /* 0x0000000204007986 */ /* 0x0001e6000c101508 */
[----:B------:R-:W-:-:S13]  /*10b0*/  ISETP.GE.AND.EX P0, PT, R3, UR7, PT, P0 ;  /* 0x0000000703007c0c */ /* 0x000fda000bf06300 */
[----:B0-----:R-:W-:Y:S05]  /*10c0*/  @!P0 BRA `(.L_x_909) ;  /* 0xfffff27000008947 */ /* 0x001fea000383ffff */
[----:B------:R-:W-:Y:S05]  /*10d0*/  EXIT ;  /* 0x000000000000794d */ /* 0x000fea0003800000 */
.L_x_908:
[----:B------:R-:W-:-:S04]  /*10e0*/  IABS R17, c[0x0][0x200] ;  /* 0x0000800000117a13 */ /* 0x000fc80000000000 */
        /* <DEDUP_REMOVED lines=8> */
.L_x_910:
[----:B------:R-:W-:Y:S01]  /*1170*/  IABS R5, c[0x0][0x204] ;  /* 0x0000810000057a13 */ /* 0x000fe20000000000 */
[----:B------:R-:W-:Y:S01]  /*1180*/  IMAD.MOV.U32 R11, RZ, RZ, c[0x0][0x210] ;  /* 0x00008400ff0b7624 */ /* 0x000fe200078e00ff */
[----:B------:R-:W-:Y:S01]  /*1190*/  IABS R7, R0 ;  /* 0x0000000000077213 */ /* 0x000fe20000000000 */
[----:B------:R-:W-:Y:S01]  /*11a0*/  ULDC.S8 UR6, c[0x0][0x1e8] ;  /* 0x00007a0000067ab9 */ /* 0x000fe20000000200 */
[----:B------:R-:W0:Y:S01]  /*11b0*/  I2F.RP R8, R5 ;  /* 0x0000000500087306 */ /* 0x000e220000209400 */
[----:B------:R-:W-:Y:S01]  /*11c0*/  IABS R9, c[0x0][0x200] ;  /* 0x0000800000097a13 */ /* 0x000fe20000000000 */
[----:B------:R-:W-:Y:S01]  /*11d0*/  IMAD.MOV.U32 R14, RZ, RZ, 0x2 ;  /* 0x00000002ff0e7424 */ /* 0x000fe200078e00ff */
[----:B------:R-:W-:Y:S01]  /*11e0*/  ISETP.NE.AND P4, PT, RZ, c[0x0][0x1f0], PT ;  /* 0x00007c00ff007a0c */ /* 0x000fe20003f85270 */
        /* <DEDUP_REMOVED lines=22> */
[----:B------:R-:W-:-:S04]  /*1350*/  IMAD.HI.U32 R9, R7, R9, R6 ;  /* 0x0000000907097227 */ /* 0x000fc800078e0006 */
[----:B------:R-:W-:Y:S02]  /*1360*/  IMAD.MOV.U32 R6, RZ, RZ, R8 ;  /* 0x000000ffff067224 */ /* 0x000fe400078e0008 */
[----:B------:R-:W0:Y:S02]  /*1370*/  I2F.RP R8, R4 ;  /* 0x0000000400087306 */ /* 0x000e240000209400 */
[----:B------:R-:W-:-:S04]  /*1380*/  IMAD.HI.U32 R25, R9, R6, RZ ;  /* 0x0000000609197227 */ /* 0x000fc800078e00ff */
[----:B------:R-:W-:Y:S02]  /*1390*/  IMAD.MOV R7, RZ, RZ, -R25 ;  /* 0x000000ffff077224 */ /* 0x000fe400078e0a19 */
[----:B------:R-:W-:Y:S02]  /*13a0*/  IMAD.MOV R9, RZ, RZ, -R2 ;  /* 0x000000ffff097224 */ /* 0x000fe400078e0a02 */
[----:B------:R-:W-:-:S05]  /*13b0*/  IMAD R6, R5, R7, R6 ;  /* 0x0000000705067224 */ /* 0x000fca00078e0206 */
[----:B------:R-:W-:Y:S01]  /*13c0*/  ISETP.GT.U32.AND P1, PT, R5, R6, PT ;  /* 0x000000060500720c */ /* 0x000fe20003f24070 */
[----:B0-----:R-:W0:-:S12]  /*13d0*/  MUFU.RCP R8, R8 ;  /* 0x0000000800087308 */ /* 0x001e180000001000 */
[----:B------:R-:W-:Y:S01]  /*13e0*/  @!P1 IMAD.IADD R6, R6, 0x1, -R5 ;  /* 0x0000000106069824 */ /* 0x000fe200078e0a05 */
[----:B------:R-:W-:Y:S02]  /*13f0*/  @!P1 IADD3 R25, R25, 0x1, RZ ;  /* 0x0000000119199810 */ /* 0x000fe40007ffe0ff */
[----:B------:R-:W-:Y:S02]  /*1400*/  ISETP.NE.AND P1, PT, RZ, c[0x0][0x204], PT ;  /* 0x00008100ff007a0c */ /* 0x000fe40003f25270 */
[----:B0-----:R-:W-:Y:S02]  /*1410*/  IADD3 R7, R8, 0xffffffe, RZ ;  /* 0x0ffffffe08077810 */ /* 0x001fe40007ffe0ff */
[----:B------:R-:W-:Y:S01]  /*1420*/  ISETP.GE.U32.AND P0, PT, R6, R5, PT ;  /* 0x000000050600720c */ /* 0x000fe20003f06070 */
[----:B------:R-:W-:Y:S01]  /*1430*/  IMAD.MOV.U32 R6, RZ, RZ, RZ ;  /* 0x000000ffff067224 */ /* 0x000fe200078e00ff */
[----:B------:R-:W-:Y:S02]  /*1440*/  LOP3.LUT R5, R2, c[0x0][0x204], RZ, 0x3c, !PT ;  /* 0x0000810002057a12 */ /* 0x000fe400078e3cff */
[----:B------:R-:W0:Y:S02]  /*1450*/  F2I.FTZ.U32.TRUNC.NTZ R7, R7 ;  /* 0x0000000700077305 */ /* 0x000e24000021f000 */
[----:B------:R-:W-:-:S07]  /*1460*/  ISETP.GE.AND P2, PT, R5, RZ, PT ;  /* 0x000000ff0500720c */ /* 0x000fce0003f46270 */
[----:B------:R-:W-:-:S06]  /*1470*/  @P0 IADD3 R25, R25, 0x1, RZ ;  /* 0x0000000119190810 */ /* 0x000fcc0007ffe0ff */
[----:B------:R-:W-:Y:S01]  /*1480*/  @!P2 IMAD.MOV R25, RZ, RZ, -R25 ;  /* 0x000000ffff19a224 */ /* 0x000fe200078e0a19 */
[----:B------:R-:W-:Y:S01]  /*1490*/  @!P1 LOP3.LUT R25, RZ, c[0x0][0x204], RZ, 0x33, !PT ;  /* 0x00008100ff199a12 */ /* 0x000fe200078e33ff */
[----:B0-----:R-:W-:Y:S01]  /*14a0*/  IMAD.MOV R5, RZ, RZ, -R7 ;  /* 0x000000ffff057224 */ /* 0x001fe200078e0a07 */
[----:B------:R-:W-:Y:S02]  /*14b0*/  ISETP.NE.AND P2, PT, RZ, UR6, PT ;  /* 0x00000006ff007c0c */ /* 0x000fe4000bf45270 */
[----:B------:R-:W-:Y:S01]  /*14c0*/  IABS R8, R25 ;  /* 0x0000001900087213 */ /* 0x000fe20000000000 */
[----:B------:R-:W-:Y:S01]  /*14d0*/  IMAD R5, R5, R4, RZ ;  /* 0x0000000405057224 */ /* 0x000fe200078e02ff */
[----:B------:R-:W-:-:S03]  /*14e0*/  ISETP.GE.AND P5, PT, R25, RZ, PT ;  /* 0x000000ff1900720c */ /* 0x000fc60003fa6270 */
[----:B------:R-:W-:-:S04]  /*14f0*/  IMAD.HI.U32 R6, R7, R5, R6 ;  /* 0x0000000507067227 */ /* 0x000fc800078e0006 */
[----:B------:R-:W-:Y:S02]  /*1500*/  IMAD.MOV.U32 R7, RZ, RZ, R8 ;  /* 0x000000ffff077224 */ /* 0x000fe400078e0008 */
[----:B------:R-:W-:Y:S02]  /*1510*/  IMAD R8, R9, c[0x0][0x200], R0 ;  /* 0x0000800009087a24 */ /* 0x000fe400078e0200 */
[----:B------:R-:W-:-:S04]  /*1520*/  IMAD.HI.U32 R5, R6, R7, RZ ;  /* 0x0000000706057227 */ /* 0x000fc800078e00ff */
[----:B------:R-:W-:Y:S02]  /*1530*/  IMAD.MOV R5, RZ, RZ, -R5 ;  /* 0x000000ffff057224 */ /* 0x000fe400078e0a05 */
[----:B------:R-:W-:Y:S02]  /*1540*/  IMAD R8, R8, R11, -c[0x0][0x218] ;  /* 0x8000860008087624 */ /* 0x000fe400078e020b */
[----:B------:R-:W-:Y:S02]  /*1550*/  IMAD R5, R4, R5, R7 ;  /* 0x0000000504057224 */ /* 0x000fe400078e0207 */
[----:B------:R-:W-:Y:S01]  /*1560*/  IMAD.MOV R7, RZ, RZ, -R25 ;  /* 0x000000ffff077224 */ /* 0x000fe200078e0a19 */
[----:B------:R-:W-:Y:S02]  /*1570*/  IADD3 R10, R8, c[0x0][0x220], RZ ;  /* 0x00008800080a7a10 */ /* 0x000fe40007ffe0ff */
[----:B------:R-:W-:Y:S01]  /*1580*/  ISETP.GT.U32.AND P0, PT, R4, R5, PT ;  /* 0x000000050400720c */ /* 0x000fe20003f04070 */
[----:B------:R-:W-:-:S02]  /*1590*/  IMAD R2, R7, c[0x0][0x204], R2 ;  /* 0x0000810007027a24 */ /* 0x000fc400078e0202 */
[----:B------:R-:W-:-:S04]  /*15a0*/  IMAD.MOV.U32 R7, RZ, RZ, c[0x0][0x214] ;  /* 0x00008500ff077624 */ /* 0x000fc800078e00ff */
[----:B------:R-:W-:-:S04]  /*15b0*/  IMAD R2, R2, R7, -c[0x0][0x21c] ;  /* 0x8000870002027624 */ /* 0x000fc800078e0207 */
[----:B------:R-:W-:Y:S02]  /*15c0*/  IMAD R9, R25, c[0x0][0x1fc], R2 ;  /* 0x00007f0019097a24 */ /* 0x000fe400078e0202 */
[----:B------:R-:W-:-:S05]  /*15d0*/  @!P0 IMAD.IADD R5, R5, 0x1, -R4 ;  /* 0x0000000105058824 */ /* 0x000fca00078e0a04 */
[----:B------:R-:W-:-:S13]  /*15e0*/  ISETP.GT.U32.AND P0, PT, R4, R5, PT ;  /* 0x000000050400720c */ /* 0x000fda0003f04070 */
[----:B------:R-:W-:Y:S01]  /*15f0*/  @!P0 IMAD.IADD R5, R5, 0x1, -R4 ;  /* 0x0000000105058824 */ /* 0x000fe200078e0a04 */
[----:B------:R-:W-:Y:S02]  /*1600*/  ISETP.GE.AND P0, PT, R2, c[0x0][0x1fc], PT ;  /* 0x00007f0002007a0c */ /* 0x000fe40003f06270 */
[-C--:B------:R-:W-:Y:S01]  /*1610*/  LOP3.LUT R4, R8, R2.reuse, RZ, 0xfc, !PT ;  /* 0x0000000208047212 */ /* 0x080fe200078efcff */
[----:B------:R-:W-:Y:S01]  /*1620*/  @!P5 IMAD.MOV R5, RZ, RZ, -R5 ;  /* 0x000000ffff05d224 */ /* 0x000fe200078e0a05 */
[----:B------:R-:W-:Y:S02]  /*1630*/  @!P4 LOP3.LUT R5, RZ, c[0x0][0x1f0], RZ, 0x33, !PT ;  /* 0x00007c00ff05ca12 */ /* 0x000fe400078e33ff */
[----:B------:R-:W-:Y:S02]  /*1640*/  ISETP.LT.OR P1, PT, R4, RZ, P0 ;  /* 0x000000ff0400720c */ /* 0x000fe40000721670 */
[----:B------:R-:W-:Y:S01]  /*1650*/  LOP3.LUT R4, R10, R2, RZ, 0xfc, !PT ;  /* 0x000000020a047212 */ /* 0x000fe200078efcff */
[----:B------:R-:W-:Y:S01]  /*1660*/  @P2 IMAD.WIDE R18, R5, R14, c[0x0][0x1d8] ;  /* 0x0000760005122625 */ /* 0x000fe200078e020e */
[----:B------:R-:W-:-:S02]  /*1670*/  ISETP.GE.OR P1, PT, R8, c[0x0][0x1f8], P1 ;  /* 0x00007e0008007a0c */ /* 0x000fc40000f26670 */
[----:B------:R-:W-:Y:S01]  /*1680*/  ISETP.LT.OR P3, PT, R4, RZ, P0 ;  /* 0x000000ff0400720c */ /* 0x000fe20000761670 */
[----:B------:R-:W-:Y:S01]  /*1690*/  IMAD R5, R5, UR4, RZ ;  /* 0x0000000405057c24 */ /* 0x000fe2000f8e02ff */
[----:B------:R0:W2:Y:S02]  /*16a0*/  @P2 LDG.E.U16 R11, [R18.64] ;  /* 0x00000008120b2981 */ /* 0x0000a4000c1e1500 */
[----:B------:R-:W-:Y:S01]  /*16b0*/  ISETP.GE.OR P3, PT, R10, c[0x0][0x1f8], P3 ;  /* 0x00007e000a007a0c */ /* 0x000fe20001f66670 */
[----:B------:R-:W-:-:S06]  /*16c0*/  IMAD.WIDE R4, R5, R14, c[0x0][0x1b0] ;  /* 0x00006c0005047625 */ /* 0x000fcc00078e020e */
[----:B------:R-:W-:Y:S01]  /*16d0*/  @!P1 IMAD R13, R9, c[0x0][0x1f8], R8 ;  /* 0x00007e00090d9a24 */ /* 0x000fe200078e0208 */
[----:B------:R-:W3:Y:S03]  /*16e0*/  @!P1 LDG.E.U16 R20, [R4.64] ;  /* 0x0000000804149981 */ /* 0x000ee6000c1e1500 */
[-C--:B------:R-:W-:Y:S02]  /*16f0*/  @!P1 IMAD.WIDE R12, R13, R14.reuse, c[0x0][0x160] ;  /* 0x000058000d0c9625 */ /* 0x080fe400078e020e */
[----:B------:R-:W4:Y:S02]  /*1700*/  @!P3 LDG.E.U16 R21, [R4.64+0x2] ;  /* 0x000002080415b981 */ /* 0x000f24000c1e1500 */
[----:B------:R-:W-:Y:S02]  /*1710*/  @!P3 IMAD R7, R9, c[0x0][0x1f8], R10 ;  /* 0x00007e000907ba24 */ /* 0x000fe400078e020a */
[----:B------:R1:W5:Y:S02]  /*1720*/  @!P1 LDG.E.U16 R12, [R12.64] ;  /* 0x000000080c0c9981 */ /* 0x000364000c1e1500 */
[----:B------:R-:W-:-:S05]  /*1730*/  @!P3 IMAD.WIDE R6, R7, R14, c[0x0][0x160] ;  /* 0x000058000706b625 */ /* 0x000fca00078e020e */
[----:B------:R0:W5:Y:S01]  /*1740*/  @!P3 LDG.E.U16 R22, [R6.64] ;  /* 0x000000080616b981 */ /* 0x000162000c1e1500 */
[----:B------:R-:W-:Y:S02]  /*1750*/  IADD3 R15, R10, c[0x0][0x220], RZ ;  /* 0x000088000a0f7a10 */ /* 0x000fe40007ffe0ff */
[----:B------:R-:W-:Y:S02]  /*1760*/  IADD3 R24, R2, c[0x0][0x224], RZ ;  /* 0x0000890002187a10 */ /* 0x000fe40007ffe0ff */
[----:B------:R-:W-:Y:S01]  /*1770*/  LOP3.LUT R23, R15, R2, RZ, 0xfc, !PT ;  /* 0x000000020f177212 */ /* 0x000fe200078efcff */
[----:B------:R-:W-:Y:S01]  /*1780*/  IMAD.MOV.U32 R2, RZ, RZ, RZ ;  /* 0x000000ffff027224 */ /* 0x000fe200078e00ff */
[----:B------:R-:W-:Y:S02]  /*1790*/  ISETP.GE.AND P5, PT, R24, c[0x0][0x1fc], PT ;  /* 0x00007f0018007a0c */ /* 0x000fe40003fa6270 */
[----:B------:R-:W-:Y:S02]  /*17a0*/  ISETP.LT.OR P0, PT, R23, RZ, P0 ;  /* 0x000000ff1700720c */ /* 0x000fe40000701670 */
[----:B0-----:R-:W-:-:S02]  /*17b0*/  LOP3.LUT R18, R8, R24, RZ, 0xfc, !PT ;  /* 0x0000001808127212 */ /* 0x001fc400078efcff */
[-C--:B-1----:R-:W-:Y:S02]  /*17c0*/  LOP3.LUT R13, R10, R24.reuse, RZ, 0xfc, !PT ;  /* 0x000000180a0d7212 */ /* 0x082fe400078efcff */
[----:B------:R-:W-:Y:S02]  /*17d0*/  ISETP.LT.OR P4, PT, R18, RZ, P5 ;  /* 0x000000ff1200720c */ /* 0x000fe40002f81670 */
[C---:B------:R-:W-:Y:S02]  /*17e0*/  ISETP.GE.OR P0, PT, R15.reuse, c[0x0][0x1f8], P0 ;  /* 0x00007e000f007a0c */ /* 0x040fe40000706670 */
[----:B------:R-:W-:Y:S02]  /*17f0*/  IADD3 R6, R24, c[0x0][0x224], RZ ;  /* 0x0000890018067a10 */ /* 0x000fe40007ffe0ff */
[----:B------:R-:W-:Y:S02]  /*1800*/  LOP3.LUT R19, R15, R24, RZ, 0xfc, !PT ;  /* 0x000000180f137212 */ /* 0x000fe400078efcff */
[----:B------:R-:W-:-:S02]  /*1810*/  ISETP.LT.OR P6, PT, R13, RZ, P5 ;  /* 0x000000ff0d00720c */ /* 0x000fc40002fc1670 */
[----:B------:R-:W-:Y:S02]  /*1820*/  ISETP.GE.OR P4, PT, R8, c[0x0][0x1f8], P4 ;  /* 0x00007e0008007a0c */ /* 0x000fe40002786670 */
[----:B------:R-:W-:-:S03]  /*1830*/  ISETP.LT.OR P5, PT, R19, RZ, P5 ;  /* 0x000000ff1300720c */ /* 0x000fc60002fa1670 */
[----:B------:R-:W-:Y:S01]  /*1840*/  @!P0 IMAD R23, R9, c[0x0][0x1f8], R15 ;  /* 0x00007e0009178a24 */ /* 0x000fe200078e020f */
[----:B------:R-:W5:Y:S01]  /*1850*/  @!P0 LDG.E.U16 R19, [R4.64+0x4] ;  /* 0x0000040804138981 */ /* 0x000f62000c1e1500 */
[----:B--2---:R-:W-:Y:S02]  /*1860*/  @P2 PRMT R2, RZ, 0x5410, R11 ;  /* 0x00005410ff022816 */ /* 0x004fe4000000000b */
[----:B---3--:R-:W-:Y:S02]  /*1870*/  @!P1 PRMT R7, RZ, 0x5410, R20 ;  /* 0x00005410ff079816 */ /* 0x008fe40000000014 */
[----:B----4-:R-:W-:Y:S02]  /*1880*/  @!P3 PRMT R21, RZ, 0x5410, R21 ;  /* 0x00005410ff15b816 */ /* 0x010fe40000000015 */
[----:B-----5:R-:W-:-:S05]  /*1890*/  @!P1 PRMT R12, RZ, 0x5410, R12 ;  /* 0x00005410ff0c9816 */ /* 0x020fca000000000c */
[----:B------:R-:W-:Y:S01]  /*18a0*/  @!P1 FFMA.FTZ R2, R7, R12, R2 ;  /* 0x0000000c07029223 */ /* 0x000fe20000010002 */
[----:B------:R-:W-:Y:S02]  /*18b0*/  @!P3 PRMT R22, RZ, 0x5410, R22 ;  /* 0x00005410ff16b816 */ /* 0x000fe40000000016 */
[----:B------:R-:W-:Y:S02]  /*18c0*/  ISETP.GE.AND P2, PT, R6, c[0x0][0x1fc], PT ;  /* 0x00007f0006007a0c */ /* 0x000fe40003f46270 */
[----:B------:R-:W-:Y:S01]  /*18d0*/  LOP3.LUT R11, R8, R6, RZ, 0xfc, !PT ;  /* 0x00000006080b7212 */ /* 0x000fe200078efcff */
[----:B------:R-:W-:Y:S01]  /*18e0*/  @!P3 FFMA.FTZ R2, R21, R22, R2 ;  /* 0x000000161502b223 */ /* 0x000fe20000010002 */
[C---:B------:R-:W-:Y:S01]  /*18f0*/  ISETP.GE.OR P3, PT, R10.reuse, c[0x0][0x1f8], P6 ;  /* 0x00007e000a007a0c */ /* 0x040fe20003766670 */
[----:B------:R0:W2:Y:S01]  /*1900*/  @!P4 LDG.E.U16 R21, [R4.64+0x6] ;  /* 0x000006080415c981 */ /* 0x0000a2000c1e1500 */
[----:B------:R-:W-:Y:S02]  /*1910*/  ISETP.LT.OR P1, PT, R11, RZ, P2 ;  /* 0x000000ff0b00720c */ /* 0x000fe40001721670 */
[----:B------:R-:W-:-:S02]  /*1920*/  LOP3.LUT R7, R10, R6, RZ, 0xfc, !PT ;  /* 0x000000060a077212 */ /* 0x000fc400078efcff */
[----:B------:R-:W-:Y:S01]  /*1930*/  ISETP.GE.OR P6, PT, R15, c[0x0][0x1f8], P5 ;  /* 0x00007e000f007a0c */ /* 0x000fe20002fc6670 */
[----:B------:R-:W-:Y:S01]  /*1940*/  IMAD R11, R25, c[0x0][0x1fc], R24 ;  /* 0x00007f00190b7a24 */ /* 0x000fe200078e0218 */
[----:B------:R-:W-:Y:S01]  /*1950*/  ISETP.LT.OR P5, PT, R7, RZ, P2 ;  /* 0x000000ff0700720c */ /* 0x000fe200017a1670 */
[----:B------:R-:W-:Y:S01]  /*1960*/  IMAD R25, R25, c[0x0][0x1fc], R6 ;  /* 0x00007f0019197a24 */ /* 0x000fe200078e0206 */
[----:B------:R-:W-:Y:S02]  /*1970*/  ISETP.GE.OR P1, PT, R8, c[0x0][0x1f8], P1 ;  /* 0x00007e0008007a0c */ /* 0x000fe40000f26670 */
[----:B------:R-:W-:Y:S01]  /*1980*/  LOP3.LUT R6, R15, R6, RZ, 0xfc, !PT ;  /* 0x000000060f067212 */ /* 0x000fe200078efcff */
[----:B------:R-:W-:Y:S01]  /*1990*/  @!P0 IMAD.WIDE R22, R23, R14, c[0x0][0x160] ;  /* 0x0000580017168625 */ /* 0x000fe200078e020e */
[----:B------:R-:W-:-:S03]  /*19a0*/  ISETP.GE.OR P5, PT, R10, c[0x0][0x1f8], P5 ;  /* 0x00007e000a007a0c */ /* 0x000fc60002fa6670 */
[C---:B------:R-:W-:Y:S01]  /*19b0*/  @!P4 IMAD R13, R11.reuse, c[0x0][0x1f8], R8 ;  /* 0x00007e000b0dca24 */ /* 0x040fe200078e0208 */
[----:B------:R-:W-:Y:S01]  /*19c0*/  ISETP.LT.OR P2, PT, R6, RZ, P2 ;  /* 0x000000ff0600720c */ /* 0x000fe20001741670 */
[----:B------:R-:W-:Y:S01]  /*19d0*/  @!P3 IMAD R7, R11, c[0x0][0x1f8], R10 ;  /* 0x00007e000b07ba24 */ /* 0x000fe200078e020a */
[----:B------:R1:W3:Y:S01]  /*19e0*/  @!P0 LDG.E.U16 R18, [R22.64] ;  /* 0x0000000816128981 */ /* 0x0002e2000c1e1500 */
[-C--:B------:R-:W-:Y:S01]  /*19f0*/  @!P4 IMAD.WIDE R12, R13, R14.reuse, c[0x0][0x160] ;  /* 0x000058000d0cc625 */ /* 0x080fe200078e020e */
[----:B------:R-:W-:Y:S02]  /*1a00*/  ISETP.GE.OR P2, PT, R15, c[0x0][0x1f8], P2 ;  /* 0x00007e000f007a0c */ /* 0x000fe40001746670 */
[----:B------:R0:W4:Y:S01]  /*1a10*/  @!P1 LDG.E.U16 R24, [R4.64+0xc] ;  /* 0x00000c0804189981 */ /* 0x000122000c1e1500 */
[----:B------:R-:W-:Y:S02]  /*1a20*/  @!P6 IMAD R9, R11, c[0x0][0x1f8], R15 ;  /* 0x00007e000b09ea24 */ /* 0x000fe400078e020f */
[-C--:B------:R-:W-:Y:S01]  /*1a30*/  @!P3 IMAD.WIDE R6, R7, R14.reuse, c[0x0][0x160] ;  /* 0x000058000706b625 */ /* 0x080fe200078e020e */
[----:B------:R5:W4:Y:S03]  /*1a40*/  @!P4 LDG.E.U16 R20, [R12.64] ;  /* 0x000000080c14c981 */ /* 0x000b26000c1e1500 */
[----:B------:R-:W-:Y:S01]  /*1a50*/  @!P1 IMAD R11, R25, c[0x0][0x1f8], R8 ;  /* 0x00007e00190b9a24 */ /* 0x000fe200078e0208 */
[----:B-1----:R0:W4:Y:S01]  /*1a60*/  @!P3 LDG.E.U16 R22, [R4.64+0x8] ;  /* 0x000008080416b981 */ /* 0x002122000c1e1500 */
[----:B------:R-:W-:-:S03]  /*1a70*/  @!P6 IMAD.WIDE R8, R9, R14, c[0x0][0x160] ;  /* 0x000058000908e625 */ /* 0x000fc600078e020e */
[----:B------:R1:W4:Y:S01]  /*1a80*/  @!P3 LDG.E.U16 R6, [R6.64] ;  /* 0x000000080606b981 */ /* 0x000322000c1e1500 */
[----:B------:R-:W-:Y:S02]  /*1a90*/  @!P5 IMAD R27, R25, c[0x0][0x1f8], R10 ;  /* 0x00007e00191bda24 */ /* 0x000fe400078e020a */
[-C--:B------:R-:W-:Y:S01]  /*1aa0*/  @!P1 IMAD.WIDE R10, R11, R14.reuse, c[0x0][0x160] ;  /* 0x000058000b0a9625 */ /* 0x080fe200078e020e */
[----:B------:R-:W4:Y:S04]  /*1ab0*/  @!P6 LDG.E.U16 R8, [R8.64] ;  /* 0x000000080808e981 */ /* 0x000f28000c1e1500 */
[----:B------:R0:W4:Y:S01]  /*1ac0*/  @!P6 LDG.E.U16 R23, [R4.64+0xa] ;  /* 0x00000a080417e981 */ /* 0x000122000c1e1500 */
[----:B------:R-:W-:Y:S02]  /*1ad0*/  @!P2 IMAD R15, R25, c[0x0][0x1f8], R15 ;  /* 0x00007e00190faa24 */ /* 0x000fe400078e020f */
[-C--:B-----5:R-:W-:Y:S01]  /*1ae0*/  @!P5 IMAD.WIDE R12, R27, R14.reuse, c[0x0][0x160] ;  /* 0x000058001b0cd625 */ /* 0x0a0fe200078e020e */
[----:B------:R-:W5:Y:S03]  /*1af0*/  @!P1 LDG.E.U16 R10, [R10.64] ;  /* 0x000000080a0a9981 */ /* 0x000f66000c1e1500 */
[----:B------:R-:W-:Y:S01]  /*1b00*/  @!P2 IMAD.WIDE R14, R15, R14, c[0x0][0x160] ;  /* 0x000058000f0ea625 */ /* 0x000fe200078e020e */
[----:B-1----:R0:W5:Y:S04]  /*1b10*/  @!P5 LDG.E.U16 R7, [R4.64+0xe] ;  /* 0x00000e080407d981 */ /* 0x002168000c1e1500 */
[----:B------:R-:W5:Y:S04]  /*1b20*/  @!P5 LDG.E.U16 R12, [R12.64] ;  /* 0x000000080c0cd981 */ /* 0x000f68000c1e1500 */
[----:B------:R-:W5:Y:S04]  /*1b30*/  @!P2 LDG.E.U16 R14, [R14.64] ;  /* 0x000000080e0ea981 */ /* 0x000f68000c1e1500 */
[----:B------:R0:W5:Y:S01]  /*1b40*/  @!P2 LDG.E.U16 R25, [R4.64+0x10] ;  /* 0x000010080419a981 */ /* 0x000162000c1e1500 */
[----:B------:R-:W-:-:S02]  /*1b50*/  @!P0 PRMT R19, RZ, 0x5410, R19 ;  /* 0x00005410ff138816 */ /* 0x000fc40000000013 */
[----:B0-----:R-:W-:Y:S02]  /*1b60*/  SHF.R.S64 R4, RZ, 0x1f, R0 ;  /* 0x0000001fff047819 */ /* 0x001fe40000001000 */
[----:B--2---:R-:W-:Y:S02]  /*1b70*/  @!P4 PRMT R21, RZ, 0x5410, R21 ;  /* 0x00005410ff15c816 */ /* 0x004fe40000000015 */
[----:B---3--:R-:W-:-:S05]  /*1b80*/  @!P0 PRMT R18, RZ, 0x5410, R18 ;  /* 0x00005410ff128816 */ /* 0x008fca0000000012 */
[----:B------:R-:W-:Y:S01]  /*1b90*/  @!P0 FFMA.FTZ R2, R19, R18, R2 ;  /* 0x0000001213028223 */ /* 0x000fe20000010002 */
[----:B----4-:R-:W-:Y:S02]  /*1ba0*/  @!P4 PRMT R20, RZ, 0x5410, R20 ;  /* 0x00005410ff14c816 */ /* 0x010fe40000000014 */
[----:B------:R-:W-:-:S03]  /*1bb0*/  @!P3 PRMT R5, RZ, 0x5410, R22 ;  /* 0x00005410ff05b816 */ /* 0x000fc60000000016 */
[----:B------:R-:W-:Y:S01]  /*1bc0*/  @!P4 FFMA.FTZ R2, R21, R20, R2 ;  /* 0x000000141502c223 */ /* 0x000fe20000010002 */
[----:B------:R-:W-:Y:S02]  /*1bd0*/  @!P3 PRMT R6, RZ, 0x5410, R6 ;  /* 0x00005410ff06b816 */ /* 0x000fe40000000006 */
[----:B------:R-:W-:-:S03]  /*1be0*/  @!P6 PRMT R8, RZ, 0x5410, R8 ;  /* 0x00005410ff08e816 */ /* 0x000fc60000000008 */
[----:B------:R-:W-:Y:S01]  /*1bf0*/  @!P3 FFMA.FTZ R2, R5, R6, R2 ;  /* 0x000000060502b223 */ /* 0x000fe20000010002 */
[----:B------:R-:W-:Y:S02]  /*1c00*/  @!P6 PRMT R23, RZ, 0x5410, R23 ;  /* 0x00005410ff17e816 */ /* 0x000fe40000000017 */
[----:B------:R-:W-:Y:S02]  /*1c10*/  @!P1 PRMT R5, RZ, 0x5410, R24 ;  /* 0x00005410ff059816 */ /* 0x000fe40000000018 */
[----:B-----5:R-:W-:Y:S01]  /*1c20*/  @!P1 PRMT R10, RZ, 0x5410, R10 ;  /* 0x00005410ff0a9816 */ /* 0x020fe2000000000a */
[----:B------:R-:W-:Y:S01]  /*1c30*/  @!P6 FFMA.FTZ R2, R23, R8, R2 ;  /* 0x000000081702e223 */ /* 0x000fe20000010002 */
[----:B------:R-:W-:-:S03]  /*1c40*/  @!P5 PRMT R7, RZ, 0x5410, R7 ;  /* 0x00005410ff07d816 */ /* 0x000fc60000000007 */
[----:B------:R-:W-:Y:S01]  /*1c50*/  @!P1 FFMA.FTZ R2, R5, R10, R2 ;  /* 0x0000000a05029223 */ /* 0x000fe20000010002 */
[----:B------:R-:W-:Y:S02]  /*1c60*/  @!P5 PRMT R12, RZ, 0x5410, R12 ;  /* 0x00005410ff0cd816 */ /* 0x000fe4000000000c */
[----:B------:R-:W-:-:S03]  /*1c70*/  @!P2 PRMT R14, RZ, 0x5410, R14 ;  /* 0x00005410ff0ea816 */ /* 0x000fc6000000000e */
[----:B------:R-:W-:Y:S01]  /*1c80*/  @!P5 FFMA.FTZ R2, R7, R12, R2 ;  /* 0x0000000c0702d223 */ /* 0x000fe20000010002 */
[----:B------:R-:W-:Y:S02]  /*1c90*/  @!P2 PRMT R25, RZ, 0x5410, R25 ;  /* 0x00005410ff19a816 */ /* 0x000fe40000000019 */
        /* <DEDUP_REMOVED lines=11> */
.L_x_911:
        /* <DEDUP_REMOVED lines=11> */
.L_x_1204:


//--------------------- .text._ZN2at6native51_GLOBAL__N__2c613397_18_DepthwiseConv2d_cu_9959487031conv_depthwise2d_forward_kernelILi5EN3c108BFloat16EiEEvNS_27GenericPackedTensorAccessorIKT0_Lm4ENS_16DefaultPtrTraitsEiEENS5_IS6_Lm4ES8_iEES9_NS5_IS7_Lm1ES8_iEEbT1_iiiiiiiiiiiiii --------------------------
	.section	.text._ZN2at6native51_GLOBAL__N__2c613397_18_DepthwiseConv2d_cu_9959487031conv_depthwise2d_forward_kernelILi5EN3c108BFloat16EiEEvNS_27GenericPackedTensorAccessorIKT0_Lm4ENS_16DefaultPtrTraitsEiEENS5_IS6_Lm4ES8_iEES9_NS5_IS7_Lm1ES8_iEEbT1_iiiiiiiiiiiiii,"ax",@progbits
	.sectioninfo	@"SHI_REGISTERS=32"
	.align	128
.text._ZN2at6native51_GLOBAL__N__2c613397_18_DepthwiseConv2d_cu_9959487031conv_depthwise2d_forward_kernelILi5EN3c108BFloat16EiEEvNS_27GenericPackedTensorAccessorIKT0_Lm4ENS_16DefaultPtrTraitsEiEENS5_IS6_Lm4ES8_iEES9_NS5_IS7_Lm1ES8_iEEbT1_iiiiiiiiiiiiii:
        .type           _ZN2at6native51_GLOBAL__N__2c613397_18_DepthwiseConv2d_cu_9959487031conv_depthwise2d_forward_kernelILi5EN3c108BFloat16EiEEvNS_27GenericPackedTensorAccessorIKT0_Lm4ENS_16DefaultPtrTraitsEiEENS5_IS6_Lm4ES8_iEES9_NS5_IS7_Lm1ES8_iEEbT1_iiiiiiiiiiiiii,@function
        .size           _ZN2at6native51_GLOBAL__N__2c613397_18_DepthwiseConv2d_cu_9959487031conv_depthwise2d_forward_kernelILi5EN3c108BFloat16EiEEvNS_27GenericPackedTensorAccessorIKT0_Lm4ENS_16DefaultPtrTraitsEiEENS5_IS6_Lm4ES8_iEES9_NS5_IS7_Lm1ES8_iEEbT1_iiiiiiiiiiiiii,(.L_x_1205 - _ZN2at6native51_GLOBAL__N__2c613397_18_DepthwiseConv2d_cu_9959487031conv_depthwise2d_forward_kernelILi5EN3c108BFloat16EiEEvNS_27GenericPackedTensorAccessorIKT0_Lm4ENS_16DefaultPtrTraitsEiEENS5_IS6_Lm4ES8_iEES9_NS5_IS7_Lm1ES8_iEEbT1_iiiiiiiiiiiiii)
        .other          _ZN2at6native51_GLOBAL__N__2c613397_18_DepthwiseConv2d_cu_9959487031conv_depthwise2d_forward_kernelILi5EN3c108BFloat16EiEEvNS_27GenericPackedTensorAccessorIKT0_Lm4ENS_16DefaultPtrTraitsEiEENS5_IS6_Lm4ES8_iEES9_NS5_IS7_Lm1ES8_iEEbT1_iiiiiiiiiiiiii,@"STO_CUDA_ENTRY STV_DEFAULT"
_ZN2at6native51_GLOBAL__N__2c613397_18_DepthwiseConv2d_cu_9959487031conv_depthwise2d_forward_kernelILi5EN3c108BFloat16EiEEvNS_27GenericPackedTensorAccessorIKT0_Lm4ENS_16DefaultPtrTraitsEiEENS5_IS6_Lm4ES8_iEES9_NS5_IS7_Lm1ES8_iEEbT1_iiiiiiiiiiiiii:
        /* <DEDUP_REMOVED lines=13> */
[----:B------:R-:W-:Y:S01]  /*00d0*/  ULDC UR5, c[0x0][0x0] ;  /* 0x0000000000057ab9 */ /* 0x000fe20000000800 */
[----:B------:R-:W-:Y:S01]  /*00e0*/  IMAD.MOV.U32 R3, RZ, RZ, R5 ;  /* 0x000000ffff037224 */ /* 0x000fe200078e0005 */
        /* <DEDUP_REMOVED lines=17> */
[----:B------:R-:W-:Y:S01]  /*0200*/  IMAD R3, R8, R13, RZ ;  /* 0x0000000d08037224 */ /* 0x000fe200078e02ff */
[----:B------:R-:W-:-:S03]  /*0210*/  IADD3 R8, R10, 0xffffffe, RZ ;  /* 0x0ffffffe0a087810 */ /* 0x000fc60007ffe0ff */
[----:B------:R-:W-:Y:S01]  /*0220*/  IMAD.HI.U32 R7, R7, R3, R6 ;  /* 0x0000000307077227 */ /* 0x000fe200078e0006 */
[----:B------:R0:W1:Y:S05]  /*0230*/  F2I.FTZ.U32.TRUNC.NTZ R9, R8 ;  /* 0x0000000800097305 */ /* 0x00006a000021f000 */
[----:B------:R-:W-:-:S04]  /*0240*/  IMAD.HI.U32 R3, R7, R0, RZ ;  /* 0x0000000007037227 */ /* 0x000fc800078e00ff */
[----:B------:R-:W-:Y:S02]  /*0250*/  IMAD.MOV R6, RZ, RZ, -R3 ;  /* 0x000000ffff067224 */ /* 0x000fe400078e0a03 */
[----:B0-----:R-:W-:Y:S02]  /*0260*/  IMAD.MOV.U32 R8, RZ, RZ, RZ ;  /* 0x000000ffff087224 */ /* 0x001fe400078e00ff */
[C---:B------:R-:W-:Y:S02]  /*0270*/  IMAD R0, R13.reuse, R6, R0 ;  /* 0x000000060d007224 */ /* 0x040fe400078e0200 */
[----:B------:R-:W-:Y:S02]  /*0280*/  IMAD.MOV.U32 R6, RZ, RZ, R4 ;  /* 0x000000ffff067224 */ /* 0x000fe400078e0004 */
[----:B-1----:R-:W-:Y:S01]  /*0290*/  IMAD.MOV R7, RZ, RZ, -R9 ;  /* 0x000000ffff077224 */ /* 0x002fe200078e0a09 */
[----:B------:R-:W-:-:S03]  /*02a0*/  ISETP.GT.U32.AND P1, PT, R13, R0, PT ;  /* 0x000000000d00720c */ /* 0x000fc60003f24070 */
[----:B------:R-:W-:-:S04]  /*02b0*/  IMAD R7, R7, R2, RZ ;  /* 0x0000000207077224 */ /* 0x000fc800078e02ff */
[----:B------:R-:W-:-:S06]  /*02c0*/  IMAD.HI.U32 R4, R9, R7, R8 ;  /* 0x0000000709047227 */ /* 0x000fcc00078e0008 */
        /* <DEDUP_REMOVED lines=8> */
[----:B------:R-:W-:Y:S02]  /*0350*/  @!P1 LOP3.LUT R3, RZ, c[0x0][0x1f4], RZ, 0x33, !PT ;  /* 0x00007d00ff039a12 */ /* 0x000fe400078e33ff */
.L_x_914:
[----:B------:R-:W-:Y:S01]  /*0360*/  IABS R7, c[0x0][0x204] ;  /* 0x0000810000077a13 */ /* 0x000fe20000000000 */
[----:B------:R-:W-:Y:S01]  /*0370*/  ULDC.S8 UR6, c[0x0][0x1e8] ;  /* 0x00007a0000067ab9 */ /* 0x000fe20000000200 */
[----:B------:R-:W-:Y:S02]  /*0380*/  IABS R9, R6 ;  /* 0x0000000600097213 */ /* 0x000fe40000000000 */
[----:B------:R-:W0:Y:S01]  /*0390*/  I2F.RP R10, R7 ;  /* 0x00000007000a7306 */ /* 0x000e220000209400 */
[----:B------:R-:W-:Y:S02]  /*03a0*/  IABS R12, c[0x0][0x200] ;  /* 0x00008000000c7a13 */ /* 0x000fe40000000000 */
[----:B------:R-:W-:Y:S01]  /*03b0*/  IMAD.HI.U32 R0, R4, R9, RZ ;  /* 0x0000000904007227 */ /* 0x000fe200078e00ff */
[----:B------:R-:W-:-:S03]  /*03c0*/  ISETP.NE.AND P4, PT, RZ, UR6, PT ;  /* 0x00000006ff007c0c */ /* 0x000fc6000bf85270 */
        /* <DEDUP_REMOVED lines=11> */
[----:B------:R-:W-:Y:S02]  /*0480*/  ISETP.NE.AND P1, PT, RZ, c[0x0][0x200], PT ;  /* 0x00008000ff007a0c */ /* 0x000fe40003f25270 */
[----:B------:R-:W-:-:S08]  /*0490*/  IABS R10, c[0x0][0x1f0] ;  /* 0x00007c00000a7a13 */ /* 0x000fd00000000000 */
[----:B------:R-:W-:Y:S01]  /*04a0*/  @P0 IADD3 R0, R0, 0x1, RZ ;  /* 0x0000000100000810 */ /* 0x000fe20007ffe0ff */
[----:B0-----:R-:W-:-:S04]  /*04b0*/  IMAD.MOV R8, RZ, RZ, -R9 ;  /* 0x000000ffff087224 */ /* 0x001fc800078e0a09 */
[----:B------:R-:W-:Y:S01]  /*04c0*/  @!P2 IMAD.MOV R0, RZ, RZ, -R0 ;  /* 0x000000ffff00a224 */ /* 0x000fe200078e0a00 */
[----:B------:R-:W-:Y:S01]  /*04d0*/  @!P1 LOP3.LUT R0, RZ, c[0x0][0x200], RZ, 0x33, !PT ;  /* 0x00008000ff009a12 */ /* 0x000fe200078e33ff */
[----:B------:R-:W-:Y:S02]  /*04e0*/  IMAD R11, R8, R7, RZ ;  /* 0x00000007080b7224 */ /* 0x000fe400078e02ff */
[----:B------:R-:W-:Y:S01]  /*04f0*/  IMAD.MOV.U32 R8, RZ, RZ, RZ ;  /* 0x000000ffff087224 */ /* 0x000fe200078e00ff */
[----:B------:R-:W-:-:S03]  /*0500*/  IABS R12, R0 ;  /* 0x00000000000c7213 */ /* 0x000fc60000000000 */
        /* <DEDUP_REMOVED lines=36> */
[----:B------:R-:W-:-:S05]  /*0750*/  @P0 IADD3 R8, R8, 0x1, RZ ;  /* 0x0000000108080810 */ /* 0x000fca0007ffe0ff */
[----:B------:R-:W-:-:S04]  /*0760*/  IMAD.MOV.U32 R10, RZ, RZ, R8 ;  /* 0x000000ffff0a7224 */ /* 0x000fc800078e0008 */
[----:B------:R-:W-:Y:S01]  /*0770*/  @!P2 IMAD.MOV R10, RZ, RZ, -R10 ;  /* 0x000000ffff0aa224 */ /* 0x000fe200078e0a0a */
[----:B------:R-:W-:-:S05]  /*0780*/  @!P1 LOP3.LUT R10, RZ, c[0x0][0x1f0], RZ, 0x33, !PT ;  /* 0x00007c00ff0a9a12 */ /* 0x000fca00078e33ff */
[----:B------:R-:W-:-:S04]  /*0790*/  IMAD.MOV R12, RZ, RZ, -R10 ;  /* 0x000000ffff0c7224 */ /* 0x000fc800078e0a0a */
[----:B------:R-:W-:-:S04]  /*07a0*/  IMAD R12, R12, c[0x0][0x1f0], R7 ;  /* 0x00007c000c0c7a24 */ /* 0x000fc800078e0207 */
[----:B------:R-:W-:-:S05]  /*07b0*/  @P4 IMAD.WIDE R16, R12, R9, c[0x0][0x1d8] ;  /* 0x000076000c104625 */ /* 0x000fca00078e0209 */
[----:B------:R0:W2:Y:S01]  /*07c0*/  @P4 LDG.E.U16 R21, [R16.64] ;  /* 0x0000000810154981 */ /* 0x0000a2000c1e1500 */
[----:B------:R-:W-:Y:S01]  /*07d0*/  IABS R19, c[0x0][0x1f4] ;  /* 0x00007d0000137a13 */ /* 0x000fe20000000000 */
[----:B------:R-:W-:Y:S01]  /*07e0*/  IMAD.MOV.U32 R27, RZ, RZ, c[0x0][0x214] ;  /* 0x00008500ff1b7624 */ /* 0x000fe200078e00ff */
[----:B------:R-:W-:Y:S02]  /*07f0*/  ISETP.NE.AND P3, PT, RZ, c[0x0][0x1f4], PT ;  /* 0x00007d00ff007a0c */ /* 0x000fe40003f65270 */
[----:B------:R-:W1:Y:S08]  /*0800*/  I2F.RP R13, R19 ;  /* 0x00000013000d7306 */ /* 0x000e700000209400 */
[----:B-1----:R-:W1:Y:S02]  /*0810*/  MUFU.RCP R13, R13 ;  /* 0x0000000d000d7308 */ /* 0x002e640000001000 */
[----:B-1----:R-:W-:-:S06]  /*0820*/  IADD3 R14, R13, 0xffffffe, RZ ;  /* 0x0ffffffe0d0e7810 */ /* 0x002fcc0007ffe0ff */
[----:B------:R1:W3:Y:S02]  /*0830*/  F2I.FTZ.U32.TRUNC.NTZ R15, R14 ;  /* 0x0000000e000f7305 */ /* 0x0002e4000021f000 */
[----:B-1----:R-:W-:Y:S02]  /*0840*/  IMAD.MOV.U32 R14, RZ, RZ, RZ ;  /* 0x000000ffff0e7224 */ /* 0x002fe400078e00ff */
[----:B---3--:R-:W-:-:S04]  /*0850*/  IMAD.MOV R8, RZ, RZ, -R15 ;  /* 0x000000ffff087224 */ /* 0x008fc800078e0a0f */
[----:B------:R-:W-:Y:S01]  /*0860*/  IMAD R11, R8, R19, RZ ;  /* 0x00000013080b7224 */ /* 0x000fe200078e02ff */
[----:B------:R-:W-:-:S03]  /*0870*/  IABS R8, R12 ;  /* 0x0000000c00087213 */ /* 0x000fc60000000000 */
[----:B------:R-:W-:-:S04]  /*0880*/  IMAD.HI.U32 R11, R15, R11, R14 ;  /* 0x0000000b0f0b7227 */ /* 0x000fc800078e000e */
[----:B------:R-:W-:Y:S02]  /*0890*/  IMAD R14, R12, UR4, RZ ;  /* 0x000000040c0e7c24 */ /* 0x000fe4000f8e02ff */
[----:B------:R-:W-:-:S04]  /*08a0*/  IMAD.HI.U32 R11, R11, R8, RZ ;  /* 0x000000080b0b7227 */ /* 0x000fc800078e00ff */
[----:B------:R-:W-:Y:S02]  /*08b0*/  IMAD.MOV R13, RZ, RZ, -R11 ;  /* 0x000000ffff0d7224 */ /* 0x000fe400078e0a0b */
[----:B------:R-:W-:-:S04]  /*08c0*/  IMAD.WIDE R14, R14, R9, c[0x0][0x1b0] ;  /* 0x00006c000e0e7625 */ /* 0x000fc800078e0209 */
[C---:B------:R-:W-:Y:S02]  /*08d0*/  IMAD R8, R19.reuse, R13, R8 ;  /* 0x0000000d13087224 */ /* 0x040fe400078e0208 */
[----:B------:R-:W-:Y:S02]  /*08e0*/  IMAD.MOV R13, RZ, RZ, -R7 ;  /* 0x000000ffff0d7224 */ /* 0x000fe400078e0a07 */
[--C-:B------:R-:W-:Y:S01]  /*08f0*/  IMAD.MOV R7, RZ, RZ, -R0.reuse ;  /* 0x000000ffff077224 */ /* 0x100fe200078e0a00 */
[----:B------:R-:W-:Y:S01]  /*0900*/  ISETP.GT.U32.AND P1, PT, R19, R8, PT ;  /* 0x000000081300720c */ /* 0x000fe20003f24070 */
[----:B------:R-:W-:Y:S01]  /*0910*/  IMAD R0, R13, c[0x0][0x204], R0 ;  /* 0x000081000d007a24 */ /* 0x000fe200078e0200 */
[----:B------:R-:W-:Y:S01]  /*0920*/  LOP3.LUT R13, R12, c[0x0][0x1f4], RZ, 0x3c, !PT ;  /* 0x00007d000c0d7a12 */ /* 0x000fe200078e3cff */
[----:B------:R-:W-:Y:S02]  /*0930*/  IMAD R7, R7, c[0x0][0x200], R6 ;  /* 0x0000800007077a24 */ /* 0x000fe400078e0206 */
[----:B------:R-:W-:Y:S01]  /*0940*/  IMAD R27, R0, R27, -c[0x0][0x21c] ;  /* 0x80008700001b7624 */ /* 0x000fe200078e021b */
[----:B------:R-:W-:-:S07]  /*0950*/  ISETP.GE.AND P2, PT, R13, RZ, PT ;  /* 0x000000ff0d00720c */ /* 0x000fce0003f46270 */
[----:B------:R-:W-:Y:S01]  /*0960*/  @!P1 IMAD.IADD R8, R8, 0x1, -R19 ;  /* 0x0000000108089824 */ /* 0x000fe200078e0a13 */
[----:B------:R-:W-:-:S04]  /*0970*/  @!P1 IADD3 R11, R11, 0x1, RZ ;  /* 0x000000010b0b9810 */ /* 0x000fc80007ffe0ff */
[----:B------:R-:W-:Y:S01]  /*0980*/  ISETP.GE.U32.AND P0, PT, R8, R19, PT ;  /* 0x000000130800720c */ /* 0x000fe20003f06070 */
[----:B------:R-:W-:-:S04]  /*0990*/  IMAD.MOV.U32 R8, RZ, RZ, c[0x0][0x210] ;  /* 0x00008400ff087624 */ /* 0x000fc800078e00ff */
[----:B------:R-:W-:-:S05]  /*09a0*/  IMAD R8, R7, R8, -c[0x0][0x218] ;  /* 0x8000860007087624 */ /* 0x000fca00078e0208 */
[C---:B------:R-:W-:Y:S02]  /*09b0*/  LOP3.LUT R0, R8.reuse, R27, RZ, 0xfc, !PT ;  /* 0x0000001b08007212 */ /* 0x040fe400078efcff */
[----:B------:R-:W-:Y:S02]  /*09c0*/  IADD3 R7, R8, c[0x0][0x220], RZ ;  /* 0x0000880008077a10 */ /* 0x000fe40007ffe0ff */
[----:B------:R-:W-:Y:S02]  /*09d0*/  @P0 IADD3 R11, R11, 0x1, RZ ;  /* 0x000000010b0b0810 */ /* 0x000fe40007ffe0ff */
[----:B------:R-:W-:-:S03]  /*09e0*/  ISETP.GE.AND P0, PT, R27, c[0x0][0x1fc], PT ;  /* 0x00007f001b007a0c */ /* 0x000fc60003f06270 */
[----:B------:R-:W-:Y:S01]  /*09f0*/  @!P2 IMAD.MOV R11, RZ, RZ, -R11 ;  /* 0x000000ffff0ba224 */ /* 0x000fe200078e0a0b */
[----:B------:R-:W-:Y:S02]  /*0a00*/  ISETP.LT.OR P1, PT, R0, RZ, P0 ;  /* 0x000000ff0000720c */ /* 0x000fe40000721670 */
[----:B------:R-:W-:Y:S02]  /*0a10*/  @!P3 LOP3.LUT R11, RZ, c[0x0][0x1f4], RZ, 0x33, !PT ;  /* 0x00007d00ff0bba12 */ /* 0x000fe400078e33ff */
[----:B------:R-:W-:Y:S02]  /*0a20*/  ISETP.GE.OR P1, PT, R8, c[0x0][0x1f8], P1 ;  /* 0x00007e0008007a0c */ /* 0x000fe40000f26670 */
[----:B------:R-:W-:Y:S01]  /*0a30*/  LOP3.LUT R0, R7, R27, RZ, 0xfc, !PT ;  /* 0x0000001b07007212 */ /* 0x000fe200078efcff */
[----:B------:R-:W-:-:S03]  /*0a40*/  IMAD R10, R3, R10, R11 ;  /* 0x0000000a030a7224 */ /* 0x000fc600078e020b */
[----:B------:R-:W-:Y:S01]  /*0a50*/  ISETP.LT.OR P3, PT, R0, RZ, P0 ;  /* 0x000000ff0000720c */ /* 0x000fe20000761670 */
[----:B------:R-:W-:-:S06]  /*0a60*/  IMAD R29, R10, c[0x0][0x1fc], R27 ;  /* 0x00007f000a1d7a24 */ /* 0x000fcc00078e021b */
[----:B------:R-:W-:Y:S01]  /*0a70*/  @!P1 IMAD R18, R29, c[0x0][0x1f8], R8 ;  /* 0x00007e001d129a24 */ /* 0x000fe200078e0208 */
[C---:B------:R-:W-:Y:S01]  /*0a80*/  ISETP.GE.OR P3, PT, R7.reuse, c[0x0][0x1f8], P3 ;  /* 0x00007e0007007a0c */ /* 0x040fe20001f66670 */
[----:B------:R-:W3:Y:S02]  /*0a90*/  @!P1 LDG.E.U16 R22, [R14.64] ;  /* 0x000000080e169981 */ /* 0x000ee4000c1e1500 */
[----:B------:R-:W-:Y:S01]  /*0aa0*/  @!P1 IMAD.WIDE R18, R18, R9, c[0x0][0x160] ;  /* 0x0000580012129625 */ /* 0x000fe200078e0209 */
[----:B------:R-:W-:-:S04]  /*0ab0*/  IADD3 R11, R7, c[0x0][0x220], RZ ;  /* 0x00008800070b7a10 */ /* 0x000fc80007ffe0ff */
[----:B------:R1:W4:Y:S01]  /*0ac0*/  @!P1 LDG.E.U16 R28, [R18.64] ;  /* 0x00000008121c9981 */ /* 0x000322000c1e1500 */
[CC--:B------:R-:W-:Y:S02]  /*0ad0*/  LOP3.LUT R0, R11.reuse, R27.reuse, RZ, 0xfc, !PT ;  /* 0x0000001b0b007212 */ /* 0x0c0fe400078efcff */
[----:B------:R-:W-:Y:S02]  /*0ae0*/  IADD3 R12, R11, c[0x0][0x220], RZ ;  /* 0x000088000b0c7a10 */ /* 0x000fe40007ffe0ff */
[----:B------:R-:W-:Y:S01]  /*0af0*/  ISETP.LT.OR P2, PT, R0, RZ, P0 ;  /* 0x000000ff0000720c */ /* 0x000fe20000741670 */
[----:B0-----:R-:W-:Y:S01]  /*0b00*/  @!P3 IMAD R16, R29, c[0x0][0x1f8], R7 ;  /* 0x00007e001d10ba24 */ /* 0x001fe200078e0207 */
[----:B------:R-:W-:Y:S01]  /*0b10*/  LOP3.LUT R0, R12, R27, RZ, 0xfc, !PT ;  /* 0x0000001b0c007212 */ /* 0x000fe200078efcff */
[----:B------:R-:W5:Y:S01]  /*0b20*/  @!P3 LDG.E.U16 R25, [R14.64+0x2] ;  /* 0x000002080e19b981 */ /* 0x000f62000c1e1500 */
[----:B------:R-:W-:Y:S01]  /*0b30*/  ISETP.GE.OR P2, PT, R11, c[0x0][0x1f8], P2 ;  /* 0x00007e000b007a0c */ /* 0x000fe20001746670 */
[----:B------:R-:W-:Y:S01]  /*0b40*/  @!P3 IMAD.WIDE R16, R16, R9, c[0x0][0x160] ;  /* 0x000058001010b625 */ /* 0x000fe200078e0209 */
[----:B------:R-:W-:-:S04]  /*0b50*/  ISETP.LT.OR P5, PT, R0, RZ, P0 ;  /* 0x000000ff0000720c */ /* 0x000fc800007a1670 */
[C---:B------:R-:W-:Y:S01]  /*0b60*/  ISETP.GE.OR P5, PT, R12.reuse, c[0x0][0x1f8], P5 ;  /* 0x00007e000c007a0c */ /* 0x040fe20002fa6670 */
[----:B------:R0:W5:Y:S01]  /*0b70*/  @!P3 LDG.E.U16 R26, [R16.64] ;  /* 0x00000008101ab981 */ /* 0x000162000c1e1500 */
[----:B------:R-:W-:-:S05]  /*0b80*/  IADD3 R20, R12, c[0x0][0x220], RZ ;  /* 0x000088000c147a10 */ /* 0x000fca0007ffe0ff */
[----:B-1----:R-:W-:-:S04]  /*0b90*/  @!P2 IMAD R18, R29, c[0x0][0x1f8], R11 ;  /* 0x00007e001d12aa24 */ /* 0x002fc800078e020b */
[----:B------:R-:W-:Y:S01]  /*0ba0*/  @!P2 IMAD.WIDE R18, R18, R9, c[0x0][0x160] ;  /* 0x000058001212a625 */ /* 0x000fe200078e0209 */
[----:B------:R-:W-:-:S03]  /*0bb0*/  LOP3.LUT R23, R20, R27, RZ, 0xfc, !PT ;  /* 0x0000001b14177212 */ /* 0x000fc600078efcff */
[----:B------:R-:W-:Y:S01]  /*0bc0*/  @!P5 IMAD R24, R29, c[0x0][0x1f8], R12 ;  /* 0x00007e001d18da24 */ /* 0x000fe200078e020c */
[----:B------:R1:W5:Y:S01]  /*0bd0*/  @!P2 LDG.E.U16 R13, [R18.64] ;  /* 0x00000008120da981 */ /* 0x000362000c1e1500 */
[----:B------:R-:W-:Y:S02]  /*0be0*/  IMAD.MOV.U32 R0, RZ, RZ, RZ ;  /* 0x000000ffff007224 */ /* 0x000fe400078e00ff */
[----:B0-----:R-:W-:Y:S01]  /*0bf0*/  @!P5 IMAD.WIDE R16, R24, R9, c[0x0][0x160] ;  /* 0x000058001810d625 */ /* 0x001fe200078e0209 */
[----:B------:R-:W-:Y:S02]  /*0c00*/  ISETP.LT.OR P0, PT, R23, RZ, P0 ;  /* 0x000000ff1700720c */ /* 0x000fe40000701670 */
[----:B------:R-:W5:Y:S02]  /*0c10*/  @!P5 LDG.E.U16 R23, [R14.64+0x6] ;  /* 0x000006080e17d981 */ /* 0x000f64000c1e1500 */
[----:B------:R-:W-:Y:S02]  /*0c20*/  ISETP.GE.OR P0, PT, R20, c[0x0][0x1f8], P0 ;  /* 0x00007e0014007a0c */ /* 0x000fe40000706670 */
[----:B------:R0:W5:Y:S11]  /*0c30*/  @!P5 LDG.E.U16 R24, [R16.64] ;  /* 0x000000081018d981 */ /* 0x000176000c1e1500 */
[----:B-1----:R-:W-:-:S02]  /*0c40*/  @!P0 IMAD R18, R29, c[0x0][0x1f8], R20 ;  /* 0x00007e001d128a24 */ /* 0x002fc400078e0214 */
[----:B------:R-:W5:Y:S02]  /*0c50*/  @!P0 LDG.E.U16 R29, [R14.64+0x8] ;  /* 0x000008080e1d8981 */ /* 0x000f64000c1e1500 */
[----:B------:R-:W-:-:S06]  /*0c60*/  @!P0 IMAD.WIDE R18, R18, R9, c[0x0][0x160] ;  /* 0x0000580012128625 */ /* 0x000fcc00078e0209 */
[----:B------:R1:W5:Y:S01]  /*0c70*/  @!P0 LDG.E.U16 R18, [R18.64] ;  /* 0x0000000812128981 */ /* 0x000362000c1e1500 */
[----:B--2---:R-:W-:-:S03]  /*0c80*/  @P4 PRMT R0, RZ, 0x5410, R21 ;  /* 0x00005410ff004816 */ /* 0x004fc60000000015 */
[----:B------:R-:W2:Y:S01]  /*0c90*/  @!P2 LDG.E.U16 R21, [R14.64+0x4] ;  /* 0x000004080e15a981 */ /* 0x000ea2000c1e1500 */
[----:B------:R-:W-:-:S04]  /*0ca0*/  IADD3 R27, R27, c[0x0][0x224], RZ ;  /* 0x000089001b1b7a10 */ /* 0x000fc80007ffe0ff */
[----:B------:R-:W-:Y:S02]  /*0cb0*/  ISETP.GE.AND P6, PT, R27, c[0x0][0x1fc], PT ;  /* 0x00007f001b007a0c */ /* 0x000fe40003fc6270 */
[----:B0-----:R-:W-:Y:S01]  /*0cc0*/  LOP3.LUT R16, R8, R27, RZ, 0xfc, !PT ;  /* 0x0000001b08107212 */ /* 0x001fe200078efcff */
[----:B-1----:R-:W-:Y:S01]  /*0cd0*/  IMAD R19, R10, c[0x0][0x1fc], R27 ;  /* 0x00007f000a137a24 */ /* 0x002fe200078e021b */
[----:B---3--:R-:W-:Y:S02]  /*0ce0*/  @!P1 PRMT R17, RZ, 0x5410, R22 ;  /* 0x00005410ff119816 */ /* 0x008fe40000000016 */
[----:B----4-:R-:W-:-:S05]  /*0cf0*/  @!P1 PRMT R28, RZ, 0x5410, R28 ;  /* 0x00005410ff1c9816 */ /* 0x010fca000000001c */
[----:B------:R-:W-:Y:S01]  /*0d00*/  @!P1 FFMA.FTZ R0, R17, R28, R0 ;  /* 0x0000001c11009223 */ /* 0x000fe20000010000 */
[----:B------:R-:W-:-:S04]  /*0d10*/  ISETP.LT.OR P1, PT, R16, RZ, P6 ;  /* 0x000000ff1000720c */ /* 0x000fc80003721670 */
[----:B------:R-:W-:Y:S02]  /*0d20*/  ISETP.GE.OR P1, PT, R8, c[0x0][0x1f8], P1 ;  /* 0x00007e0008007a0c */ /* 0x000fe40000f26670 */
[----:B-----5:R-:W-:Y:S02]  /*0d30*/  @!P3 PRMT R25, RZ, 0x5410, R25 ;  /* 0x00005410ff19b816 */ /* 0x020fe40000000019 */
[----:B------:R-:W-:Y:S02]  /*0d40*/  LOP3.LUT R17, R7, R27, RZ, 0xfc, !PT ;  /* 0x0000001b07117212 */ /* 0x000fe400078efcff */
[----:B------:R-:W-:-:S05]  /*0d50*/  @!P3 PRMT R26, RZ, 0x5410, R26 ;  /* 0x00005410ff1ab816 */ /* 0x000fca000000001a */
[----:B------:R-:W-:Y:S02]  /*0d60*/  @!P3 FFMA.FTZ R0, R25, R26, R0 ;  /* 0x0000001a1900b223 */ /* 0x000fe40000010000 */
[----:B------:R-:W-:Y:S01]  /*0d70*/  @!P1 IMAD R16, R19, c[0x0][0x1f8], R8 ;  /* 0x00007e0013109a24 */ /* 0x000fe200078e0208 */
[----:B------:R-:W-:Y:S01]  /*0d80*/  ISETP.LT.OR P3, PT, R17, RZ, P6 ;  /* 0x000000ff1100720c */ /* 0x000fe20003761670 */
[----:B------:R-:W3:Y:S02]  /*0d90*/  @!P1 LDG.E.U16 R26, [R14.64+0xa] ;  /* 0x00000a080e1a9981 */ /* 0x000ee4000c1e1500 */
[----:B------:R-:W-:Y:S01]  /*0da0*/  @!P1 IMAD.WIDE R16, R16, R9, c[0x0][0x160] ;  /* 0x0000580010109625 */ /* 0x000fe200078e0209 */
[----:B------:R-:W-:Y:S02]  /*0db0*/  ISETP.GE.OR P3, PT, R7, c[0x0][0x1f8], P3 ;  /* 0x00007e0007007a0c */ /* 0x000fe40001f66670 */
[----:B------:R-:W-:Y:S02]  /*0dc0*/  LOP3.LUT R22, R11, R27, RZ, 0xfc, !PT ;  /* 0x0000001b0b167212 */ /* 0x000fe400078efcff */
[----:B------:R0:W4:Y:S01]  /*0dd0*/  @!P1 LDG.E.U16 R25, [R16.64] ;  /* 0x0000000810199981 */ /* 0x000122000c1e1500 */
[----:B------:R-:W-:-:S02]  /*0de0*/  @!P2 PRMT R13, RZ, 0x5410, R13 ;  /* 0x00005410ff0da816 */ /* 0x000fc4000000000d */
[----:B------:R-:W-:Y:S02]  /*0df0*/  ISETP.LT.OR P4, PT, R22, RZ, P6 ;  /* 0x000000ff1600720c */ /* 0x000fe40003781670 */
[----:B------:R-:W-:Y:S02]  /*0e00*/  @!P5 PRMT R23, RZ, 0x5410, R23 ;  /* 0x00005410ff17d816 */ /* 0x000fe40000000017 */
[----:B------:R-:W-:Y:S02]  /*0e10*/  ISETP.GE.OR P4, PT, R11, c[0x0][0x1f8], P4 ;  /* 0x00007e000b007a0c */ /* 0x000fe40002786670 */
[----:B------:R-:W-:Y:S01]  /*0e20*/  @!P5 PRMT R24, RZ, 0x5410, R24 ;  /* 0x00005410ff18d816 */ /* 0x000fe20000000018 */
[----:B------:R-:W-:-:S10]  /*0e30*/  @!P3 IMAD R22, R19, c[0x0][0x1f8], R7 ;  /* 0x00007e001316ba24 */ /* 0x000fd400078e0207 */
[----:B0-----:R-:W-:-:S04]  /*0e40*/  @!P4 IMAD R16, R19, c[0x0][0x1f8], R11 ;  /* 0x00007e001310ca24 */ /* 0x001fc800078e020b */
[----:B------:R-:W-:Y:S01]  /*0e50*/  @!P4 IMAD.WIDE R16, R16, R9, c[0x0][0x160] ;  /* 0x000058001010c625 */ /* 0x000fe200078e0209 */
[----:B------:R-:W-:Y:S02]  /*0e60*/  @!P0 PRMT R29, RZ, 0x5410, R29 ;  /* 0x00005410ff1d8816 */ /* 0x000fe4000000001d */
[----:B------:R-:W-:Y:S02]  /*0e70*/  @!P0 PRMT R18, RZ, 0x5410, R18 ;  /* 0x00005410ff128816 */ /* 0x000fe40000000012 */
[----:B--2---:R-:W-:-:S05]  /*0e80*/  @!P2 PRMT R21, RZ, 0x5410, R21 ;  /* 0x00005410ff15a816 */ /* 0x004fca0000000015 */
[----:B------:R-:W-:Y:S01]  /*0e90*/  @!P2 FFMA.FTZ R0, R21, R13, R0 ;  /* 0x0000000d1500a223 */ /* 0x000fe20000010000 */
[----:B------:R-:W-:Y:S01]  /*0ea0*/  LOP3.LUT R13, R12, R27, RZ, 0xfc, !PT ;  /* 0x0000001b0c0d7212 */ /* 0x000fe200078efcff */
[----:B------:R0:W2:Y:S02]  /*0eb0*/  @!P4 LDG.E.U16 R21, [R16.64] ;  /* 0x000000081015c981 */ /* 0x0000a4000c1e1500 */
[----:B------:R-:W-:Y:S01]  /*0ec0*/  @!P5 FFMA.FTZ R0, R23, R24, R0 ;  /* 0x000000181700d223 */ /* 0x000fe20000010000 */
[----:B------:R-:W-:Y:S01]  /*0ed0*/  ISETP.LT.OR P2, PT, R13, RZ, P6 ;  /* 0x000000ff0d00720c */ /* 0x000fe20003741670 */
[----:B------:R-:W-:Y:S01]  /*0ee0*/  @!P3 IMAD.WIDE R22, R22, R9, c[0x0][0x160] ;  /* 0x000058001616b625 */ /* 0x000fe200078e0209 */
[----:B------:R-:W-:Y:S01]  /*0ef0*/  LOP3.LUT R13, R20, R27, RZ, 0xfc, !PT ;  /* 0x0000001b140d7212 */ /* 0x000fe200078efcff */
[----:B------:R-:W5:Y:S03]  /*0f00*/  @!P4 LDG.E.U16 R24, [R14.64+0xe] ;  /* 0x00000e080e18c981 */ /* 0x000f66000c1e1500 */
[----:B------:R-:W-:Y:S01]  /*0f10*/  ISETP.LT.OR P5, PT, R13, RZ, P6 ;  /* 0x000000ff0d00720c */ /* 0x000fe200037a1670 */
[----:B------:R1:W5:Y:S01]  /*0f20*/  @!P3 LDG.E.U16 R22, [R22.64] ;  /* 0x000000081616b981 */ /* 0x000362000c1e1500 */
[----:B------:R-:W-:-:S03]  /*0f30*/  ISETP.GE.OR P2, PT, R12, c[0x0][0x1f8], P2 ;  /* 0x00007e000c007a0c */ /* 0x000fc60001746670 */
[----:B------:R-:W5:Y:S01]  /*0f40*/  @!P3 LDG.E.U16 R13, [R14.64+0xc] ;  /* 0x00000c080e0db981 */ /* 0x000f62000c1e1500 */
[----:B------:R-:W-:Y:S01]  /*0f50*/  ISETP.GE.OR P5, PT, R20, c[0x0][0x1f8], P5 ;  /* 0x00007e0014007a0c */ /* 0x000fe20002fa6670 */
[----:B------:R-:W-:-:S08]  /*0f60*/  @!P0 FFMA.FTZ R0, R29, R18, R0 ;  /* 0x000000121d008223 */ /* 0x000fd00000010000 */
[----:B------:R-:W-:-:S04]  /*0f70*/  @!P2 IMAD R28, R19, c[0x0][0x1f8], R12 ;  /* 0x00007e00131caa24 */ /* 0x000fc800078e020c */
[-C--:B------:R-:W-:Y:S01]  /*0f80*/  @!P2 IMAD.WIDE R28, R28, R9.reuse, c[0x0][0x160] ;  /* 0x000058001c1ca625 */ /* 0x080fe200078e0209 */
[----:B-1----:R-:W5:Y:S03]  /*0f90*/  @!P5 LDG.E.U16 R23, [R14.64+0x12] ;  /* 0x000012080e17d981 */ /* 0x002f66000c1e1500 */
[----:B------:R-:W-:Y:S02]  /*0fa0*/  @!P5 IMAD R18, R19, c[0x0][0x1f8], R20 ;  /* 0x00007e001312da24 */ /* 0x000fe400078e0214 */
[----:B------:R-:W5:Y:S02]  /*0fb0*/  @!P2 LDG.E.U16 R28, [R28.64] ;  /* 0x000000081c1ca981 */ /* 0x000f64000c1e1500 */
[----:B0-----:R-:W-:Y:S02]  /*0fc0*/  @!P5 IMAD.WIDE R16, R18, R9, c[0x0][0x160] ;  /* 0x000058001210d625 */ /* 0x001fe400078e0209 */
[----:B------:R-:W5:Y:S04]  /*0fd0*/  @!P2 LDG.E.U16 R18, [R14.64+0x10] ;  /* 0x000010080e12a981 */ /* 0x000f68000c1e1500 */
[----:B------:R0:W5:Y:S01]  /*0fe0*/  @!P5 LDG.E.U16 R19, [R16.64] ;  /* 0x000000081013d981 */ /* 0x000162000c1e1500 */
[----:B------:R-:W-:-:S04]  /*0ff0*/  IADD3 R27, R27, c[0x0][0x224], RZ ;  /* 0x000089001b1b7a10 */ /* 0x000fc80007ffe0ff */
[----:B------:R-:W-:Y:S02]  /*1000*/  ISETP.GE.AND P6, PT, R27, c[0x0][0x1fc], PT ;  /* 0x00007f001b007a0c */ /* 0x000fe40003fc6270 */
[----:B0-----:R-:W-:Y:S02]  /*1010*/  LOP3.LUT R16, R11, R27, RZ, 0xfc, !PT ;  /* 0x0000001b0b107212 */ /* 0x001fe400078efcff */
[----:B---3--:R-:W-:Y:S02]  /*1020*/  @!P1 PRMT R17, RZ, 0x5410, R26 ;  /* 0x00005410ff119816 */ /* 0x008fe4000000001a */
[----:B----4-:R-:W-:-:S05]  /*1030*/  @!P1 PRMT R25, RZ, 0x5410, R25 ;  /* 0x00005410ff199816 */ /* 0x010fca0000000019 */
[----:B------:R-:W-:Y:S01]  /*1040*/  @!P1 FFMA.FTZ R0, R17, R25, R0 ;  /* 0x0000001911009223 */ /* 0x000fe20000010000 */
[----:B------:R-:W-:-:S04]  /*1050*/  LOP3.LUT R25, R8, R27, RZ, 0xfc, !PT ;  /* 0x0000001b08197212 */ /* 0x000fc800078efcff */
[----:B------:R-:W-:Y:S02]  /*1060*/  ISETP.LT.OR P1, PT, R25, RZ, P6 ;  /* 0x000000ff1900720c */ /* 0x000fe40003721670 */
[----:B------:R-:W-:Y:S02]  /*1070*/  LOP3.LUT R25, R7, R27, RZ, 0xfc, !PT ;  /* 0x0000001b07197212 */ /* 0x000fe400078efcff */
[----:B------:R-:W-:Y:S02]  /*1080*/  ISETP.GE.OR P1, PT, R8, c[0x0][0x1f8], P1 ;  /* 0x00007e0008007a0c */ /* 0x000fe40000f26670 */
[----:B------:R-:W-:-:S04]  /*1090*/  ISETP.LT.OR P0, PT, R25, RZ, P6 ;  /* 0x000000ff1900720c */ /* 0x000fc80003701670 */
[----:B------:R-:W-:-:S13]  /*10a0*/  ISETP.GE.OR P0, PT, R7, c[0x0][0x1f8], P0 ;  /* 0x00007e0007007a0c */ /* 0x000fda0000706670 */
[----:B------:R-:W3:Y:S01]  /*10b0*/  @!P0 LDG.E.U16 R26, [R14.64+0x16] ;  /* 0x000016080e1a8981 */ /* 0x000ee2000c1e1500 */
[----:B--2---:R-:W-:Y:S02]  /*10c0*/  @!P4 PRMT R21, RZ, 0x5410, R21 ;  /* 0x00005410ff15c816 */ /* 0x004fe40000000015 */
[----:B-----5:R-:W-:Y:S02]  /*10d0*/  @!P3 PRMT R22, RZ, 0x5410, R22 ;  /* 0x00005410ff16b816 */ /* 0x020fe40000000016 */
[----:B------:R-:W-:Y:S01]  /*10e0*/  @!P3 PRMT R17, RZ, 0x5410, R13 ;  /* 0x00005410ff11b816 */ /* 0x000fe2000000000d */
[----:B------:R-:W-:-:S04]  /*10f0*/  IMAD R13, R10, c[0x0][0x1fc], R27 ;  /* 0x00007f000a0d7a24 */ /* 0x000fc800078e021b */
[----:B------:R-:W-:Y:S01]  /*1100*/  @!P3 FFMA.FTZ R0, R17, R22, R0 ;  /* 0x000000161100b223 */ /* 0x000fe20000010000 */
[----:B------:R-:W-:Y:S01]  /*1110*/  @!P4 PRMT R17, RZ, 0x5410, R24 ;  /* 0x00005410ff11c816 */ /* 0x000fe20000000018 */
[C---:B------:R-:W-:Y:S01]  /*1120*/  @!P1 IMAD R24, R13.reuse, c[0x0][0x1f8], R8 ;  /* 0x00007e000d189a24 */ /* 0x040fe200078e0208 */
[----:B------:R-:W-:Y:S01]  /*1130*/  ISETP.LT.OR P3, PT, R16, RZ, P6 ;  /* 0x000000ff1000720c */ /* 0x000fe20003761670 */
[----:B------:R-:W-:Y:S02]  /*1140*/  @!P0 IMAD R16, R13, c[0x0][0x1f8], R7 ;  /* 0x00007e000d108a24 */ /* 0x000fe400078e0207 */
[----:B------:R-:W-:Y:S01]  /*1150*/  @!P1 IMAD.WIDE R24, R24, R9, c[0x0][0x160] ;  /* 0x0000580018189625 */ /* 0x000fe200078e0209 */
[----:B------:R-:W-:-:S03]  /*1160*/  LOP3.LUT R22, R12, R27, RZ, 0xfc, !PT ;  /* 0x0000001b0c167212 */ /* 0x000fc600078efcff */
[----:B------:R-:W-:Y:S02]  /*1170*/  @!P4 FFMA.FTZ R0, R17, R21, R0 ;  /* 0x000000151100c223 */ /* 0x000fe40000010000 */
[----:B------:R-:W-:Y:S01]  /*1180*/  @!P0 IMAD.WIDE R16, R16, R9, c[0x0][0x160] ;  /* 0x0000580010108625 */ /* 0x000fe200078e0209 */
[----:B------:R-:W2:Y:S01]  /*1190*/  @!P1 LDG.E.U16 R21, [R14.64+0x14] ;  /* 0x000014080e159981 */ /* 0x000ea2000c1e1500 */
[----:B------:R-:W-:Y:S02]  /*11a0*/  ISETP.GE.OR P3, PT, R11, c[0x0][0x1f8], P3 ;  /* 0x00007e000b007a0c */ /* 0x000fe40001f66670 */
[----:B------:R-:W-:Y:S01]  /*11b0*/  ISETP.LT.OR P4, PT, R22, RZ, P6 ;  /* 0x000000ff1600720c */ /* 0x000fe20003781670 */
[----:B------:R0:W4:Y:S03]  /*11c0*/  @!P1 LDG.E.U16 R24, [R24.64] ;  /* 0x0000000818189981 */ /* 0x000126000c1e1500 */
[----:B------:R-:W-:Y:S01]  /*11d0*/  ISETP.GE.OR P4, PT, R12, c[0x0][0x1f8], P4 ;  /* 0x00007e000c007a0c */ /* 0x000fe20002786670 */
[----:B------:R1:W5:Y:S01]  /*11e0*/  @!P0 LDG.E.U16 R22, [R16.64] ;  /* 0x0000000810168981 */ /* 0x000362000c1e1500 */
[----:B------:R-:W-:-:S02]  /*11f0*/  @!P2 PRMT R28, RZ, 0x5410, R28 ;  /* 0x00005410ff1ca816 */ /* 0x000fc4000000001c */
[----:B------:R-:W-:Y:S02]  /*1200*/  @!P5 PRMT R23, RZ, 0x5410, R23 ;  /* 0x00005410ff17d816 */ /* 0x000fe40000000017 */
[----:B------:R-:W-:Y:S02]  /*1210*/  @!P5 PRMT R19, RZ, 0x5410, R19 ;  /* 0x00005410ff13d816 */ /* 0x000fe40000000013 */
[----:B-1----:R-:W-:Y:S01]  /*1220*/  @!P2 PRMT R17, RZ, 0x5410, R18 ;  /* 0x00005410ff11a816 */ /* 0x002fe20000000012 */
[----:B------:R-:W-:-:S04]  /*1230*/  @!P3 IMAD R18, R13, c[0x0][0x1f8], R11 ;  /* 0x00007e000d12ba24 */ /* 0x000fc800078e020b */
[----:B0-----:R-:W5:Y:S01]  /*1240*/  @!P4 LDG.E.U16 R25, [R14.64+0x1a] ;  /* 0x00001a080e19c981 */ /* 0x001f62000c1e1500 */
[----:B------:R-:W-:Y:S02]  /*1250*/  @!P2 FFMA.FTZ R0, R17, R28, R0 ;  /* 0x0000001c1100a223 */ /* 0x000fe40000010000 */
[----:B------:R-:W-:Y:S02]  /*1260*/  @!P4 IMAD R16, R13, c[0x0][0x1f8], R12 ;  /* 0x00007e000d10ca24 */ /* 0x000fe400078e020c */
[----:B------:R-:W-:Y:S02]  /*1270*/  @!P5 FFMA.FTZ R0, R23, R19, R0 ;  /* 0x000000131700d223 */ /* 0x000fe40000010000 */
[-C--:B------:R-:W-:Y:S01]  /*1280*/  @!P3 IMAD.WIDE R18, R18, R9.reuse, c[0x0][0x160] ;  /* 0x000058001212b625 */ /* 0x080fe200078e0209 */
[----:B------:R-:W5:Y:S03]  /*1290*/  @!P3 LDG.E.U16 R23, [R14.64+0x18] ;  /* 0x000018080e17b981 */ /* 0x000f66000c1e1500 */
[----:B------:R-:W-:Y:S01]  /*12a0*/  @!P4 IMAD.WIDE R16, R16, R9, c[0x0][0x160] ;  /* 0x000058001010c625 */ /* 0x000fe200078e0209 */
[----:B------:R0:W5:Y:S04]  /*12b0*/  @!P3 LDG.E.U16 R29, [R18.64] ;  /* 0x00000008121db981 */ /* 0x000168000c1e1500 */
[----:B------:R1:W5:Y:S02]  /*12c0*/  @!P4 LDG.E.U16 R28, [R16.64] ;  /* 0x00000008101cc981 */ /* 0x000364000c1e1500 */
[----:B-1----:R-:W-:-:S04]  /*12d0*/  LOP3.LUT R16, R20, R27, RZ, 0xfc, !PT ;  /* 0x0000001b14107212 */ /* 0x002fc800078efcff */
[----:B------:R-:W-:Y:S02]  /*12e0*/  ISETP.LT.OR P6, PT, R16, RZ, P6 ;  /* 0x000000ff1000720c */ /* 0x000fe400037c1670 */
[----:B------:R-:W-:Y:S02]  /*12f0*/  IADD3 R27, R27, c[0x0][0x224], RZ ;  /* 0x000089001b1b7a10 */ /* 0x000fe40007ffe0ff */
[----:B------:R-:W-:Y:S02]  /*1300*/  ISETP.GE.OR P6, PT, R20, c[0x0][0x1f8], P6 ;  /* 0x00007e0014007a0c */ /* 0x000fe400037c6670 */
[----:B------:R-:W-:Y:S02]  /*1310*/  ISETP.GE.AND P5, PT, R27, c[0x0][0x1fc], PT ;  /* 0x00007f001b007a0c */ /* 0x000fe40003fa6270 */
[----:B0-----:R-:W-:-:S04]  /*1320*/  LOP3.LUT R18, R8, R27, RZ, 0xfc, !PT ;  /* 0x0000001b08127212 */ /* 0x001fc800078efcff */
[----:B------:R-:W-:Y:S02]  /*1330*/  ISETP.LT.OR P2, PT, R18, RZ, P5 ;  /* 0x000000ff1200720c */ /* 0x000fe40002f41670 */
[----:B------:R-:W-:-:S03]  /*1340*/  LOP3.LUT R19, R7, R27, RZ, 0xfc, !PT ;  /* 0x0000001b07137212 */ /* 0x000fc600078efcff */
[----:B------:R-:W-:Y:S01]  /*1350*/  @!P6 IMAD R18, R13, c[0x0][0x1f8], R20 ;  /* 0x00007e000d12ea24 */ /* 0x000fe200078e0214 */
[----:B------:R-:W-:Y:S02]  /*1360*/  LOP3.LUT R13, R11, R27, RZ, 0xfc, !PT ;  /* 0x0000001b0b0d7212 */ /* 0x000fe400078efcff */
[----:B---3--:R-:W-:Y:S02]  /*1370*/  @!P0 PRMT R17, RZ, 0x5410, R26 ;  /* 0x00005410ff118816 */ /* 0x008fe4000000001a */
[----:B--2---:R-:W-:Y:S02]  /*1380*/  @!P1 PRMT R21, RZ, 0x5410, R21 ;  /* 0x00005410ff159816 */ /* 0x004fe40000000015 */
[----:B----4-:R-:W-:Y:S02]  /*1390*/  @!P1 PRMT R24, RZ, 0x5410, R24 ;  /* 0x00005410ff189816 */ /* 0x010fe40000000018 */
[----:B-----5:R-:W-:-:S03]  /*13a0*/  @!P0 PRMT R22, RZ, 0x5410, R22 ;  /* 0x00005410ff168816 */ /* 0x020fc60000000016 */
[----:B------:R-:W-:-:S04]  /*13b0*/  @!P1 FFMA.FTZ R0, R21, R24, R0 ;  /* 0x0000001815009223 */ /* 0x000fc80000010000 */
[----:B------:R-:W-:Y:S01]  /*13c0*/  @!P0 FFMA.FTZ R0, R17, R22, R0 ;  /* 0x0000001611008223 */ /* 0x000fe20000010000 */
[----:B------:R-:W-:Y:S02]  /*13d0*/  ISETP.GE.OR P0, PT, R8, c[0x0][0x1f8], P2 ;  /* 0x00007e0008007a0c */ /* 0x000fe40001706670 */
[----:B------:R-:W-:Y:S01]  /*13e0*/  ISETP.LT.OR P1, PT, R19, RZ, P5 ;  /* 0x000000ff1300720c */ /* 0x000fe20002f21670 */
[----:B------:R-:W-:Y:S01]  /*13f0*/  @!P6 IMAD.WIDE R18, R18, R9, c[0x0][0x160] ;  /* 0x000058001212e625 */ /* 0x000fe200078e0209 */
[----:B------:R-:W-:Y:S02]  /*1400*/  ISETP.LT.OR P2, PT, R13, RZ, P5 ;  /* 0x000000ff0d00720c */ /* 0x000fe40002f41670 */
[----:B------:R-:W-:Y:S01]  /*1410*/  ISETP.GE.OR P1, PT, R7, c[0x0][0x1f8], P1 ;  /* 0x00007e0007007a0c */ /* 0x000fe20000f26670 */
[----:B------:R-:W-:Y:S01]  /*1420*/  IMAD R21, R10, c[0x0][0x1fc], R27 ;  /* 0x00007f000a157a24 */ /* 0x000fe200078e021b */
[----:B------:R-:W2:Y:S01]  /*1430*/  @!P6 LDG.E.U16 R13, [R14.64+0x1c] ;  /* 0x00001c080e0de981 */ /* 0x000ea2000c1e1500 */
[----:B------:R-:W-:-:S03]  /*1440*/  ISETP.GE.OR P2, PT, R11, c[0x0][0x1f8], P2 ;  /* 0x00007e000b007a0c */ /* 0x000fc60001746670 */
[----:B------:R0:W3:Y:S01]  /*1450*/  @!P6 LDG.E.U16 R24, [R18.64] ;  /* 0x000000081218e981 */ /* 0x0000e2000c1e1500 */
[----:B------:R-:W-:Y:S01]  /*1460*/  @!P0 IMAD R16, R21, c[0x0][0x1f8], R8 ;  /* 0x00007e0015108a24 */ /* 0x000fe200078e0208 */
[----:B------:R-:W-:Y:S02]  /*1470*/  @!P3 PRMT R23, RZ, 0x5410, R23 ;  /* 0x00005410ff17b816 */ /* 0x000fe40000000017 */
[----:B------:R-:W-:Y:S01]  /*1480*/  @!P3 PRMT R29, RZ, 0x5410, R29 ;  /* 0x00005410ff1db816 */ /* 0x000fe2000000001d */
[----:B------:R-:W-:Y:S01]  /*1490*/  @!P0 IMAD.WIDE R16, R16, R9, c[0x0][0x160] ;  /* 0x0000580010108625 */ /* 0x000fe200078e0209 */
[----:B------:R-:W-:Y:S01]  /*14a0*/  @!P4 PRMT R25, RZ, 0x5410, R25 ;  /* 0x00005410ff19c816 */ /* 0x000fe20000000019 */
[----:B------:R-:W4:Y:S01]  /*14b0*/  @!P1 LDG.E.U16 R26, [R14.64+0x20] ;  /* 0x000020080e1a9981 */ /* 0x000f22000c1e1500 */
[----:B------:R-:W-:Y:S01]  /*14c0*/  @!P4 PRMT R28, RZ, 0x5410, R28 ;  /* 0x00005410ff1cc816 */ /* 0x000fe2000000001c */
[----:B------:R-:W-:Y:S02]  /*14d0*/  @!P3 FFMA.FTZ R0, R23, R29, R0 ;  /* 0x0000001d1700b223 */ /* 0x000fe40000010000 */
[----:B------:R-:W-:Y:S01]  /*14e0*/  @!P1 IMAD R22, R21, c[0x0][0x1f8], R7 ;  /* 0x00007e0015169a24 */ /* 0x000fe200078e0207 */
[----:B------:R1:W5:Y:S01]  /*14f0*/  @!P0 LDG.E.U16 R16, [R16.64] ;  /* 0x0000000810108981 */ /* 0x000362000c1e1500 */
[----:B------:R-:W-:-:S02]  /*1500*/  @!P4 FFMA.FTZ R0, R25, R28, R0 ;  /* 0x0000001c1900c223 */ /* 0x000fc40000010000 */
[-C--:B0-----:R-:W-:Y:S01]  /*1510*/  @!P1 IMAD.WIDE R18, R22, R9.reuse, c[0x0][0x160] ;  /* 0x0000580016129625 */ /* 0x081fe200078e0209 */
[----:B------:R-:W4:Y:S03]  /*1520*/  @!P0 LDG.E.U16 R25, [R14.64+0x1e] ;  /* 0x00001e080e198981 */ /* 0x000f26000c1e1500 */
[----:B------:R-:W-:Y:S01]  /*1530*/  @!P2 IMAD R22, R21, c[0x0][0x1f8], R11 ;  /* 0x00007e001516aa24 */ /* 0x000fe200078e020b */
[----:B------:R-:W4:Y:S03]  /*1540*/  @!P2 LDG.E.U16 R28, [R14.64+0x22] ;  /* 0x000022080e1ca981 */ /* 0x000f26000c1e1500 */
[----:B------:R-:W-:Y:S01]  /*1550*/  @!P2 IMAD.WIDE R22, R22, R9, c[0x0][0x160] ;  /* 0x000058001616a625 */ /* 0x000fe200078e0209 */
[----:B------:R-:W4:Y:S05]  /*1560*/  @!P1 LDG.E.U16 R18, [R18.64] ;  /* 0x0000000812129981 */ /* 0x000f2a000c1e1500 */
[----:B------:R-:W4:Y:S01]  /*1570*/  @!P2 LDG.E.U16 R22, [R22.64] ;  /* 0x000000081616a981 */ /* 0x000f22000c1e1500 */
[----:B--2---:R-:W-:-:S02]  /*1580*/  @!P6 PRMT R13, RZ, 0x5410, R13 ;  /* 0x00005410ff0de816 */ /* 0x004fc4000000000d */
[----:B---3--:R-:W-:-:S05]  /*1590*/  @!P6 PRMT R24, RZ, 0x5410, R24 ;  /* 0x00005410ff18e816 */ /* 0x008fca0000000018 */
[----:B------:R-:W-:Y:S01]  /*15a0*/  @!P6 FFMA.FTZ R0, R13, R24, R0 ;  /* 0x000000180d00e223 */ /* 0x000fe20000010000 */
[----:B------:R-:W-:Y:S02]  /*15b0*/  IADD3 R13, R27, c[0x0][0x224], RZ ;  /* 0x000089001b0d7a10 */ /* 0x000fe40007ffe0ff */
[----:B------:R-:W-:Y:S02]  /*15c0*/  LOP3.LUT R24, R12, R27, RZ, 0xfc, !PT ;  /* 0x0000001b0c187212 */ /* 0x000fe400078efcff */
[----:B------:R-:W-:Y:S02]  /*15d0*/  ISETP.GE.AND P4, PT, R13, c[0x0][0x1fc], PT ;  /* 0x00007f000d007a0c */ /* 0x000fe40003f86270 */
[----:B-1----:R-:W-:Y:S02]  /*15e0*/  LOP3.LUT R17, R8, R13, RZ, 0xfc, !PT ;  /* 0x0000000d08117212 */ /* 0x002fe400078efcff */
[----:B-----5:R-:W-:Y:S02]  /*15f0*/  @!P0 PRMT R16, RZ, 0x5410, R16 ;  /* 0x00005410ff108816 */ /* 0x020fe40000000010 */
[----:B------:R-:W-:-:S02]  /*1600*/  ISETP.LT.OR P6, PT, R17, RZ, P4 ;  /* 0x000000ff1100720c */ /* 0x000fc400027c1670 */
[----:B----4-:R-:W-:Y:S02]  /*1610*/  @!P0 PRMT R25, RZ, 0x5410, R25 ;  /* 0x00005410ff198816 */ /* 0x010fe40000000019 */
[----:B------:R-:W-:Y:S02]  /*1620*/  LOP3.LUT R17, R7, R13, RZ, 0xfc, !PT ;  /* 0x0000000d07117212 */ /* 0x000fe400078efcff */
[----:B------:R-:W-:Y:S01]  /*1630*/  ISETP.LT.OR P3, PT, R24, RZ, P5 ;  /* 0x000000ff1800720c */ /* 0x000fe20002f61670 */
[----:B------:R-:W-:Y:S01]  /*1640*/  @!P0 FFMA.FTZ R0, R25, R16, R0 ;  /* 0x0000001019008223 */ /* 0x000fe20000010000 */
[----:B------:R-:W-:Y:S02]  /*1650*/  LOP3.LUT R27, R20, R27, RZ, 0xfc, !PT ;  /* 0x0000001b141b7212 */ /* 0x000fe400078efcff */
[----:B------:R-:W-:Y:S02]  /*1660*/  ISETP.LT.OR P0, PT, R17, RZ, P4 ;  /* 0x000000ff1100720c */ /* 0x000fe40002701670 */
[----:B------:R-:W-:-:S02]  /*1670*/  ISETP.GE.OR P3, PT, R12, c[0x0][0x1f8], P3 ;  /* 0x00007e000c007a0c */ /* 0x000fc40001f66670 */
[----:B------:R-:W-:Y:S02]  /*1680*/  @!P1 PRMT R17, RZ, 0x5410, R26 ;  /* 0x00005410ff119816 */ /* 0x000fe4000000001a */
[----:B------:R-:W-:Y:S02]  /*1690*/  @!P1 PRMT R18, RZ, 0x5410, R18 ;  /* 0x00005410ff129816 */ /* 0x000fe40000000012 */
[----:B------:R-:W-:Y:S02]  /*16a0*/  ISETP.LT.OR P5, PT, R27, RZ, P5 ;  /* 0x000000ff1b00720c */ /* 0x000fe40002fa1670 */
[----:B------:R-:W-:Y:S01]  /*16b0*/  @!P2 PRMT R22, RZ, 0x5410, R22 ;  /* 0x00005410ff16a816 */ /* 0x000fe20000000016 */
[----:B------:R-:W-:Y:S01]  /*16c0*/  @!P1 FFMA.FTZ R0, R17, R18, R0 ;  /* 0x0000001211009223 */ /* 0x000fe20000010000 */
[----:B------:R-:W-:Y:S02]  /*16d0*/  ISETP.GE.OR P5, PT, R20, c[0x0][0x1f8], P5 ;  /* 0x00007e0014007a0c */ /* 0x000fe40002fa6670 */
[----:B------:R-:W-:-:S02]  /*16e0*/  @!P2 PRMT R17, RZ, 0x5410, R28 ;  /* 0x00005410ff11a816 */ /* 0x000fc4000000001c */
[-C--:B------:R-:W-:Y:S02]  /*16f0*/  LOP3.LUT R16, R11, R13.reuse, RZ, 0xfc, !PT ;  /* 0x0000000d0b107212 */ /* 0x080fe400078efcff */
[----:B------:R-:W-:Y:S01]  /*1700*/  ISETP.GE.OR P6, PT, R8, c[0x0][0x1f8], P6 ;  /* 0x00007e0008007a0c */ /* 0x000fe200037c6670 */
[----:B------:R-:W-:Y:S01]  /*1710*/  @!P2 FFMA.FTZ R0, R17, R22, R0 ;  /* 0x000000161100a223 */ /* 0x000fe20000010000 */
[----:B------:R-:W-:Y:S02]  /*1720*/  ISETP.LT.OR P1, PT, R16, RZ, P4 ;  /* 0x000000ff1000720c */ /* 0x000fe40002721670 */
[----:B------:R-:W-:Y:S01]  /*1730*/  LOP3.LUT R18, R12, R13, RZ, 0xfc, !PT ;  /* 0x0000000d0c127212 */ /* 0x000fe200078efcff */
[----:B------:R-:W-:Y:S01]  /*1740*/  @!P3 IMAD R16, R21, c[0x0][0x1f8], R12 ;  /* 0x00007e001510ba24 */ /* 0x000fe200078e020c */
[----:B------:R-:W-:Y:S02]  /*1750*/  ISETP.GE.OR P2, PT, R7, c[0x0][0x1f8], P0 ;  /* 0x00007e0007007a0c */ /* 0x000fe40000746670 */
[----:B------:R-:W-:-:S02]  /*1760*/  ISETP.LT.OR P0, PT, R18, RZ, P4 ;  /* 0x000000ff1200720c */ /* 0x000fc40002701670 */
[----:B------:R-:W-:Y:S01]  /*1770*/  ISETP.GE.OR P1, PT, R11, c[0x0][0x1f8], P1 ;  /* 0x00007e000b007a0c */ /* 0x000fe20000f26670 */
[----:B------:R-:W-:Y:S01]  /*1780*/  @!P3 IMAD.WIDE R16, R16, R9, c[0x0][0x160] ;  /* 0x000058001010b625 */ /* 0x000fe200078e0209 */
[----:B------:R-:W-:-:S03]  /*1790*/  LOP3.LUT R19, R20, R13, RZ, 0xfc, !PT ;  /* 0x0000000d14137212 */ /* 0x000fc600078efcff */
[----:B------:R-:W-:Y:S01]  /*17a0*/  IMAD R25, R10, c[0x0][0x1fc], R13 ;  /* 0x00007f000a197a24 */ /* 0x000fe200078e020d */
[----:B------:R-:W-:Y:S01]  /*17b0*/  ISETP.GE.OR P0, PT, R12, c[0x0][0x1f8], P0 ;  /* 0x00007e000c007a0c */ /* 0x000fe20000706670 */
[----:B------:R-:W-:Y:S01]  /*17c0*/  @!P5 IMAD R18, R21, c[0x0][0x1f8], R20 ;  /* 0x00007e001512da24 */ /* 0x000fe200078e0214 */
[----:B------:R-:W-:Y:S01]  /*17d0*/  ISETP.LT.OR P4, PT, R19, RZ, P4 ;  /* 0x000000ff1300720c */ /* 0x000fe20002781670 */
[C---:B------:R-:W-:Y:S01]  /*17e0*/  @!P6 IMAD R22, R25.reuse, c[0x0][0x1f8], R8 ;  /* 0x00007e001916ea24 */ /* 0x040fe200078e0208 */
[----:B------:R0:W2:Y:S01]  /*17f0*/  @!P3 LDG.E.U16 R16, [R16.64] ;  /* 0x000000081010b981 */ /* 0x0000a2000c1e1500 */
[----:B------:R-:W-:Y:S01]  /*1800*/  @!P5 IMAD.WIDE R18, R18, R9, c[0x0][0x160] ;  /* 0x000058001212d625 */ /* 0x000fe200078e0209 */
[----:B------:R-:W-:Y:S02]  /*1810*/  ISETP.GE.OR P4, PT, R20, c[0x0][0x1f8], P4 ;  /* 0x00007e0014007a0c */ /* 0x000fe40002786670 */
[----:B------:R-:W3:Y:S01]  /*1820*/  @!P3 LDG.E.U16 R21, [R14.64+0x24] ;  /* 0x000024080e15b981 */ /* 0x000ee2000c1e1500 */
[----:B------:R-:W-:-:S02]  /*1830*/  @!P2 IMAD R10, R25, c[0x0][0x1f8], R7 ;  /* 0x00007e00190aaa24 */ /* 0x000fc400078e0207 */
[-C--:B------:R-:W-:Y:S01]  /*1840*/  @!P6 IMAD.WIDE R22, R22, R9.reuse, c[0x0][0x160] ;  /* 0x000058001616e625 */ /* 0x080fe200078e0209 */
[----:B------:R-:W4:Y:S03]  /*1850*/  @!P5 LDG.E.U16 R8, [R14.64+0x26] ;  /* 0x000026080e08d981 */ /* 0x000f26000c1e1500 */
[----:B------:R-:W-:Y:S01]  /*1860*/  @!P1 IMAD R24, R25, c[0x0][0x1f8], R11 ;  /* 0x00007e0019189a24 */ /* 0x000fe200078e020b */
[----:B------:R1:W5:Y:S01]  /*1870*/  @!P5 LDG.E.U16 R26, [R18.64] ;  /* 0x00000008121ad981 */ /* 0x000362000c1e1500 */
[----:B------:R-:W-:-:S03]  /*1880*/  @!P2 IMAD.WIDE R10, R10, R9, c[0x0][0x160] ;  /* 0x000058000a0aa625 */ /* 0x000fc600078e0209 */
[----:B------:R-:W5:Y:S01]  /*1890*/  @!P6 LDG.E.U16 R7, [R14.64+0x28] ;  /* 0x000028080e07e981 */ /* 0x000f62000c1e1500 */
[----:B------:R-:W-:-:S03]  /*18a0*/  @!P0 IMAD R28, R25, c[0x0][0x1f8], R12 ;  /* 0x00007e00191c8a24 */ /* 0x000fc600078e020c */
[----:B------:R-:W5:Y:S01]  /*18b0*/  @!P6 LDG.E.U16 R22, [R22.64] ;  /* 0x000000081616e981 */ /* 0x000f62000c1e1500 */
[----:B------:R-:W-:-:S03]  /*18c0*/  @!P1 IMAD.WIDE R12, R24, R9, c[0x0][0x160] ;  /* 0x00005800180c9625 */ /* 0x000fc600078e0209 */
[----:B0-----:R-:W5:Y:S01]  /*18d0*/  @!P2 LDG.E.U16 R17, [R14.64+0x2a] ;  /* 0x00002a080e11a981 */ /* 0x001f62000c1e1500 */
[----:B------:R-:W-:-:S03]  /*18e0*/  @!P4 IMAD R24, R25, c[0x0][0x1f8], R20 ;  /* 0x00007e001918ca24 */ /* 0x000fc600078e0214 */
[----:B------:R4:W5:Y:S01]  /*18f0*/  @!P2 LDG.E.U16 R10, [R10.64] ;  /* 0x000000080a0aa981 */ /* 0x000962000c1e1500 */
[----:B-1----:R-:W-:-:S03]  /*1900*/  @!P0 IMAD.WIDE R18, R28, R9, c[0x0][0x160] ;  /* 0x000058001c128625 */ /* 0x002fc600078e0209 */
[----:B------:R-:W5:Y:S01]  /*1910*/  @!P1 LDG.E.U16 R20, [R14.64+0x2c] ;  /* 0x00002c080e149981 */ /* 0x000f62000c1e1500 */
[----:B------:R-:W-:-:S03]  /*1920*/  @!P4 IMAD.WIDE R24, R24, R9, c[0x0][0x160] ;  /* 0x000058001818c625 */ /* 0x000fc600078e0209 */
[----:B------:R-:W5:Y:S04]  /*1930*/  @!P1 LDG.E.U16 R12, [R12.64] ;  /* 0x000000080c0c9981 */ /* 0x000f68000c1e1500 */
[----:B------:R-:W5:Y:S04]  /*1940*/  @!P0 LDG.E.U16 R27, [R14.64+0x2e] ;  /* 0x00002e080e1b8981 */ /* 0x000f68000c1e1500 */
[----:B------:R-:W5:Y:S04]  /*1950*/  @!P0 LDG.E.U16 R18, [R18.64] ;  /* 0x0000000812128981 */ /* 0x000f68000c1e1500 */
[----:B------:R-:W5:Y:S04]  /*1960*/  @!P4 LDG.E.U16 R9, [R14.64+0x30] ;  /* 0x000030080e09c981 */ /* 0x000f68000c1e1500 */
[----:B------:R-:W5:Y:S01]  /*1970*/  @!P4 LDG.E.U16 R24, [R24.64] ;  /* 0x000000081818c981 */ /* 0x000f62000c1e1500 */
[----:B--2---:R-:W-:-:S02]  /*1980*/  @!P3 PRMT R16, RZ, 0x5410, R16 ;  /* 0x00005410ff10b816 */ /* 0x004fc40000000010 */
[----:B---3--:R-:W-:Y:S02]  /*1990*/  @!P3 PRMT R21, RZ, 0x5410, R21 ;  /* 0x00005410ff15b816 */ /* 0x008fe40000000015 */
[----:B----4-:R-:W-:-:S03]  /*19a0*/  @!P5 PRMT R11, RZ, 0x5410, R8 ;  /* 0x00005410ff0bd816 */ /* 0x010fc60000000008 */
[----:B------:R-:W-:Y:S01]  /*19b0*/  @!P3 FFMA.FTZ R0, R21, R16, R0 ;  /* 0x000000101500b223 */ /* 0x000fe20000010000 */
[----:B-----5:R-:W-:Y:S02]  /*19c0*/  @!P5 PRMT R26, RZ, 0x5410, R26 ;  /* 0x00005410ff1ad816 */ /* 0x020fe4000000001a */
[----:B------:R-:W-:-:S03]  /*19d0*/  @!P6 PRMT R7, RZ, 0x5410, R7 ;  /* 0x00005410ff07e816 */ /* 0x000fc60000000007 */
[----:B------:R-:W-:Y:S01]  /*19e0*/  @!P5 FFMA.FTZ R0, R11, R26, R0 ;  /* 0x0000001a0b00d223 */ /* 0x000fe20000010000 */
[----:B------:R-:W-:Y:S02]  /*19f0*/  @!P6 PRMT R22, RZ, 0x5410, R22 ;  /* 0x00005410ff16e816 */ /* 0x000fe40000000016 */
        /* <DEDUP_REMOVED lines=9> */
[----:B------:R-:W-:Y:S02]  /*1a90*/  SHF.R.S64 R8, RZ, 0x1f, R6 ;  /* 0x0000001fff087819 */ /* 0x000fe40000001006 */
[----:B------:R-:W-:Y:S01]  /*1aa0*/  @!P4 PRMT R9, RZ, 0x5410, R9 ;  /* 0x00005410ff09c816 */ /* 0x000fe20000000009 */
        /* <DEDUP_REMOVED lines=11> */
[----:B0-----:R-:W-:Y:S01]  /*1b60*/  @P0 CALL.REL.NOINC `(.L_x_913) ;  /* 0x0000001000000944 */ /* 0x001fe20003c00000 */
[----:B------:R-:W-:Y:S05]  /*1b70*/  BRA `(.L_x_914) ;  /* 0xffffe7e000007947 */ /* 0x000fea000383ffff */
.L_x_913:
[----:B------:R-:W-:Y:S05]  /*1b80*/  EXIT ;  /* 0x000000000000794d */ /* 0x000fea0003800000 */
.L_x_912:
        /* <DEDUP_REMOVED lines=9> */
.L_x_916:
[----:B------:R-:W-:Y:S01]  /*1c20*/  IABS R7, c[0x0][0x204] ;  /* 0x0000810000077a13 */ /* 0x000fe20000000000 */
[----:B------:R-:W-:Y:S01]  /*1c30*/  ULDC.S8 UR6, c[0x0][0x1e8] ;  /* 0x00007a0000067ab9 */ /* 0x000fe20000000200 */
[----:B------:R-:W-:Y:S02]  /*1c40*/  IABS R9, R6 ;  /* 0x0000000600097213 */ /* 0x000fe40000000000 */
[----:B------:R-:W0:Y:S01]  /*1c50*/  I2F.RP R10, R7 ;  /* 0x00000007000a7306 */ /* 0x000e220000209400 */
[----:B------:R-:W-:Y:S02]  /*1c60*/  IABS R8, c[0x0][0x200] ;  /* 0x0000800000087a13 */ /* 0x000fe40000000000 */
[----:B------:R-:W-:Y:S01]  /*1c70*/  IMAD.HI.U32 R5, R2, R9, RZ ;  /* 0x0000000902057227 */ /* 0x000fe200078e00ff */
[----:B------:R-:W-:-:S03]  /*1c80*/  ISETP.NE.AND P4, PT, RZ, c[0x0][0x1f0], PT ;  /* 0x00007c00ff007a0c */ /* 0x000fc60003f85270 */
        /* <DEDUP_REMOVED lines=10> */
[----:B------:R0:W1:Y:S01]  /*1d30*/  F2I.FTZ.U32.TRUNC.NTZ R9, R8 ;  /* 0x0000000800097305 */ /* 0x000062000021f000 */
[----:B------:R-:W-:Y:S02]  /*1d40*/  ISETP.NE.AND P1, PT, RZ, c[0x0][0x200], PT ;  /* 0x00008000ff007a0c */ /* 0x000fe40003f25270 */
[----:B0-----:R-:W-:-:S08]  /*1d50*/  IABS R8, c[0x0][0x1f0] ;  /* 0x00007c0000087a13 */ /* 0x001fd00000000000 */
[----:B------:R-:W-:Y:S01]  /*1d60*/  @P0 IADD3 R5, R5, 0x1, RZ ;  /* 0x0000000105050810 */ /* 0x000fe20007ffe0ff */
[----:B-1----:R-:W-:-:S04]  /*1d70*/  IMAD.MOV R0, RZ, RZ, -R9 ;  /* 0x000000ffff007224 */ /* 0x002fc800078e0a09 */
        /* <DEDUP_REMOVED lines=26> */
[----:B0-----:R-:W-:-:S03]  /*1f20*/  IMAD.MOV R7, RZ, RZ, -R9 ;  /* 0x000000ffff077224 */ /* 0x001fc600078e0a09 */
[----:B------:R-:W-:Y:S01]  /*1f30*/  IABS R10, R12 ;  /* 0x0000000c000a7213 */ /* 0x000fe20000000000 */
[----:B------:R-:W-:Y:S01]  /*1f40*/  IMAD R7, R7, R0, RZ ;  /* 0x0000000007077224 */ /* 0x000fe200078e02ff */
[----:B------:R-:W-:-:S03]  /*1f50*/  ISETP.GE.AND P2, PT, R12, RZ, PT ;  /* 0x000000ff0c00720c */ /* 0x000fc60003f46270 */
[----:B------:R-:W-:-:S04]  /*1f60*/  IMAD.HI.U32 R8, R9, R7, R8 ;  /* 0x0000000709087227 */ /* 0x000fc800078e0008 */
[----:B------:R-:W-:Y:S02]  /*1f70*/  IMAD.MOV.U32 R9, RZ, RZ, R10 ;  /* 0x000000ffff097224 */ /* 0x000fe400078e000a */
[----:B------:R-:W-:Y:S02]  /*1f80*/  IMAD.MOV.U32 R10, RZ, RZ, c[0x0][0x210] ;  /* 0x00008400ff0a7624 */ /* 0x000fe400078e00ff */
[----:B------:R-:W-:-:S04]  /*1f90*/  IMAD.HI.U32 R7, R8, R9, RZ ;  /* 0x0000000908077227 */ /* 0x000fc800078e00ff */
[----:B------:R-:W-:Y:S02]  /*1fa0*/  IMAD.MOV R7, RZ, RZ, -R7 ;  /* 0x000000ffff077224 */ /* 0x000fe400078e0a07 */
[----:B------:R-:W-:Y:S02]  /*1fb0*/  IMAD.MOV R8, RZ, RZ, -R12 ;  /* 0x000000ffff087224 */ /* 0x000fe400078e0a0c */
[----:B------:R-:W-:Y:S02]  /*1fc0*/  IMAD R7, R0, R7, R9 ;  /* 0x0000000700077224 */ /* 0x000fe400078e0209 */
[--C-:B------:R-:W-:Y:S02]  /*1fd0*/  IMAD.MOV R9, RZ, RZ, -R5.reuse ;  /* 0x000000ffff097224 */ /* 0x100fe400078e0a05 */
[----:B------:R-:W-:Y:S01]  /*1fe0*/  IMAD R23, R8, c[0x0][0x204], R5 ;  /* 0x0000810008177a24 */ /* 0x000fe200078e0205 */
[----:B------:R-:W-:Y:S01]  /*1ff0*/  ISETP.GT.U32.AND P0, PT, R0, R7, PT ;  /* 0x000000070000720c */ /* 0x000fe20003f04070 */
[----:B------:R-:W-:-:S02]  /*2000*/  IMAD.MOV.U32 R8, RZ, RZ, c[0x0][0x214] ;  /* 0x00008500ff087624 */ /* 0x000fc400078e00ff */
[----:B------:R-:W-:Y:S02]  /*2010*/  IMAD R5, R9, c[0x0][0x200], R6 ;  /* 0x0000800009057a24 */ /* 0x000fe400078e0206 */
[----:B------:R-:W-:Y:S02]  /*2020*/  IMAD R23, R23, R8, -c[0x0][0x21c] ;  /* 0x8000870017177624 */ /* 0x000fe400078e0208 */
[----:B------:R-:W-:Y:S02]  /*2030*/  IMAD R5, R5, R10, -c[0x0][0x218] ;  /* 0x8000860005057624 */ /* 0x000fe400078e020a */
[----:B------:R-:W-:Y:S02]  /*2040*/  IMAD.MOV.U32 R9, RZ, RZ, 0x2 ;  /* 0x00000002ff097424 */ /* 0x000fe400078e00ff */
[----:B------:R-:W-:Y:S01]  /*2050*/  IMAD R26, R12, c[0x0][0x1fc], R23 ;  /* 0x00007f000c1a7a24 */ /* 0x000fe200078e0217 */
[----:B------:R-:W-:Y:S01]  /*2060*/  LOP3.LUT R8, R5, R23, RZ, 0xfc, !PT ;  /* 0x0000001705087212 */ /* 0x000fe200078efcff */
[----:B------:R-:W-:Y:S01]  /*2070*/  @!P0 IMAD.IADD R7, R7, 0x1, -R0 ;  /* 0x0000000107078824 */ /* 0x000fe200078e0a00 */
[----:B------:R-:W-:-:S04]  /*2080*/  ISETP.GE.AND P0, PT, R23, c[0x0][0x1fc], PT ;  /* 0x00007f0017007a0c */ /* 0x000fc80003f06270 */
[----:B------:R-:W-:Y:S02]  /*2090*/  ISETP.GT.U32.AND P1, PT, R0, R7, PT ;  /* 0x000000070000720c */ /* 0x000fe40003f24070 */
[----:B------:R-:W-:Y:S02]  /*20a0*/  ISETP.LT.OR P3, PT, R8, RZ, P0 ;  /* 0x000000ff0800720c */ /* 0x000fe40000761670 */
[C---:B------:R-:W-:Y:S02]  /*20b0*/  IADD3 R8, R5.reuse, c[0x0][0x220], RZ ;  /* 0x0000880005087a10 */ /* 0x040fe40007ffe0ff */
[----:B------:R-:W-:-:S07]  /*20c0*/  ISETP.GE.OR P3, PT, R5, c[0x0][0x1f8], P3 ;  /* 0x00007e0005007a0c */ /* 0x000fce0001f66670 */
[----:B------:R-:W-:Y:S01]  /*20d0*/  @!P1 IMAD.IADD R7, R7, 0x1, -R0 ;  /* 0x0000000107079824 */ /* 0x000fe200078e0a00 */
[----:B------:R-:W-:Y:S02]  /*20e0*/  ISETP.NE.AND P1, PT, RZ, UR6, PT ;  /* 0x00000006ff007c0c */ /* 0x000fe4000bf25270 */
[----:B------:R-:W-:Y:S01]  /*20f0*/  LOP3.LUT R0, R8, R23, RZ, 0xfc, !PT ;  /* 0x0000001708007212 */ /* 0x000fe200078efcff */
[----:B------:R-:W-:Y:S01]  /*2100*/  @!P2 IMAD.MOV R7, RZ, RZ, -R7 ;  /* 0x000000ffff07a224 */ /* 0x000fe200078e0a07 */
[----:B------:R-:W-:Y:S01]  /*2110*/  @!P4 LOP3.LUT R7, RZ, c[0x0][0x1f0], RZ, 0x33, !PT ;  /* 0x00007c00ff07ca12 */ /* 0x000fe200078e33ff */
[----:B------:R-:W-:Y:S01]  /*2120*/  @!P3 IMAD R20, R26, c[0x0][0x1f8], R5 ;  /* 0x00007e001a14ba24 */ /* 0x000fe200078e0205 */
[----:B------:R-:W-:-:S03]  /*2130*/  ISETP.LT.OR P4, PT, R0, RZ, P0 ;  /* 0x000000ff0000720c */ /* 0x000fc60000781670 */
[----:B------:R-:W-:Y:S01]  /*2140*/  IMAD R14, R7, UR4, RZ ;  /* 0x00000004070e7c24 */ /* 0x000fe2000f8e02ff */
[----:B------:R-:W-:-:S03]  /*2150*/  ISETP.GE.OR P4, PT, R8, c[0x0][0x1f8], P4 ;  /* 0x00007e0008007a0c */ /* 0x000fc60002786670 */
[----:B------:R-:W-:Y:S01]  /*2160*/  @P1 IMAD.WIDE R10, R7, R9, c[0x0][0x1d8] ;  /* 0x00007600070a1625 */ /* 0x000fe200078e0209 */
[----:B------:R-:W-:-:S04]  /*2170*/  IADD3 R7, R8, c[0x0][0x220], RZ ;  /* 0x0000880008077a10 */ /* 0x000fc80007ffe0ff */
[----:B------:R0:W2:Y:S01]  /*2180*/  @P1 LDG.E.U16 R13, [R10.64] ;  /* 0x000000080a0d1981 */ /* 0x0000a2000c1e1500 */
[----:B------:R-:W-:Y:S01]  /*2190*/  LOP3.LUT R0, R7, R23, RZ, 0xfc, !PT ;  /* 0x0000001707007212 */ /* 0x000fe200078efcff */
[----:B------:R-:W-:-:S03]  /*21a0*/  @!P3 IMAD.WIDE R20, R20, R9, c[0x0][0x160] ;  /* 0x000058001414b625 */ /* 0x000fc600078e0209 */
[----:B------:R-:W-:Y:S01]  /*21b0*/  ISETP.LT.OR P2, PT, R0, RZ, P0 ;  /* 0x000000ff0000720c */ /* 0x000fe20000741670 */
[-C--:B------:R-:W-:Y:S02]  /*21c0*/  IMAD.WIDE R14, R14, R9.reuse, c[0x0][0x1b0] ;  /* 0x00006c000e0e7625 */ /* 0x080fe400078e0209 */
[----:B------:R1:W3:Y:S01]  /*21d0*/  @!P3 LDG.E.U16 R20, [R20.64] ;  /* 0x000000081414b981 */ /* 0x0002e2000c1e1500 */
[----:B------:R-:W-:Y:S01]  /*21e0*/  ISETP.GE.OR P2, PT, R7, c[0x0][0x1f8], P2 ;  /* 0x00007e0007007a0c */ /* 0x000fe20001746670 */
[----:B------:R-:W-:Y:S02]  /*21f0*/  @!P4 IMAD R28, R26, c[0x0][0x1f8], R8 ;  /* 0x00007e001a1cca24 */ /* 0x000fe400078e0208 */
[----:B------:R-:W4:Y:S02]  /*2200*/  @!P3 LDG.E.U16 R25, [R14.64] ;  /* 0x000000080e19b981 */ /* 0x000f24000c1e1500 */
[----:B------:R-:W-:Y:S02]  /*2210*/  @!P4 IMAD.WIDE R28, R28, R9, c[0x0][0x160] ;  /* 0x000058001c1cc625 */ /* 0x000fe400078e0209 */
[----:B------:R-:W5:Y:S04]  /*2220*/  @!P4 LDG.E.U16 R22, [R14.64+0x2] ;  /* 0x000002080e16c981 */ /* 0x000f68000c1e1500 */
[----:B------:R-:W5:Y:S02]  /*2230*/  @!P4 LDG.E.U16 R28, [R28.64] ;  /* 0x000000081c1cc981 */ /* 0x000f64000c1e1500 */
[----:B------:R-:W-:-:S02]  /*2240*/  @!P2 IMAD R16, R26, c[0x0][0x1f8], R7 ;  /* 0x00007e001a10aa24 */ /* 0x000fc400078e0207 */
[----:B------:R-:W5:Y:S02]  /*2250*/  @!P2 LDG.E.U16 R18, [R14.64+0x4] ;  /* 0x000004080e12a981 */ /* 0x000f64000c1e1500 */
[----:B------:R-:W-:-:S05]  /*2260*/  @!P2 IMAD.WIDE R16, R16, R9, c[0x0][0x160] ;  /* 0x000058001010a625 */ /* 0x000fca00078e0209 */
[----:B------:R1:W5:Y:S01]  /*2270*/  @!P2 LDG.E.U16 R19, [R16.64] ;  /* 0x000000081013a981 */ /* 0x000362000c1e1500 */
[----:B0-----:R-:W-:-:S04]  /*2280*/  IADD3 R11, R7, c[0x0][0x220], RZ ;  /* 0x00008800070b7a10 */ /* 0x001fc80007ffe0ff */
[----:B------:R-:W-:-:S04]  /*2290*/  LOP3.LUT R0, R11, R23, RZ, 0xfc, !PT ;  /* 0x000000170b007212 */ /* 0x000fc800078efcff */
[----:B------:R-:W-:-:S04]  /*22a0*/  ISETP.LT.OR P6, PT, R0, RZ, P0 ;  /* 0x000000ff0000720c */ /* 0x000fc800007c1670 */
[C---:B------:R-:W-:Y:S02]  /*22b0*/  ISETP.GE.OR P6, PT, R11.reuse, c[0x0][0x1f8], P6 ;  /* 0x00007e000b007a0c */ /* 0x040fe400037c6670 */
[----:B------:R-:W-:-:S04]  /*22c0*/  IADD3 R10, R11, c[0x0][0x220], RZ ;  /* 0x000088000b0a7a10 */ /* 0x000fc80007ffe0ff */
[----:B------:R-:W-:-:S04]  /*22d0*/  LOP3.LUT R0, R10, R23, RZ, 0xfc, !PT ;  /* 0x000000170a007212 */ /* 0x000fc800078efcff */
[----:B------:R-:W-:-:S03]  /*22e0*/  ISETP.LT.OR P0, PT, R0, RZ, P0 ;  /* 0x000000ff0000720c */ /* 0x000fc60000701670 */
[----:B------:R-:W-:Y:S01]  /*22f0*/  @!P6 IMAD R0, R26, c[0x0][0x1f8], R11 ;  /* 0x00007e001a00ea24 */ /* 0x000fe200078e020b */
[----:B------:R-:W5:Y:S03]  /*2300*/  @!P6 LDG.E.U16 R24, [R14.64+0x6] ;  /* 0x000006080e18e981 */ /* 0x000f66000c1e1500 */
[----:B-1----:R-:W-:Y:S01]  /*2310*/  @!P6 IMAD.WIDE R16, R0, R9, c[0x0][0x160] ;  /* 0x000058000010e625 */ /* 0x002fe200078e0209 */
[----:B------:R-:W-:-:S04]  /*2320*/  ISETP.GE.OR P0, PT, R10, c[0x0][0x1f8], P0 ;  /* 0x00007e000a007a0c */ /* 0x000fc80000706670 */
[----:B------:R0:W5:Y:S01]  /*2330*/  @!P6 LDG.E.U16 R21, [R16.64] ;  /* 0x000000081015e981 */ /* 0x000162000c1e1500 */
[----:B------:R-:W-:Y:S01]  /*2340*/  IADD3 R23, R23, c[0x0][0x224], RZ ;  /* 0x0000890017177a10 */ /* 0x000fe20007ffe0ff */
[----:B------:R-:W-:-:S07]  /*2350*/  IMAD.MOV.U32 R0, RZ, RZ, RZ ;  /* 0x000000ffff007224 */ /* 0x000fce00078e00ff */
[----:B------:R-:W-:-:S04]  /*2360*/  @!P0 IMAD R26, R26, c[0x0][0x1f8], R10 ;  /* 0x00007e001a1a8a24 */ /* 0x000fc800078e020a */
[----:B------:R-:W-:-:S06]  /*2370*/  @!P0 IMAD.WIDE R26, R26, R9, c[0x0][0x160] ;  /* 0x000058001a1a8625 */ /* 0x000fcc00078e0209 */
[----:B------:R1:W5:Y:S01]  /*2380*/  @!P0 LDG.E.U16 R26, [R26.64] ;  /* 0x000000081a1a8981 */ /* 0x000362000c1e1500 */
[----:B--2---:R-:W-:Y:S02]  /*2390*/  @P1 PRMT R0, RZ, 0x5410, R13 ;  /* 0x00005410ff001816 */ /* 0x004fe4000000000d */
[----:B------:R-:W-:Y:S02]  /*23a0*/  ISETP.GE.AND P1, PT, R23, c[0x0][0x1fc], PT ;  /* 0x00007f0017007a0c */ /* 0x000fe40003f26270 */
[----:B------:R-:W-:-:S04]  /*23b0*/  LOP3.LUT R13, R5, R23, RZ, 0xfc, !PT ;  /* 0x00000017050d7212 */ /* 0x000fc800078efcff */
[----:B------:R-:W-:Y:S02]  /*23c0*/  ISETP.LT.OR P5, PT, R13, RZ, P1 ;  /* 0x000000ff0d00720c */ /* 0x000fe40000fa1670 */
[----:B---3--:R-:W-:Y:S02]  /*23d0*/  @!P3 PRMT R20, RZ, 0x5410, R20 ;  /* 0x00005410ff14b816 */ /* 0x008fe40000000014 */
[----:B------:R-:W-:Y:S02]  /*23e0*/  ISETP.GE.OR P5, PT, R5, c[0x0][0x1f8], P5 ;  /* 0x00007e0005007a0c */ /* 0x000fe40002fa6670 */
[----:B----4-:R-:W-:Y:S02]  /*23f0*/  @!P3 PRMT R25, RZ, 0x5410, R25 ;  /* 0x00005410ff19b816 */ /* 0x010fe40000000019 */
[----:B------:R-:W-:-:S03]  /*2400*/  LOP3.LUT R13, R8, R23, RZ, 0xfc, !PT ;  /* 0x00000017080d7212 */ /* 0x000fc600078efcff */
[----:B------:R-:W-:Y:S01]  /*2410*/  @!P3 FFMA.FTZ R0, R25, R20, R0 ;  /* 0x000000141900b223 */ /* 0x000fe20000010000 */
[----:B------:R-:W-:Y:S01]  /*2420*/  ISETP.LT.OR P3, PT, R13, RZ, P1 ;  /* 0x000000ff0d00720c */ /* 0x000fe20000f61670 */
[----:B------:R-:W2:Y:S01]  /*2430*/  @!P0 LDG.E.U16 R25, [R14.64+0x8] ;  /* 0x000008080e198981 */ /* 0x000ea2000c1e1500 */
[----:B------:R-:W-:Y:S01]  /*2440*/  IMAD R20, R12, c[0x0][0x1fc], R23 ;  /* 0x00007f000c147a24 */ /* 0x000fe200078e0217 */
[----:B-----5:R-:W-:Y:S02]  /*2450*/  @!P4 PRMT R28, RZ, 0x5410, R28 ;  /* 0x00005410ff1cc816 */ /* 0x020fe4000000001c */
[----:B------:R-:W-:Y:S01]  /*2460*/  @!P4 PRMT R13, RZ, 0x5410, R22 ;  /* 0x00005410ff0dc816 */ /* 0x000fe20000000016 */
[----:B0-----:R-:W-:Y:S01]  /*2470*/  @!P5 IMAD R16, R20, c[0x0][0x1f8], R5 ;  /* 0x00007e001410da24 */ /* 0x001fe200078e0205 */
[----:B------:R-:W-:Y:S01]  /*2480*/  ISETP.GE.OR P3, PT, R8, c[0x0][0x1f8], P3 ;  /* 0x00007e0008007a0c */ /* 0x000fe20001f66670 */
[----:B------:R-:W3:Y:S02]  /*2490*/  @!P5 LDG.E.U16 R22, [R14.64+0xa] ;  /* 0x00000a080e16d981 */ /* 0x000ee4000c1e1500 */
[----:B------:R-:W-:Y:S01]  /*24a0*/  @!P4 FFMA.FTZ R0, R13, R28, R0 ;  /* 0x0000001c0d00c223 */ /* 0x000fe20000010000 */
[----:B------:R-:W-:Y:S01]  /*24b0*/  LOP3.LUT R13, R7, R23, RZ, 0xfc, !PT ;  /* 0x00000017070d7212 */ /* 0x000fe200078efcff */
[----:B------:R-:W-:Y:S01]  /*24c0*/  @!P5 IMAD.WIDE R16, R16, R9, c[0x0][0x160] ;  /* 0x000058001010d625 */ /* 0x000fe200078e0209 */
[----:B------:R-:W-:-:S02]  /*24d0*/  @!P2 PRMT R19, RZ, 0x5410, R19 ;  /* 0x00005410ff13a816 */ /* 0x000fc40000000013 */
[----:B------:R-:W-:Y:S02]  /*24e0*/  ISETP.LT.OR P4, PT, R13, RZ, P1 ;  /* 0x000000ff0d00720c */ /* 0x000fe40000f81670 */
[----:B------:R0:W4:Y:S03]  /*24f0*/  @!P5 LDG.E.U16 R13, [R16.64] ;  /* 0x00000008100dd981 */ /* 0x000126000c1e1500 */
[----:B------:R-:W-:Y:S01]  /*2500*/  @!P3 IMAD R28, R20, c[0x0][0x1f8], R8 ;  /* 0x00007e00141cba24 */ /* 0x000fe200078e0208 */
[----:B------:R-:W-:Y:S01]  /*2510*/  ISETP.GE.OR P4, PT, R7, c[0x0][0x1f8], P4 ;  /* 0x00007e0007007a0c */ /* 0x000fe20002786670 */
[----:B-1----:R-:W5:Y:S01]  /*2520*/  @!P3 LDG.E.U16 R27, [R14.64+0xc] ;  /* 0x00000c080e1bb981 */ /* 0x002f62000c1e1500 */
[----:B0-----:R-:W-:-:S05]  /*2530*/  @!P2 PRMT R17, RZ, 0x5410, R18 ;  /* 0x00005410ff11a816 */ /* 0x001fca0000000012 */
[----:B------:R-:W-:Y:S02]  /*2540*/  @!P2 FFMA.FTZ R0, R17, R19, R0 ;  /* 0x000000131100a223 */ /* 0x000fe40000010000 */
[----:B------:R-:W-:-:S04]  /*2550*/  @!P3 IMAD.WIDE R18, R28, R9, c[0x0][0x160] ;  /* 0x000058001c12b625 */ /* 0x000fc800078e0209 */
[----:B------:R-:W5:Y:S04]  /*2560*/  @!P4 LDG.E.U16 R29, [R14.64+0xe] ;  /* 0x00000e080e1dc981 */ /* 0x000f68000c1e1500 */
[----:B------:R0:W5:Y:S01]  /*2570*/  @!P3 LDG.E.U16 R18, [R18.64] ;  /* 0x000000081212b981 */ /* 0x000162000c1e1500 */
[----:B------:R-:W-:-:S04]  /*2580*/  @!P4 IMAD R28, R20, c[0x0][0x1f8], R7 ;  /* 0x00007e00141cca24 */ /* 0x000fc800078e0207 */
[----:B------:R-:W-:-:S05]  /*2590*/  @!P4 IMAD.WIDE R16, R28, R9, c[0x0][0x160] ;  /* 0x000058001c10c625 */ /* 0x000fca00078e0209 */
[----:B------:R1:W5:Y:S01]  /*25a0*/  @!P4 LDG.E.U16 R28, [R16.64] ;  /* 0x00000008101cc981 */ /* 0x000362000c1e1500 */
[----:B------:R-:W-:Y:S02]  /*25b0*/  @!P6 PRMT R21, RZ, 0x5410, R21 ;  /* 0x00005410ff15e816 */ /* 0x000fe40000000015 */
[----:B-1----:R-:W-:-:S05]  /*25c0*/  @!P6 PRMT R17, RZ, 0x5410, R24 ;  /* 0x00005410ff11e816 */ /* 0x002fca0000000018 */
[----:B------:R-:W-:Y:S01]  /*25d0*/  @!P6 FFMA.FTZ R0, R17, R21, R0 ;  /* 0x000000151100e223 */ /* 0x000fe20000010000 */
[----:B------:R-:W-:-:S04]  /*25e0*/  LOP3.LUT R21, R11, R23, RZ, 0xfc, !PT ;  /* 0x000000170b157212 */ /* 0x000fc800078efcff */
[----:B------:R-:W-:-:S04]  /*25f0*/  ISETP.LT.OR P2, PT, R21, RZ, P1 ;  /* 0x000000ff1500720c */ /* 0x000fc80000f41670 */
[----:B------:R-:W-:Y:S02]  /*2600*/  ISETP.GE.OR P2, PT, R11, c[0x0][0x1f8], P2 ;  /* 0x00007e000b007a0c */ /* 0x000fe40001746670 */
[----:B------:R-:W-:Y:S02]  /*2610*/  @!P0 PRMT R26, RZ, 0x5410, R26 ;  /* 0x00005410ff1a8816 */ /* 0x000fe4000000001a */
[----:B------:R-:W-:Y:S02]  /*2620*/  LOP3.LUT R17, R10, R23, RZ, 0xfc, !PT ;  /* 0x000000170a117212 */ /* 0x000fe400078efcff */
[----:B------:R-:W-:-:S04]  /*2630*/  IADD3 R23, R23, c[0x0][0x224], RZ ;  /* 0x0000890017177a10 */ /* 0x000fc80007ffe0ff */
[----:B0-----:R-:W-:-:S03]  /*2640*/  LOP3.LUT R19, R5, R23, RZ, 0xfc, !PT ;  /* 0x0000001705137212 */ /* 0x001fc600078efcff */
[----:B------:R-:W-:Y:S01]  /*2650*/  @!P2 IMAD R16, R20, c[0x0][0x1f8], R11 ;  /* 0x00007e001410aa24 */ /* 0x000fe200078e020b */
[----:B------:R-:W5:Y:S01]  /*2660*/  @!P2 LDG.E.U16 R24, [R14.64+0x10] ;  /* 0x000010080e18a981 */ /* 0x000f62000c1e1500 */
[----:B--2---:R-:W-:-:S05]  /*2670*/  @!P0 PRMT R25, RZ, 0x5410, R25 ;  /* 0x00005410ff198816 */ /* 0x004fca0000000019 */
[----:B------:R-:W-:Y:S01]  /*2680*/  @!P0 FFMA.FTZ R0, R25, R26, R0 ;  /* 0x0000001a19008223 */ /* 0x000fe20000010000 */
[----:B------:R-:W-:Y:S01]  /*2690*/  ISETP.LT.OR P0, PT, R17, RZ, P1 ;  /* 0x000000ff1100720c */ /* 0x000fe20000f01670 */
[----:B------:R-:W-:Y:S01]  /*26a0*/  @!P2 IMAD.WIDE R16, R16, R9, c[0x0][0x160] ;  /* 0x000058001010a625 */ /* 0x000fe200078e0209 */
[----:B------:R-:W-:Y:S02]  /*26b0*/  ISETP.GE.AND P1, PT, R23, c[0x0][0x1fc], PT ;  /* 0x00007f0017007a0c */ /* 0x000fe40003f26270 */
[----:B------:R-:W-:Y:S02]  /*26c0*/  ISETP.GE.OR P0, PT, R10, c[0x0][0x1f8], P0 ;  /* 0x00007e000a007a0c */ /* 0x000fe40000706670 */
[----:B------:R-:W-:Y:S01]  /*26d0*/  ISETP.LT.OR P6, PT, R19, RZ, P1 ;  /* 0x000000ff1300720c */ /* 0x000fe20000fc1670 */
[----:B------:R4:W2:Y:S03]  /*26e0*/  @!P2 LDG.E.U16 R21, [R16.64] ;  /* 0x000000081015a981 */ /* 0x0008a6000c1e1500 */
[----:B------:R-:W-:-:S02]  /*26f0*/  ISETP.GE.OR P6, PT, R5, c[0x0][0x1f8], P6 ;  /* 0x00007e0005007a0c */ /* 0x000fc400037c6670 */
[----:B------:R-:W-:Y:S02]  /*2700*/  LOP3.LUT R19, R8, R23, RZ, 0xfc, !PT ;  /* 0x0000001708137212 */ /* 0x000fe400078efcff */
[----:B----4-:R-:W-:Y:S02]  /*2710*/  @!P5 PRMT R16, RZ, 0x5410, R13 ;  /* 0x00005410ff10d816 */ /* 0x010fe4000000000d */
[----:B---3--:R-:W-:Y:S01]  /*2720*/  @!P5 PRMT R13, RZ, 0x5410, R22 ;  /* 0x00005410ff0dd816 */ /* 0x008fe20000000016 */
[----:B------:R-:W-:Y:S02]  /*2730*/  @!P0 IMAD R22, R20, c[0x0][0x1f8], R10 ;  /* 0x00007e0014168a24 */ /* 0x000fe400078e020a */
[----:B------:R-:W-:Y:S02]  /*2740*/  IMAD R20, R12, c[0x0][0x1fc], R23 ;  /* 0x00007f000c147a24 */ /* 0x000fe400078e0217 */
[----:B------:R-:W-:Y:S01]  /*2750*/  @!P5 FFMA.FTZ R0, R13, R16, R0 ;  /* 0x000000100d00d223 */ /* 0x000fe20000010000 */
[----:B------:R-:W-:Y:S01]  /*2760*/  ISETP.LT.OR P5, PT, R19, RZ, P1 ;  /* 0x000000ff1300720c */ /* 0x000fe20000fa1670 */
[----:B------:R-:W-:Y:S01]  /*2770*/  @!P0 IMAD.WIDE R16, R22, R9, c[0x0][0x160] ;  /* 0x0000580016108625 */ /* 0x000fe200078e0209 */
[----:B-----5:R-:W-:-:S02]  /*2780*/  @!P3 PRMT R27, RZ, 0x5410, R27 ;  /* 0x00005410ff1bb816 */ /* 0x020fc4000000001b */
[----:B------:R-:W-:Y:S01]  /*2790*/  ISETP.GE.OR P5, PT, R8, c[0x0][0x1f8], P5 ;  /* 0x00007e0008007a0c */ /* 0x000fe20002fa6670 */
[----:B------:R-:W-:Y:S01]  /*27a0*/  @!P6 IMAD R22, R20, c[0x0][0x1f8], R5 ;  /* 0x00007e001416ea24 */ /* 0x000fe200078e0205 */
[----:B------:R0:W3:Y:S01]  /*27b0*/  @!P0 LDG.E.U16 R13, [R16.64] ;  /* 0x00000008100d8981 */ /* 0x0000e2000c1e1500 */
[----:B------:R-:W-:-:S05]  /*27c0*/  @!P3 PRMT R18, RZ, 0x5410, R18 ;  /* 0x00005410ff12b816 */ /* 0x000fca0000000012 */
[----:B------:R-:W-:Y:S02]  /*27d0*/  @!P3 FFMA.FTZ R0, R27, R18, R0 ;  /* 0x000000121b00b223 */ /* 0x000fe40000010000 */
[----:B------:R-:W-:Y:S02]  /*27e0*/  @!P6 IMAD.WIDE R18, R22, R9, c[0x0][0x160] ;  /* 0x000058001612e625 */ /* 0x000fe400078e0209 */
[----:B------:R-:W4:Y:S01]  /*27f0*/  @!P0 LDG.E.U16 R22, [R14.64+0x12] ;  /* 0x000012080e168981 */ /* 0x000f22000c1e1500 */
[----:B------:R-:W-:Y:S01]  /*2800*/  LOP3.LUT R25, R7, R23, RZ, 0xfc, !PT ;  /* 0x0000001707197212 */ /* 0x000fe200078efcff */
[----:B------:R-:W-:Y:S01]  /*2810*/  @!P5 IMAD R26, R20, c[0x0][0x1f8], R8 ;  /* 0x00007e00141ada24 */ /* 0x000fe200078e0208 */
[----:B------:R-:W-:Y:S01]  /*2820*/  @!P4 PRMT R28, RZ, 0x5410, R28 ;  /* 0x00005410ff1cc816 */ /* 0x000fe2000000001c */
[----:B------:R1:W5:Y:S01]  /*2830*/  @!P6 LDG.E.U16 R18, [R18.64] ;  /* 0x000000081212e981 */ /* 0x000362000c1e1500 */
[----:B------:R-:W-:Y:S01]  /*2840*/  ISETP.LT.OR P3, PT, R25, RZ, P1 ;  /* 0x000000ff1900720c */ /* 0x000fe20000f61670 */
[-C--:B------:R-:W-:Y:S01]  /*2850*/  @!P5 IMAD.WIDE R26, R26, R9.reuse, c[0x0][0x160] ;  /* 0x000058001a1ad625 */ /* 0x080fe200078e0209 */
[----:B------:R-:W-:Y:S01]  /*2860*/  @!P4 PRMT R29, RZ, 0x5410, R29 ;  /* 0x00005410ff1dc816 */ /* 0x000fe2000000001d */
[----:B------:R-:W5:Y:S04]  /*2870*/  @!P6 LDG.E.U16 R25, [R14.64+0x14] ;  /* 0x000014080e19e981 */ /* 0x000f68000c1e1500 */
[----:B------:R-:W-:Y:S01]  /*2880*/  @!P4 FFMA.FTZ R0, R29, R28, R0 ;  /* 0x0000001c1d00c223 */ /* 0x000fe20000010000 */
[----:B------:R-:W-:Y:S01]  /*2890*/  ISETP.GE.OR P4, PT, R7, c[0x0][0x1f8], P3 ;  /* 0x00007e0007007a0c */ /* 0x000fe20001f86670 */
[----:B------:R0:W5:Y:S04]  /*28a0*/  @!P5 LDG.E.U16 R26, [R26.64] ;  /* 0x000000081a1ad981 */ /* 0x000168000c1e1500 */
[----:B------:R-:W5:Y:S08]  /*28b0*/  @!P5 LDG.E.U16 R28, [R14.64+0x16] ;  /* 0x000016080e1cd981 */ /* 0x000f70000c1e1500 */
[----:B0-----:R-:W-:Y:S01]  /*28c0*/  @!P4 IMAD R16, R20, c[0x0][0x1f8], R7 ;  /* 0x00007e001410ca24 */ /* 0x001fe200078e0207 */
[----:B-1----:R-:W5:Y:S03]  /*28d0*/  @!P4 LDG.E.U16 R19, [R14.64+0x18] ;  /* 0x000018080e13c981 */ /* 0x002f66000c1e1500 */
[----:B------:R-:W-:-:S05]  /*28e0*/  @!P4 IMAD.WIDE R16, R16, R9, c[0x0][0x160] ;  /* 0x000058001010c625 */ /* 0x000fca00078e0209 */
[----:B------:R0:W5:Y:S02]  /*28f0*/  @!P4 LDG.E.U16 R29, [R16.64] ;  /* 0x00000008101dc981 */ /* 0x000164000c1e1500 */
[----:B0-----:R-:W-:Y:S02]  /*2900*/  @!P2 PRMT R17, RZ, 0x5410, R24 ;  /* 0x00005410ff11a816 */ /* 0x001fe40000000018 */
[----:B--2---:R-:W-:-:S05]  /*2910*/  @!P2 PRMT R21, RZ, 0x5410, R21 ;  /* 0x00005410ff15a816 */ /* 0x004fca0000000015 */
[----:B------:R-:W-:Y:S01]  /*2920*/  @!P2 FFMA.FTZ R0, R17, R21, R0 ;  /* 0x000000151100a223 */ /* 0x000fe20000010000 */
[----:B------:R-:W-:-:S04]  /*2930*/  LOP3.LUT R21, R11, R23, RZ, 0xfc, !PT ;  /* 0x000000170b157212 */ /* 0x000fc800078efcff */
[----:B------:R-:W-:-:S04]  /*2940*/  ISETP.LT.OR P3, PT, R21, RZ, P1 ;  /* 0x000000ff1500720c */ /* 0x000fc80000f61670 */
[----:B------:R-:W-:Y:S02]  /*2950*/  ISETP.GE.OR P3, PT, R11, c[0x0][0x1f8], P3 ;  /* 0x00007e000b007a0c */ /* 0x000fe40001f66670 */
[----:B------:R-:W-:Y:S02]  /*2960*/  LOP3.LUT R21, R10, R23, RZ, 0xfc, !PT ;  /* 0x000000170a157212 */ /* 0x000fe400078efcff */
[----:B------:R-:W-:Y:S02]  /*2970*/  IADD3 R23, R23, c[0x0][0x224], RZ ;  /* 0x0000890017177a10 */ /* 0x000fe40007ffe0ff */
[----:B------:R-:W-:Y:S02]  /*2980*/  ISETP.LT.OR P2, PT, R21, RZ, P1 ;  /* 0x000000ff1500720c */ /* 0x000fe40000f41670 */
[----:B---3--:R-:W-:Y:S02]  /*2990*/  @!P0 PRMT R16, RZ, 0x5410, R13 ;  /* 0x00005410ff108816 */ /* 0x008fe4000000000d */
[----:B------:R-:W-:-:S02]  /*29a0*/  ISETP.GE.AND P1, PT, R23, c[0x0][0x1fc], PT ;  /* 0x00007f0017007a0c */ /* 0x000fc40003f26270 */
[----:B------:R-:W-:Y:S02]  /*29b0*/  LOP3.LUT R17, R5, R23, RZ, 0xfc, !PT ;  /* 0x0000001705117212 */ /* 0x000fe400078efcff */
[----:B----4-:R-:W-:Y:S02]  /*29c0*/  @!P0 PRMT R13, RZ, 0x5410, R22 ;  /* 0x00005410ff0d8816 */ /* 0x010fe40000000016 */
[----:B------:R-:W-:-:S03]  /*29d0*/  ISETP.GE.OR P2, PT, R10, c[0x0][0x1f8], P2 ;  /* 0x00007e000a007a0c */ /* 0x000fc60001746670 */
[----:B------:R-:W-:Y:S02]  /*29e0*/  @!P0 FFMA.FTZ R0, R13, R16, R0 ;  /* 0x000000100d008223 */ /* 0x000fe40000010000 */
[----:B------:R-:W-:Y:S01]  /*29f0*/  @!P3 IMAD R16, R20, c[0x0][0x1f8], R11 ;  /* 0x00007e001410ba24 */ /* 0x000fe200078e020b */
[----:B-----5:R-:W-:Y:S02]  /*2a00*/  @!P6 PRMT R18, RZ, 0x5410, R18 ;  /* 0x00005410ff12e816 */ /* 0x020fe40000000012 */
[----:B------:R-:W-:Y:S02]  /*2a10*/  @!P6 PRMT R25, RZ, 0x5410, R25 ;  /* 0x00005410ff19e816 */ /* 0x000fe40000000019 */
[----:B------:R-:W-:Y:S01]  /*2a20*/  ISETP.LT.OR P0, PT, R17, RZ, P1 ;  /* 0x000000ff1100720c */ /* 0x000fe20000f01670 */
[----:B------:R-:W-:Y:S01]  /*2a30*/  @!P3 IMAD.WIDE R16, R16, R9, c[0x0][0x160] ;  /* 0x000058001010b625 */ /* 0x000fe200078e0209 */
[----:B------:R-:W-:Y:S01]  /*2a40*/  LOP3.LUT R13, R8, R23, RZ, 0xfc, !PT ;  /* 0x00000017080d7212 */ /* 0x000fe200078efcff */
[----:B------:R-:W2:Y:S02]  /*2a50*/  @!P2 LDG.E.U16 R27, [R14.64+0x1c] ;  /* 0x00001c080e1ba981 */ /* 0x000ea4000c1e1500 */
[----:B------:R-:W-:Y:S01]  /*2a60*/  @!P6 FFMA.FTZ R0, R25, R18, R0 ;  /* 0x000000121900e223 */ /* 0x000fe20000010000 */
[----:B------:R-:W-:-:S02]  /*2a70*/  ISETP.LT.OR P6, PT, R13, RZ, P1 ;  /* 0x000000ff0d00720c */ /* 0x000fc40000fc1670 */
[----:B------:R-:W-:Y:S01]  /*2a80*/  ISETP.GE.OR P0, PT, R5, c[0x0][0x1f8], P0 ;  /* 0x00007e0005007a0c */ /* 0x000fe20000706670 */
[----:B------:R0:W3:Y:S01]  /*2a90*/  @!P3 LDG.E.U16 R13, [R16.64] ;  /* 0x00000008100db981 */ /* 0x0000e2000c1e1500 */
[----:B------:R-:W-:Y:S01]  /*2aa0*/  @!P5 PRMT R26, RZ, 0x5410, R26 ;  /* 0x00005410ff1ad816 */ /* 0x000fe2000000001a */
[----:B------:R-:W-:Y:S01]  /*2ab0*/  @!P2 IMAD R20, R20, c[0x0][0x1f8], R10 ;  /* 0x00007e001414aa24 */ /* 0x000fe200078e020a */
[----:B------:R-:W-:Y:S02]  /*2ac0*/  LOP3.LUT R18, R7, R23, RZ, 0xfc, !PT ;  /* 0x0000001707127212 */ /* 0x000fe400078efcff */
[----:B0-----:R-:W-:Y:S01]  /*2ad0*/  @!P5 PRMT R17, RZ, 0x5410, R28 ;  /* 0x00005410ff11d816 */ /* 0x001fe2000000001c */
[----:B------:R-:W-:Y:S01]  /*2ae0*/  @!P2 IMAD.WIDE R20, R20, R9, c[0x0][0x160] ;  /* 0x000058001414a625 */ /* 0x000fe200078e0209 */
[----:B------:R-:W-:-:S03]  /*2af0*/  ISETP.GE.OR P6, PT, R8, c[0x0][0x1f8], P6 ;  /* 0x00007e0008007a0c */ /* 0x000fc600037c6670 */
[----:B------:R-:W-:Y:S01]  /*2b00*/  @!P5 FFMA.FTZ R0, R17, R26, R0 ;  /* 0x0000001a1100d223 */ /* 0x000fe20000010000 */
[----:B------:R-:W-:Y:S01]  /*2b10*/  ISETP.LT.OR P5, PT, R18, RZ, P1 ;  /* 0x000000ff1200720c */ /* 0x000fe20000fa1670 */
[----:B------:R-:W-:Y:S01]  /*2b20*/  IMAD R22, R12, c[0x0][0x1fc], R23 ;  /* 0x00007f000c167a24 */ /* 0x000fe200078e0217 */
[----:B------:R-:W4:Y:S02]  /*2b30*/  @!P3 LDG.E.U16 R26, [R14.64+0x1a] ;  /* 0x00001a080e1ab981 */ /* 0x000f24000c1e1500 */
[----:B------:R-:W-:Y:S01]  /*2b40*/  ISETP.GE.OR P5, PT, R7, c[0x0][0x1f8], P5 ;  /* 0x00007e0007007a0c */ /* 0x000fe20002fa6670 */
[----:B------:R-:W-:Y:S01]  /*2b50*/  @!P0 IMAD R16, R22, c[0x0][0x1f8], R5 ;  /* 0x00007e0016108a24 */ /* 0x000fe200078e0205 */
[----:B------:R0:W5:Y:S03]  /*2b60*/  @!P2 LDG.E.U16 R20, [R20.64] ;  /* 0x000000081414a981 */ /* 0x000166000c1e1500 */
[-C--:B------:R-:W-:Y:S01]  /*2b70*/  @!P0 IMAD.WIDE R16, R16, R9.reuse, c[0x0][0x160] ;  /* 0x0000580010108625 */ /* 0x080fe200078e0209 */
[----:B------:R-:W-:Y:S01]  /*2b80*/  @!P4 PRMT R29, RZ, 0x5410, R29 ;  /* 0x00005410ff1dc816 */ /* 0x000fe2000000001d */
[----:B------:R-:W5:Y:S02]  /*2b90*/  @!P6 LDG.E.U16 R28, [R14.64+0x20] ;  /* 0x000020080e1ce981 */ /* 0x000f64000c1e1500 */
[----:B------:R-:W-:Y:S01]  /*2ba0*/  @!P6 IMAD R24, R22, c[0x0][0x1f8], R8 ;  /* 0x00007e001618ea24 */ /* 0x000fe200078e0208 */
[----:B------:R-:W-:Y:S01]  /*2bb0*/  @!P4 PRMT R19, RZ, 0x5410, R19 ;  /* 0x00005410ff13c816 */ /* 0x000fe20000000013 */
[----:B------:R1:W5:Y:S02]  /*2bc0*/  @!P0 LDG.E.U16 R16, [R16.64] ;  /* 0x0000000810108981 */ /* 0x000364000c1e1500 */
[----:B------:R-:W-:-:S02]  /*2bd0*/  @!P6 IMAD.WIDE R24, R24, R9, c[0x0][0x160] ;  /* 0x000058001818e625 */ /* 0x000fc400078e0209 */
[----:B0-----:R-:W5:Y:S02]  /*2be0*/  @!P0 LDG.E.U16 R21, [R14.64+0x1e] ;  /* 0x00001e080e158981 */ /* 0x001f64000c1e1500 */
[----:B------:R-:W-:Y:S02]  /*2bf0*/  @!P5 IMAD R18, R22, c[0x0][0x1f8], R7 ;  /* 0x00007e001612da24 */ /* 0x000fe400078e0207 */
[----:B------:R-:W-:Y:S01]  /*2c00*/  @!P4 FFMA.FTZ R0, R19, R29, R0 ;  /* 0x0000001d1300c223 */ /* 0x000fe20000010000 */
[----:B------:R-:W5:Y:S01]  /*2c10*/  @!P6 LDG.E.U16 R24, [R24.64] ;  /* 0x000000081818e981 */ /* 0x000f62000c1e1500 */
[----:B------:R-:W-:-:S03]  /*2c20*/  @!P5 IMAD.WIDE R18, R18, R9, c[0x0][0x160] ;  /* 0x000058001212d625 */ /* 0x000fc600078e0209 */
[----:B-1----:R-:W5:Y:S04]  /*2c30*/  @!P5 LDG.E.U16 R17, [R14.64+0x22] ;  /* 0x000022080e11d981 */ /* 0x002f68000c1e1500 */
[----:B------:R3:W5:Y:S01]  /*2c40*/  @!P5 LDG.E.U16 R18, [R18.64] ;  /* 0x000000081212d981 */ /* 0x000762000c1e1500 */
[----:B--2---:R-:W-:Y:S02]  /*2c50*/  @!P2 PRMT R27, RZ, 0x5410, R27 ;  /* 0x00005410ff1ba816 */ /* 0x004fe4000000001b */
[----:B---3--:R-:W-:Y:S02]  /*2c60*/  @!P3 PRMT R19, RZ, 0x5410, R13 ;  /* 0x00005410ff13b816 */ /* 0x008fe4000000000d */
[----:B----4-:R-:W-:Y:S02]  /*2c70*/  @!P3 PRMT R13, RZ, 0x5410, R26 ;  /* 0x00005410ff0db816 */ /* 0x010fe4000000001a */
[----:B-----5:R-:W-:-:S03]  /*2c80*/  @!P2 PRMT R20, RZ, 0x5410, R20 ;  /* 0x00005410ff14a816 */ /* 0x020fc60000000014 */
[----:B------:R-:W-:Y:S01]  /*2c90*/  @!P3 FFMA.FTZ R0, R13, R19, R0 ;  /* 0x000000130d00b223 */ /* 0x000fe20000010000 */
[----:B------:R-:W-:-:S03]  /*2ca0*/  IADD3 R13, R23, c[0x0][0x224], RZ ;  /* 0x00008900170d7a10 */ /* 0x000fc60007ffe0ff */
[----:B------:R-:W-:Y:S01]  /*2cb0*/  @!P2 FFMA.FTZ R0, R27, R20, R0 ;  /* 0x000000141b00a223 */ /* 0x000fe20000010000 */
[----:B------:R-:W-:Y:S02]  /*2cc0*/  ISETP.GE.AND P2, PT, R13, c[0x0][0x1fc], PT ;  /* 0x00007f000d007a0c */ /* 0x000fe40003f46270 */
[----:B------:R-:W-:Y:S02]  /*2cd0*/  LOP3.LUT R19, R5, R13, RZ, 0xfc, !PT ;  /* 0x0000000d05137212 */ /* 0x000fe400078efcff */
[-C--:B------:R-:W-:Y:S02]  /*2ce0*/  LOP3.LUT R20, R11, R23.reuse, RZ, 0xfc, !PT ;  /* 0x000000170b147212 */ /* 0x080fe400078efcff */
[----:B------:R-:W-:Y:S02]  /*2cf0*/  @!P0 PRMT R16, RZ, 0x5410, R16 ;  /* 0x00005410ff108816 */ /* 0x000fe40000000010 */
[----:B------:R-:W-:Y:S02]  /*2d00*/  @!P0 PRMT R21, RZ, 0x5410, R21 ;  /* 0x00005410ff158816 */ /* 0x000fe40000000015 */
[----:B------:R-:W-:-:S02]  /*2d10*/  LOP3.LUT R23, R10, R23, RZ, 0xfc, !PT ;  /* 0x000000170a177212 */ /* 0x000fc400078efcff */
[----:B------:R-:W-:Y:S02]  /*2d20*/  ISETP.LT.OR P4, PT, R19, RZ, P2 ;  /* 0x000000ff1300720c */ /* 0x000fe40001781670 */
[----:B------:R-:W-:Y:S02]  /*2d30*/  ISETP.LT.OR P3, PT, R20, RZ, P1 ;  /* 0x000000ff1400720c */ /* 0x000fe40000f61670 */
[----:B------:R-:W-:Y:S01]  /*2d40*/  LOP3.LUT R19, R8, R13, RZ, 0xfc, !PT ;  /* 0x0000000d08137212 */ /* 0x000fe200078efcff */
[----:B------:R-:W-:Y:S01]  /*2d50*/  @!P0 FFMA.FTZ R0, R21, R16, R0 ;  /* 0x0000001015008223 */ /* 0x000fe20000010000 */
[----:B------:R-:W-:Y:S02]  /*2d60*/  ISETP.LT.OR P1, PT, R23, RZ, P1 ;  /* 0x000000ff1700720c */ /* 0x000fe40000f21670 */
[----:B------:R-:W-:Y:S02]  /*2d70*/  ISETP.GE.OR P3, PT, R11, c[0x0][0x1f8], P3 ;  /* 0x00007e000b007a0c */ /* 0x000fe40001f66670 */
[----:B------:R-:W-:-:S02]  /*2d80*/  ISETP.LT.OR P0, PT, R19, RZ, P2 ;  /* 0x000000ff1300720c */ /* 0x000fc40001701670 */
[----:B------:R-:W-:Y:S02]  /*2d90*/  @!P6 PRMT R24, RZ, 0x5410, R24 ;  /* 0x00005410ff18e816 */ /* 0x000fe40000000018 */
[----:B------:R-:W-:Y:S02]  /*2da0*/  @!P6 PRMT R19, RZ, 0x5410, R28 ;  /* 0x00005410ff13e816 */ /* 0x000fe4000000001c */
[----:B------:R-:W-:Y:S02]  /*2db0*/  ISETP.GE.OR P1, PT, R10, c[0x0][0x1f8], P1 ;  /* 0x00007e000a007a0c */ /* 0x000fe40000f26670 */
[----:B------:R-:W-:Y:S01]  /*2dc0*/  @!P5 PRMT R18, RZ, 0x5410, R18 ;  /* 0x00005410ff12d816 */ /* 0x000fe20000000012 */
[----:B------:R-:W-:Y:S01]  /*2dd0*/  @!P6 FFMA.FTZ R0, R19, R24, R0 ;  /* 0x000000181300e223 */ /* 0x000fe20000010000 */
[----:B------:R-:W-:Y:S02]  /*2de0*/  @!P5 PRMT R17, RZ, 0x5410, R17 ;  /* 0x00005410ff11d816 */ /* 0x000fe40000000011 */
[----:B------:R-:W-:-:S02]  /*2df0*/  LOP3.LUT R16, R7, R13, RZ, 0xfc, !PT ;  /* 0x0000000d07107212 */ /* 0x000fc400078efcff */
[----:B------:R-:W-:Y:S01]  /*2e00*/  ISETP.GE.OR P4, PT, R5, c[0x0][0x1f8], P4 ;  /* 0x00007e0005007a0c */ /* 0x000fe20002786670 */
[----:B------:R-:W-:Y:S01]  /*2e10*/  @!P5 FFMA.FTZ R0, R17, R18, R0 ;  /* 0x000000121100d223 */ /* 0x000fe20000010000 */
[----:B------:R-:W-:Y:S01]  /*2e20*/  ISETP.LT.OR P6, PT, R16, RZ, P2 ;  /* 0x000000ff1000720c */ /* 0x000fe200017c1670 */
[----:B------:R-:W-:Y:S01]  /*2e30*/  IMAD R24, R12, c[0x0][0x1fc], R13 ;  /* 0x00007f000c187a24 */ /* 0x000fe200078e020d */
[-C--:B------:R-:W-:Y:S01]  /*2e40*/  LOP3.LUT R12, R11, R13.reuse, RZ, 0xfc, !PT ;  /* 0x0000000d0b0c7212 */ /* 0x080fe200078efcff */
[----:B------:R-:W2:Y:S01]  /*2e50*/  @!P1 LDG.E.U16 R23, [R14.64+0x26] ;  /* 0x000026080e179981 */ /* 0x000ea2000c1e1500 */
[----:B------:R-:W-:Y:S01]  /*2e60*/  ISETP.GE.OR P5, PT, R8, c[0x0][0x1f8], P0 ;  /* 0x00007e0008007a0c */ /* 0x000fe200007a6670 */
[----:B------:R-:W-:Y:S01]  /*2e70*/  @!P3 IMAD R18, R22, c[0x0][0x1f8], R11 ;  /* 0x00007e001612ba24 */ /* 0x000fe200078e020b */
[----:B------:R-:W-:Y:S02]  /*2e80*/  LOP3.LUT R13, R10, R13, RZ, 0xfc, !PT ;  /* 0x0000000d0a0d7212 */ /* 0x000fe400078efcff */
[----:B------:R-:W-:Y:S01]  /*2e90*/  ISETP.LT.OR P0, PT, R12, RZ, P2 ;  /* 0x000000ff0c00720c */ /* 0x000fe20001701670 */
[----:B------:R-:W-:Y:S01]  /*2ea0*/  @!P1 IMAD R12, R22, c[0x0][0x1f8], R10 ;  /* 0x00007e00160c9a24 */ /* 0x000fe200078e020a */
[----:B------:R-:W-:Y:S01]  /*2eb0*/  ISETP.GE.OR P6, PT, R7, c[0x0][0x1f8], P6 ;  /* 0x00007e0007007a0c */ /* 0x000fe200037c6670 */
[----:B------:R-:W-:Y:S01]  /*2ec0*/  @!P3 IMAD.WIDE R18, R18, R9, c[0x0][0x160] ;  /* 0x000058001212b625 */ /* 0x000fe200078e0209 */
[----:B------:R-:W-:-:S02]  /*2ed0*/  ISETP.LT.OR P2, PT, R13, RZ, P2 ;  /* 0x000000ff0d00720c */ /* 0x000fc40001741670 */
[----:B------:R-:W-:Y:S01]  /*2ee0*/  ISETP.GE.OR P0, PT, R11, c[0x0][0x1f8], P0 ;  /* 0x00007e000b007a0c */ /* 0x000fe20000706670 */
[----:B------:R-:W-:Y:S01]  /*2ef0*/  @!P4 IMAD R16, R24, c[0x0][0x1f8], R5 ;  /* 0x00007e001810ca24 */ /* 0x000fe200078e0205 */
[----:B------:R0:W3:Y:S01]  /*2f00*/  @!P3 LDG.E.U16 R22, [R18.64] ;  /* 0x000000081216b981 */ /* 0x0000e2000c1e1500 */
[-C--:B------:R-:W-:Y:S01]  /*2f10*/  @!P1 IMAD.WIDE R12, R12, R9.reuse, c[0x0][0x160] ;  /* 0x000058000c0c9625 */ /* 0x080fe200078e0209 */
[----:B------:R-:W-:Y:S02]  /*2f20*/  ISETP.GE.OR P2, PT, R10, c[0x0][0x1f8], P2 ;  /* 0x00007e000a007a0c */ /* 0x000fe40001746670 */
[----:B------:R-:W4:Y:S01]  /*2f30*/  @!P3 LDG.E.U16 R5, [R14.64+0x24] ;  /* 0x000024080e05b981 */ /* 0x000f22000c1e1500 */
[----:B------:R-:W-:Y:S02]  /*2f40*/  @!P5 IMAD R8, R24, c[0x0][0x1f8], R8 ;  /* 0x00007e001808da24 */ /* 0x000fe400078e0208 */
[-C--:B------:R-:W-:Y:S01]  /*2f50*/  @!P4 IMAD.WIDE R16, R16, R9.reuse, c[0x0][0x160] ;  /* 0x000058001010c625 */ /* 0x080fe200078e0209 */
[----:B------:R1:W5:Y:S03]  /*2f60*/  @!P1 LDG.E.U16 R12, [R12.64] ;  /* 0x000000080c0c9981 */ /* 0x000366000c1e1500 */
[----:B------:R-:W-:Y:S01]  /*2f70*/  @!P6 IMAD R20, R24, c[0x0][0x1f8], R7 ;  /* 0x00007e001814ea24 */ /* 0x000fe200078e0207 */
[----:B------:R-:W5:Y:S01]  /*2f80*/  @!P5 LDG.E.U16 R25, [R14.64+0x2a] ;  /* 0x00002a080e19d981 */ /* 0x000f62000c1e1500 */
[----:B0-----:R-:W-:-:S03]  /*2f90*/  @!P5 IMAD.WIDE R18, R8, R9, c[0x0][0x160] ;  /* 0x000058000812d625 */ /* 0x001fc600078e0209 */
[----:B------:R0:W5:Y:S01]  /*2fa0*/  @!P4 LDG.E.U16 R16, [R16.64] ;  /* 0x000000081010c981 */ /* 0x000162000c1e1500 */
[----:B------:R-:W-:-:S03]  /*2fb0*/  @!P0 IMAD R8, R24, c[0x0][0x1f8], R11 ;  /* 0x00007e0018088a24 */ /* 0x000fc600078e020b */
[----:B------:R-:W5:Y:S01]  /*2fc0*/  @!P4 LDG.E.U16 R7, [R14.64+0x28] ;  /* 0x000028080e07c981 */ /* 0x000f62000c1e1500 */
[----:B------:R-:W-:-:S03]  /*2fd0*/  @!P6 IMAD.WIDE R20, R20, R9, c[0x0][0x160] ;  /* 0x000058001414e625 */ /* 0x000fc600078e0209 */
[----:B------:R-:W5:Y:S01]  /*2fe0*/  @!P5 LDG.E.U16 R18, [R18.64] ;  /* 0x000000081212d981 */ /* 0x000f62000c1e1500 */
[----:B------:R-:W-:Y:S02]  /*2ff0*/  @!P2 IMAD R24, R24, c[0x0][0x1f8], R10 ;  /* 0x00007e001818aa24 */ /* 0x000fe400078e020a */
[-C--:B------:R-:W-:Y:S01]  /*3000*/  @!P0 IMAD.WIDE R10, R8, R9.reuse, c[0x0][0x160] ;  /* 0x00005800080a8625 */ /* 0x080fe200078e0209 */
[----:B------:R-:W5:Y:S04]  /*3010*/  @!P6 LDG.E.U16 R20, [R20.64] ;  /* 0x000000081414e981 */ /* 0x000f68000c1e1500 */
[----:B-1----:R-:W5:Y:S01]  /*3020*/  @!P6 LDG.E.U16 R13, [R14.64+0x2c] ;  /* 0x00002c080e0de981 */ /* 0x002f62000c1e1500 */
[----:B------:R-:W-:-:S03]  /*3030*/  @!P2 IMAD.WIDE R8, R24, R9, c[0x0][0x160] ;  /* 0x000058001808a625 */ /* 0x000fc600078e0209 */
[----:B------:R-:W5:Y:S04]  /*3040*/  @!P0 LDG.E.U16 R10, [R10.64] ;  /* 0x000000080a0a8981 */ /* 0x000f68000c1e1500 */
[----:B0-----:R-:W5:Y:S04]  /*3050*/  @!P0 LDG.E.U16 R17, [R14.64+0x2e] ;  /* 0x00002e080e118981 */ /* 0x001f68000c1e1500 */
[----:B------:R0:W5:Y:S04]  /*3060*/  @!P2 LDG.E.U16 R8, [R8.64] ;  /* 0x000000080808a981 */ /* 0x000168000c1e1500 */
[----:B------:R-:W5:Y:S01]  /*3070*/  @!P2 LDG.E.U16 R24, [R14.64+0x30] ;  /* 0x000030080e18a981 */ /* 0x000f62000c1e1500 */
[----:B0-----:R-:W-:-:S02]  /*3080*/  SHF.R.S64 R9, RZ, 0x1f, R6 ;  /* 0x0000001fff097819 */ /* 0x001fc40000001006 */
[----:B--2---:R-:W-:Y:S02]  /*3090*/  @!P1 PRMT R23, RZ, 0x5410, R23 ;  /* 0x00005410ff179816 */ /* 0x004fe40000000017 */
[----:B---3--:R-:W-:Y:S02]  /*30a0*/  @!P3 PRMT R22, RZ, 0x5410, R22 ;  /* 0x00005410ff16b816 */ /* 0x008fe40000000016 */
[----:B----4-:R-:W-:Y:S02]  /*30b0*/  @!P3 PRMT R5, RZ, 0x5410, R5 ;  /* 0x00005410ff05b816 */ /* 0x010fe40000000005 */
[----:B-----5:R-:W-:-:S03]  /*30c0*/  @!P1 PRMT R12, RZ, 0x5410, R12 ;  /* 0x00005410ff0c9816 */ /* 0x020fc6000000000c */
[----:B------:R-:W-:-:S04]  /*30d0*/  @!P3 FFMA.FTZ R0, R5, R22, R0 ;  /* 0x000000160500b223 */ /* 0x000fc80000010000 */
[----:B------:R-:W-:Y:S01]  /*30e0*/  @!P1 FFMA.FTZ R0, R23, R12, R0 ;  /* 0x0000000c17009223 */ /* 0x000fe20000010000 */
[----:B------:R-:W-:Y:S02]  /*30f0*/  @!P4 PRMT R16, RZ, 0x5410, R16 ;  /* 0x00005410ff10c816 */ /* 0x000fe40000000010 */
[----:B------:R-:W-:Y:S02]  /*3100*/  @!P4 PRMT R7, RZ, 0x5410, R7 ;  /* 0x00005410ff07c816 */ /* 0x000fe40000000007 */
[----:B------:R-:W-:Y:S02]  /*3110*/  @!P5 PRMT R25, RZ, 0x5410, R25 ;  /* 0x00005410ff19d816 */ /* 0x000fe40000000019 */
[----:B------:R-:W-:Y:S01]  /*3120*/  @!P5 PRMT R18, RZ, 0x5410, R18 ;  /* 0x00005410ff12d816 */ /* 0x000fe20000000012 */
[----:B------:R-:W-:Y:S01]  /*3130*/  @!P4 FFMA.FTZ R0, R7, R16, R0 ;  /* 0x000000100700c223 */ /* 0x000fe20000010000 */
        /* <DEDUP_REMOVED lines=8> */
[----:B------:R-:W-:-:S05]  /*31c0*/  @!P2 PRMT R5, RZ, 0x5410, R24 ;  /* 0x00005410ff05a816 */ /* 0x000fca0000000018 */
[----:B------:R-:W-:Y:S01]  /*31d0*/  @!P2 FFMA.FTZ R0, R5, R8, R0 ;  /* 0x000000080500a223 */ /* 0x000fe20000010000 */
[----:B------:R-:W-:-:S04]  /*31e0*/  IADD3 R8, P0, R9, c[0x0][0x188], RZ ;  /* 0x0000620009087a10 */ /* 0x000fc80007f1e0ff */
[C---:B------:R-:W-:Y:S02]  /*31f0*/  LEA.HI.X.SX32 R9, R6.reuse, c[0x0][0x18c], 0x1, P0 ;  /* 0x0000630006097a11 */ /* 0x040fe400000f0eff */
[----:B------:R-:W-:Y:S02]  /*3200*/  F2FP.BF16.PACK_AB R0, RZ, R0 ;  /* 0x00000000ff00723e */ /* 0x000fe400000010ff */
[----:B------:R-:W-:-:S03]  /*3210*/  IADD3 R6, P0, R6, UR5, RZ ;  /* 0x0000000506067c10 */ /* 0x000fc6000ff1e0ff */
[----:B------:R0:W-:Y:S02]  /*3220*/  STG.E.U16 [R8.64], R0 ;  /* 0x0000000008007986 */ /* 0x0001e4000c101508 */
[----:B------:R-:W-:Y:S01]  /*3230*/  IMAD.X R3, RZ, RZ, R3, P0 ;  /* 0x000000ffff037224 */ /* 0x000fe200000e0603 */
[----:B------:R-:W-:-:S04]  /*3240*/  ISETP.GE.U32.AND P0, PT, R6, c[0x0][0x1ec], PT ;  /* 0x00007b0006007a0c */ /* 0x000fc80003f06070 */
[----:B------:R-:W-:-:S13]  /*3250*/  ISETP.GE.AND.EX P0, PT, R3, UR7, PT, P0 ;  /* 0x0000000703007c0c */ /* 0x000fda000bf06300 */
[----:B0-----:R-:W-:Y:S01]  /*3260*/  @P0 CALL.REL.NOINC `(.L_x_915) ;  /* 0x0000001000000944 */ /* 0x001fe20003c00000 */
[----:B------:R-:W-:Y:S05]  /*3270*/  BRA `(.L_x_916) ;  /* 0xffffe9a000007947 */ /* 0x000fea000383ffff */
.L_x_915:
[----:B------:R-:W-:Y:S05]  /*3280*/  EXIT ;  /* 0x000000000000794d */ /* 0x000fea0003800000 */
.L_x_917:
        /* <DEDUP_REMOVED lines=15> */
.L_x_1205:


//--------------------- .text._ZN2at6native51_GLOBAL__N__2c613397_18_DepthwiseConv2d_cu_9959487039conv_depthwise2d_forward_kernel_genericIN3c104HalfEiEEvNS_27GenericPackedTensorAccessorIKT_Lm4ENS_16DefaultPtrTraitsEiEENS5_IS6_Lm4ES8_iEES9_NS5_IS7_Lm1ES8_iEEbT0_iiiiiiiiiiiiii --------------------------
	.section	.text._ZN2at6native51_GLOBAL__N__2c613397_18_DepthwiseConv2d_cu_9959487039conv_depthwise2d_forward_kernel_genericIN3c104HalfEiEEvNS_27GenericPackedTensorAccessorIKT_Lm4ENS_16DefaultPtrTraitsEiEENS5_IS6_Lm4ES8_iEES9_NS5_IS7_Lm1ES8_iEEbT0_iiiiiiiiiiiiii,"ax",@progbits
	.sectioninfo	@"SHI_REGISTERS=32"
	.align	128
.text._ZN2at6native51_GLOBAL__N__2c613397_18_DepthwiseConv2d_cu_9959487039conv_depthwise2d_forward_kernel_genericIN3c104HalfEiEEvNS_27GenericPackedTensorAccessorIKT_Lm4ENS_16DefaultPtrTraitsEiEENS5_IS6_Lm4ES8_iEES9_NS5_IS7_Lm1ES8_iEEbT0_iiiiiiiiiiiiii:
        .type           _ZN2at6native51_GLOBAL__N__2c613397_18_DepthwiseConv2d_cu_9959487039conv_depthwise2d_forward_kernel_genericIN3c104HalfEiEEvNS_27GenericPackedTensorAccessorIKT_Lm4ENS_16DefaultPtrTraitsEiEENS5_IS6_Lm4ES8_iEES9_NS5_IS7_Lm1ES8_iEEbT0_iiiiiiiiiiiiii,@function
        .size           _ZN2at6native51_GLOBAL__N__2c613397_18_DepthwiseConv2d_cu_9959487039conv_depthwise2d_forward_kernel_genericIN3c104HalfEiEEvNS_27GenericPackedTensorAccessorIKT_Lm4ENS_16DefaultPtrTraitsEiEENS5_IS6_Lm4ES8_iEES9_NS5_IS7_Lm1ES8_iEEbT0_iiiiiiiiiiiiii,(.L_x_1206 - _ZN2at6native51_GLOBAL__N__2c613397_18_DepthwiseConv2d_cu_9959487039conv_depthwise2d_forward_kernel_genericIN3c104HalfEiEEvNS_27GenericPackedTensorAccessorIKT_Lm4ENS_16DefaultPtrTraitsEiEENS5_IS6_Lm4ES8_iEES9_NS5_IS7_Lm1ES8_iEEbT0_iiiiiiiiiiiiii)
        .other          _ZN2at6native51_GLOBAL__N__2c613397_18_DepthwiseConv2d_cu_9959487039conv_depthwise2d_forward_kernel_genericIN3c104HalfEiEEvNS_27GenericPackedTensorAccessorIKT_Lm4ENS_16DefaultPtrTraitsEiEENS5_IS6_Lm4ES8_iEES9_NS5_IS7_Lm1ES8_iEEbT0_iiiiiiiiiiiiii,@"STO_CUDA_ENTRY STV_DEFAULT"
_ZN2at6native51_GLOBAL__N__2c613397_18_DepthwiseConv2d_cu_9959487039conv_depthwise2d_forward_kernel_genericIN3c104HalfEiEEvNS_27GenericPackedTensorAccessorIKT_Lm4ENS_16DefaultPtrTraitsEiEENS5_IS6_Lm4ES8_iEES9_NS5_IS7_Lm1ES8_iEEbT0_iiiiiiiiiiiiii:
        /* <DEDUP_REMOVED lines=10> */
[----:B------:R-:W-:Y:S01]  /*00a0*/  MOV R6, c[0x0][0x1f4] ;  /* 0x00007d0000067a02 */ /* 0x000fe20000000f00 */
[----:B------:R-:W-:Y:S01]  /*00b0*/  ULDC.64 UR6, c[0x0][0x118] ;  /* 0x0000460000067ab9 */ /* 0x000fe20000000a00 */
[----:B------:R-:W-:Y:S02]  /*00c0*/  IMAD.MOV.U32 R0, RZ, RZ, R2 ;  /* 0x000000ffff007224 */ /* 0x000fe400078e0002 */
        /* <DEDUP_REMOVED lines=8> */
[----:B0-----:R-:W-:Y:S01]  /*0150*/  HFMA2.MMA R4, -RZ, RZ, 0, 0 ;  /* 0x00000000ff047435 */ /* 0x001fe200000001ff */
[----:B-1----:R-:W-:-:S04]  /*0160*/  IMAD.MOV R7, RZ, RZ, -R5 ;  /* 0x000000ffff077224 */ /* 0x002fc800078e0a05 */
[----:B------:R-:W-:-:S05]  /*0170*/  IMAD R7, R7, R10, RZ ;  /* 0x0000000a07077224 */ /* 0x000fca00078e02ff */
        /* <DEDUP_REMOVED lines=14> */
.L_x_940:
[----:B------:R-:W-:Y:S01]  /*0260*/  IABS R9, c[0x0][0x200] ;  /* 0x0000800000097a13 */ /* 0x000fe20000000000 */
[----:B------:R-:W-:Y:S01]  /*0270*/  IMAD.MOV.U32 R13, RZ, RZ, c[0x0][0x220] ;  /* 0x00008800ff0d7624 */ /* 0x000fe200078e00ff */
[----:B------:R-:W-:Y:S01]  /*0280*/  IABS R5, c[0x0][0x204] ;  /* 0x0000810000057a13 */ /* 0x000fe20000000000 */
[----:B------:R-:W-:Y:S01]  /*0290*/  BSSY B0, `(.L_x_919) ;  /* 0x0000075000007945 */ /* 0x000fe20003800000 */
[----:B------:R-:W0:Y:S01]  /*02a0*/  I2F.RP R4, R9 ;  /* 0x0000000900047306 */ /* 0x000e220000209400 */
[----:B------:R-:W-:Y:S02]  /*02b0*/  MOV R12, c[0x0][0x214] ;  /* 0x00008500000c7a02 */ /* 0x000fe40000000f00 */
[----:B------:R-:W-:-:S05]  /*02c0*/  MOV R14, c[0x0][0x224] ;  /* 0x00008900000e7a02 */ /* 0x000fca0000000f00 */
        /* <DEDUP_REMOVED lines=25> */
[----:B------:R-:W-:Y:S02]  /*0460*/  @!P2 IADD3 R6, -R6, RZ, RZ ;  /* 0x000000ff0606a210 */ /* 0x000fe40007ffe1ff */
        /* <DEDUP_REMOVED lines=22> */
[----:B------:R-:W-:Y:S02]  /*05d0*/  @P0 IADD3 R10, R10, 0x1, RZ ;  /* 0x000000010a0a0810 */ /* 0x000fe40007ffe0ff */
[----:B0-----:R-:W-:-:S05]  /*05e0*/  IADD3 R5, RZ, -R9, RZ ;  /* 0x80000009ff057210 */ /* 0x001fca0007ffe0ff */
[----:B------:R-:W-:Y:S01]  /*05f0*/  @!P2 IMAD.MOV R10, RZ, RZ, -R10 ;  /* 0x000000ffff0aa224 */ /* 0x000fe200078e0a0a */
[----:B------:R-:W-:Y:S01]  /*0600*/  @!P1 LOP3.LUT R10, RZ, c[0x0][0x204], RZ, 0x33, !PT ;  /* 0x00008100ff0a9a12 */ /* 0x000fe200078e33ff */
[----:B------:R-:W-:-:S03]  /*0610*/  IMAD R5, R5, R4, RZ ;  /* 0x0000000405057224 */ /* 0x000fc600078e02ff */
[----:B------:R-:W-:Y:S01]  /*0620*/  IABS R7, R10 ;  /* 0x0000000a00077213 */ /* 0x000fe20000000000 */
[----:B------:R-:W-:Y:S02]  /*0630*/  IMAD.MOV R11, RZ, RZ, -R10 ;  /* 0x000000ffff0b7224 */ /* 0x000fe400078e0a0a */
[----:B------:R-:W-:Y:S01]  /*0640*/  IMAD.HI.U32 R9, R9, R5, R8 ;  /* 0x0000000509097227 */ /* 0x000fe200078e0008 */
[----:B------:R-:W-:-:S03]  /*0650*/  MOV R5, R7 ;  /* 0x0000000700057202 */ /* 0x000fc60000000f00 */
[----:B------:R-:W-:Y:S02]  /*0660*/  IMAD.MOV.U32 R8, RZ, RZ, 0x1 ;  /* 0x00000001ff087424 */ /* 0x000fe400078e00ff */
        /* <DEDUP_REMOVED lines=13> */
[----:B------:R-:W-:Y:S01]  /*0740*/  MOV R6, c[0x0][0x210] ;  /* 0x0000840000067a02 */ /* 0x000fe20000000f00 */
[----:B------:R-:W-:Y:S01]  /*0750*/  IMAD.IADD R7, R12, 0x1, R7 ;  /* 0x000000010c077824 */ /* 0x000fe200078e0207 */
[----:B------:R-:W-:Y:S01]  /*0760*/  ISETP.GE.AND P1, PT, R14, RZ, PT ;  /* 0x000000ff0e00720c */ /* 0x000fe20003f26270 */
[----:B------:R-:W-:Y:S01]  /*0770*/  IMAD R13, R13, c[0x0][0x200], R0 ;  /* 0x000080000d0d7a24 */ /* 0x000fe200078e0200 */
[----:B------:R-:W-:-:S02]  /*0780*/  IABS R8, c[0x0][0x224] ;  /* 0x0000890000087a13 */ /* 0x000fc40000000000 */
[----:B------:R-:W-:Y:S01]  /*0790*/  ISETP.GE.AND P3, PT, R7, -0x1, PT ;  /* 0xffffffff0700780c */ /* 0x000fe20003f66270 */
[----:B------:R-:W-:-:S05]  /*07a0*/  @!P0 IMAD.IADD R5, R5, 0x1, -R4 ;  /* 0x0000000105058824 */ /* 0x000fca00078e0a04 */
[----:B------:R-:W-:Y:S01]  /*07b0*/  ISETP.GE.U32.AND P2, PT, R5, R4, PT ;  /* 0x000000040500720c */ /* 0x000fe20003f46070 */
[----:B------:R-:W-:Y:S01]  /*07c0*/  IMAD R4, R13, R6, -c[0x0][0x218] ;  /* 0x800086000d047624 */ /* 0x000fe200078e0206 */
[----:B------:R-:W-:Y:S01]  /*07d0*/  MOV R6, c[0x0][0x20c] ;  /* 0x0000830000067a02 */ /* 0x000fe20000000f00 */
[----:B------:R-:W-:Y:S02]  /*07e0*/  IMAD.MOV.U32 R5, RZ, RZ, RZ ;  /* 0x000000ffff057224 */ /* 0x000fe400078e00ff */
[----:B------:R-:W-:Y:S01]  /*07f0*/  IMAD.IADD R11, R4, 0x1, R11 ;  /* 0x00000001040b7824 */ /* 0x000fe200078e020b */
[----:B------:R-:W-:Y:S05]  /*0800*/  @P4 BRA `(.L_x_920) ;  /* 0x000001d000004947 */ /* 0x000fea0003800000 */
[----:B------:R-:W0:Y:S01]  /*0810*/  I2F.RP R5, R8 ;  /* 0x0000000800057306 */ /* 0x000e220000209400 */
[----:B------:R-:W-:-:S07]  /*0820*/  IABS R16, R12 ;  /* 0x0000000c00107213 */ /* 0x000fce0000000000 */
[----:B0-----:R-:W0:Y:S02]  /*0830*/  MUFU.RCP R5, R5 ;  /* 0x0000000500057308 */ /* 0x001e240000001000 */
[----:B0-----:R-:W-:-:S06]  /*0840*/  IADD3 R14, R5, 0xffffffe, RZ ;  /* 0x0ffffffe050e7810 */ /* 0x001fcc0007ffe0ff */
[----:B------:R0:W1:Y:S02]  /*0850*/  F2I.FTZ.U32.TRUNC.NTZ R15, R14 ;  /* 0x0000000e000f7305 */ /* 0x000064000021f000 */
[----:B0-----:R-:W-:Y:S01]  /*0860*/  MOV R14, RZ ;  /* 0x000000ff000e7202 */ /* 0x001fe20000000f00 */
        /* <DEDUP_REMOVED lines=17> */
[----:B------:R-:W-:-:S04]  /*0980*/  @!P6 LOP3.LUT R15, RZ, c[0x0][0x224], RZ, 0x33, !PT ;  /* 0x00008900ff0fea12 */ /* 0x000fc800078e33ff */
[----:B------:R-:W-:-:S05]  /*0990*/  IADD3 R5, -R15, RZ, RZ ;  /* 0x000000ff0f057210 */ /* 0x000fca0007ffe1ff */
[----:B------:R-:W-:-:S05]  /*09a0*/  IMAD R5, R5, c[0x0][0x224], -R12 ;  /* 0x0000890005057a24 */ /* 0x000fca00078e0a0c */
[----:B------:R-:W-:Y:S02]  /*09b0*/  ISETP.GT.AND P4, PT, R5, RZ, PT ;  /* 0x000000ff0500720c */ /* 0x000fe40003f84270 */
[----:B------:R-:W-:-:S11]  /*09c0*/  IADD3 R5, R15, 0x1, RZ ;  /* 0x000000010f057810 */ /* 0x000fd60007ffe0ff */
[----:B------:R-:W-:Y:S02]  /*09d0*/  @!P4 IMAD.MOV R5, RZ, RZ, R15 ;  /* 0x000000ffff05c224 */ /* 0x000fe400078e020f */
.L_x_920:
[----:B------:R-:W-:Y:S05]  /*09e0*/  BSYNC B0 ;  /* 0x0000000000007941 */ /* 0x000fea0003800000 */
.L_x_919:
[----:B------:R-:W-:Y:S01]  /*09f0*/  BSSY B0, `(.L_x_921) ;  /* 0x0000020000007945 */ /* 0x000fe20003800000 */
[----:B------:R-:W-:Y:S05]  /*0a00*/  @!P3 BRA `(.L_x_922) ;  /* 0x000001e00000b947 */ /* 0x000fea0003800000 */
[----:B------:R-:W0:Y:S01]  /*0a10*/  I2F.RP R6, R8 ;  /* 0x0000000800067306 */ /* 0x000e220000209400 */
[----:B------:R-:W-:-:S07]  /*0a20*/  IADD3 R16, R7, 0x1, RZ ;  /* 0x0000000107107810 */ /* 0x000fce0007ffe0ff */
[----:B0-----:R-:W0:Y:S02]  /*0a30*/  MUFU.RCP R6, R6 ;  /* 0x0000000600067308 */ /* 0x001e240000001000 */
[----:B0-----:R-:W-:-:S06]  /*0a40*/  IADD3 R14, R6, 0xffffffe, RZ ;  /* 0x0ffffffe060e7810 */ /* 0x001fcc0007ffe0ff */
[----:B------:R0:W1:Y:S02]  /*0a50*/  F2I.FTZ.U32.TRUNC.NTZ R15, R14 ;  /* 0x0000000e000f7305 */ /* 0x000064000021f000 */
[----:B0-----:R-:W-:Y:S01]  /*0a60*/  HFMA2.MMA R14, -RZ, RZ, 0, 0 ;  /* 0x00000000ff0e7435 */ /* 0x001fe200000001ff */
[----:B-1----:R-:W-:-:S04]  /*0a70*/  IMAD.MOV R13, RZ, RZ, -R15 ;  /* 0x000000ffff0d7224 */ /* 0x002fc800078e0a0f */
[----:B------:R-:W-:Y:S01]  /*0a80*/  IMAD R7, R13, R8, RZ ;  /* 0x000000080d077224 */ /* 0x000fe200078e02ff */
[----:B------:R-:W-:-:S04]  /*0a90*/  IABS R13, R16 ;  /* 0x00000010000d7213 */ /* 0x000fc80000000000 */
        /* <DEDUP_REMOVED lines=21> */
.L_x_922:
[----:B------:R-:W-:Y:S05]  /*0bf0*/  BSYNC B0 ;  /* 0x0000000000007941 */ /* 0x000fea0003800000 */
.L_x_921:
        /* <DEDUP_REMOVED lines=14> */
[----:B0-----:R-:W-:Y:S01]  /*0ce0*/  IMAD.MOV.U32 R14, RZ, RZ, RZ ;  /* 0x000000ffff0e7224 */ /* 0x001fe200078e00ff */
[----:B-1----:R-:W-:-:S05]  /*0cf0*/  IADD3 R16, RZ, -R15, RZ ;  /* 0x8000000fff107210 */ /* 0x002fca0007ffe0ff */
[----:B------:R-:W-:Y:S01]  /*0d00*/  IMAD R17, R16, R13, RZ ;  /* 0x0000000d10117224 */ /* 0x000fe200078e02ff */
[----:B------:R-:W-:-:S03]  /*0d10*/  IABS R16, R4 ;  /* 0x0000000400107213 */ /* 0x000fc60000000000 */
[----:B------:R-:W-:-:S06]  /*0d20*/  IMAD.HI.U32 R15, R15, R17, R14 ;  /* 0x000000110f0f7227 */ /* 0x000fcc00078e000e */
[----:B------:R-:W-:-:S05]  /*0d30*/  IMAD.HI.U32 R15, R15, R16, RZ ;  /* 0x000000100f0f7227 */ /* 0x000fca00078e00ff */
[----:B------:R-:W-:-:S05]  /*0d40*/  IADD3 R7, -R15, RZ, RZ ;  /* 0x000000ff0f077210 */ /* 0x000fca0007ffe1ff */
[----:B------:R-:W-:Y:S01]  /*0d50*/  IMAD R16, R13, R7, R16 ;  /* 0x000000070d107224 */ /* 0x000fe200078e0210 */
[----:B------:R-:W-:-:S04]  /*0d60*/  IADD3 R7, -R4, RZ, RZ ;  /* 0x000000ff04077210 */ /* 0x000fc80007ffe1ff */
        /* <DEDUP_REMOVED lines=9> */
[----:B------:R-:W-:-:S04]  /*0e00*/  @!P2 LOP3.LUT R15, RZ, c[0x0][0x220], RZ, 0x33, !PT ;  /* 0x00008800ff0faa12 */ /* 0x000fc800078e33ff */
[----:B------:R-:W-:-:S05]  /*0e10*/  IADD3 R7, -R15, RZ, RZ ;  /* 0x000000ff0f077210 */ /* 0x000fca0007ffe1ff */
[----:B------:R-:W-:-:S05]  /*0e20*/  IMAD R7, R7, c[0x0][0x220], -R4 ;  /* 0x0000880007077a24 */ /* 0x000fca00078e0a04 */
[----:B------:R-:W-:Y:S02]  /*0e30*/  ISETP.GT.AND P0, PT, R7, RZ, PT ;  /* 0x000000ff0700720c */ /* 0x000fe40003f04270 */
[----:B------:R-:W-:-:S11]  /*0e40*/  IADD3 R7, R15, 0x1, RZ ;  /* 0x000000010f077810 */ /* 0x000fd60007ffe0ff */
[----:B------:R-:W-:Y:S02]  /*0e50*/  @!P0 IMAD.MOV R7, RZ, RZ, R15 ;  /* 0x000000ffff078224 */ /* 0x000fe400078e020f */
.L_x_924:
[----:B------:R-:W-:Y:S05]  /*0e60*/  BSYNC B0 ;  /* 0x0000000000007941 */ /* 0x000fea0003800000 */
.L_x_923:
        /* <DEDUP_REMOVED lines=8> */
[----:B0-----:R-:W-:-:S05]  /*0ef0*/  IADD3 R14, RZ, -R15, RZ ;  /* 0x8000000fff0e7210 */ /* 0x001fca0007ffe0ff */
[----:B------:R-:W-:Y:S02]  /*0f00*/  IMAD R11, R14, R13, RZ ;  /* 0x0000000d0e0b7224 */ /* 0x000fe400078e02ff */
[----:B------:R-:W-:-:S04]  /*0f10*/  IMAD.MOV.U32 R14, RZ, RZ, RZ ;  /* 0x000000ffff0e7224 */ /* 0x000fc800078e00ff */
[----:B------:R-:W-:Y:S01]  /*0f20*/  IMAD.HI.U32 R11, R15, R11, R14 ;  /* 0x0000000b0f0b7227 */ /* 0x000fe200078e000e */
[----:B------:R-:W-:-:S05]  /*0f30*/  MOV R14, R17 ;  /* 0x00000011000e7202 */ /* 0x000fca0000000f00 */
        /* <DEDUP_REMOVED lines=8> */
[----:B------:R-:W-:Y:S02]  /*0fc0*/  ISETP.GE.U32.AND P0, PT, R14, R13, PT ;  /* 0x0000000d0e00720c */ /* 0x000fe40003f06070 */
[----:B------:R-:W-:-:S11]  /*0fd0*/  ISETP.NE.AND P2, PT, RZ, c[0x0][0x220], PT ;  /* 0x00008800ff007a0c */ /* 0x000fd60003f45270 */
[----:B------:R-:W-:-:S05]  /*0fe0*/  @P0 IADD3 R8, R8, 0x1, RZ ;  /* 0x0000000108080810 */ /* 0x000fca0007ffe0ff */
[----:B------:R-:W-:Y:S01]  /*0ff0*/  @!P4 IMAD.MOV R8, RZ, RZ, -R8 ;  /* 0x000000ffff08c224 */ /* 0x000fe200078e0a08 */
[----:B------:R-:W-:-:S04]  /*1000*/  @!P2 LOP3.LUT R8, RZ, c[0x0][0x220], RZ, 0x33, !PT ;  /* 0x00008800ff08aa12 */ /* 0x000fc800078e33ff */
[----:B------:R-:W-:-:S05]  /*1010*/  IADD3 R11, -R8, RZ, RZ ;  /* 0x000000ff080b7210 */ /* 0x000fca0007ffe1ff */
[----:B------:R-:W-:-:S05]  /*1020*/  IMAD R11, R11, c[0x0][0x220], R16 ;  /* 0x000088000b0b7a24 */ /* 0x000fca00078e0210 */
[----:B------:R-:W-:Y:S02]  /*1030*/  ISETP.GT.AND P0, PT, R11, RZ, PT ;  /* 0x000000ff0b00720c */ /* 0x000fe40003f04270 */
[----:B------:R-:W-:-:S04]  /*1040*/  IADD3 R11, -R8, c[0x0][0x208], RZ ;  /* 0x00008200080b7a10 */ /* 0x000fc80007ffe1ff */
[----:B------:R-:W-:-:S07]  /*1050*/  IADD3 R8, R11, -0x1, RZ ;  /* 0xffffffff0b087810 */ /* 0x000fce0007ffe0ff */
[----:B------:R-:W-:Y:S02]  /*1060*/  @!P0 IMAD.MOV R8, RZ, RZ, R11 ;  /* 0x000000ffff088224 */ /* 0x000fe400078e020b */
.L_x_926:
[----:B------:R-:W-:Y:S05]  /*1070*/  BSYNC B0 ;  /* 0x0000000000007941 */ /* 0x000fea0003800000 */
.L_x_925:
[----:B------:R-:W-:Y:S01]  /*1080*/  ULDC.S8 UR4, c[0x0][0x1e8] ;  /* 0x00007a0000047ab9 */ /* 0x000fe20000000200 */
[----:B------:R-:W-:Y:S02]  /*1090*/  @!P1 IADD3 R9, -R9, RZ, RZ ;  /* 0x000000ff09099210 */ /* 0x000fe40007ffe1ff */
[----:B------:R-:W-:Y:S02]  /*10a0*/  ISETP.NE.AND P0, PT, RZ, UR4, PT ;  /* 0x00000004ff007c0c */ /* 0x000fe4000bf05270 */
[----:B------:R-:W-:-:S05]  /*10b0*/  @!P3 LOP3.LUT R9, RZ, c[0x0][0x1f0], RZ, 0x33, !PT ;  /* 0x00007c00ff09ba12 */ /* 0x000fca00078e33ff */
[----:B------:R-:W-:-:S04]  /*10c0*/  IMAD.MOV R11, RZ, RZ, -R9 ;  /* 0x000000ffff0b7224 */ /* 0x000fc800078e0a09 */
[----:B------:R-:W-:Y:S02]  /*10d0*/  IMAD R10, R11, c[0x0][0x1f0], R10 ;  /* 0x00007c000b0a7a24 */ /* 0x000fe400078e020a */
[----:B------:R-:W-:-:S05]  /*10e0*/  @P0 MOV R17, 0x2 ;  /* 0x0000000200110802 */ /* 0x000fca0000000f00 */
[----:B------:R-:W-:-:S05]  /*10f0*/  @P0 IMAD.WIDE R16, R10, R17, c[0x0][0x1d8] ;  /* 0x000076000a100625 */ /* 0x000fca00078e0211 */
[----:B------:R-:W2:Y:S01]  /*1100*/  @P0 LDG.E.U16 R11, [R16.64] ;  /* 0x00000006100b0981 */ /* 0x000ea2000c1e1500 */
[----:B------:R-:W-:Y:S01]  /*1110*/  IABS R19, c[0x0][0x1f4] ;  /* 0x00007d0000137a13 */ /* 0x000fe20000000000 */
[----:B------:R-:W-:Y:S01]  /*1120*/  BSSY B1, `(.L_x_927) ;  /* 0x000012d000017945 */ /* 0x000fe20003800000 */
[----:B------:R-:W-:Y:S01]  /*1130*/  IABS R21, R10 ;  /* 0x0000000a00157213 */ /* 0x000fe20000000000 */
[----:B------:R-:W-:Y:S01]  /*1140*/  IMAD.MOV.U32 R22, RZ, RZ, RZ ;  /* 0x000000ffff167224 */ /* 0x000fe200078e00ff */
[----:B------:R-:W0:Y:S08]  /*1150*/  I2F.RP R18, R19 ;  /* 0x0000001300127306 */ /* 0x000e300000209400 */
        /* <DEDUP_REMOVED lines=20> */
[----:B------:R-:W-:Y:S02]  /*12a0*/  @!P3 IADD3 R13, -R13, RZ, RZ ;  /* 0x000000ff0d0db210 */ /* 0x000fe40007ffe1ff */
[----:B------:R-:W-:-:S05]  /*12b0*/  @!P2 LOP3.LUT R13, RZ, c[0x0][0x1f4], RZ, 0x33, !PT ;  /* 0x00007d00ff0daa12 */ /* 0x000fca00078e33ff */
[----:B------:R-:W-:Y:S01]  /*12c0*/  IMAD R9, R2, R9, R13 ;  /* 0x0000000902097224 */ /* 0x000fe200078e020d */
[----:B--2---:R-:W-:Y:S01]  /*12d0*/  @P0 HADD2.F32 R22, -RZ, R11.H0_H0 ;  /* 0x2000000bff160230 */ /* 0x004fe20000004100 */
[----:B------:R-:W-:Y:S05]  /*12e0*/  @P1 BRA `(.L_x_928) ;  /* 0x0000110000001947 */ /* 0x000fea0003800000 */
[----:B------:R-:W-:Y:S01]  /*12f0*/  IMAD R12, R9, c[0x0][0x1fc], R12 ;  /* 0x00007f00090c7a24 */ /* 0x000fe200078e020c */
[C---:B------:R-:W-:Y:S02]  /*1300*/  IADD3 R9, R7.reuse, 0x1, RZ ;  /* 0x0000000107097810 */ /* 0x040fe40007ffe0ff */
[C---:B------:R-:W-:Y:S02]  /*1310*/  IADD3 R11, R7.reuse, 0x2, RZ ;  /* 0x00000002070b7810 */ /* 0x040fe40007ffe0ff */
[----:B------:R-:W-:Y:S02]  /*1320*/  IADD3 R13, R7, 0x3, RZ ;  /* 0x00000003070d7810 */ /* 0x000fe40007ffe0ff */
.L_x_938:
[----:B------:R-:W-:Y:S01]  /*1330*/  ISETP.GT.AND P0, PT, R8, R7, PT ;  /* 0x000000070800720c */ /* 0x000fe20003f04270 */
[----:B------:R-:W-:-:S12]  /*1340*/  BSSY B0, `(.L_x_929) ;  /* 0x0000106000007945 */ /* 0x000fd80003800000 */
[----:B------:R-:W-:Y:S05]  /*1350*/  @!P0 BRA `(.L_x_930) ;  /* 0x0000104000008947 */ /* 0x000fea0003800000 */
[-C--:B------:R-:W-:Y:S01]  /*1360*/  IADD3 R18, R8, -R7.reuse, RZ ;  /* 0x8000000708127210 */ /* 0x080fe20007ffe0ff */
[----:B------:R-:W-:Y:S01]  /*1370*/  BSSY B2, `(.L_x_931) ;  /* 0x0000028000027945 */ /* 0x000fe20003800000 */
[-C--:B------:R-:W-:Y:S02]  /*1380*/  LOP3.LUT R15, RZ, R7.reuse, RZ, 0x33, !PT ;  /* 0x00000007ff0f7212 */ /* 0x080fe400078e33ff */
[----:B------:R-:W-:Y:S02]  /*1390*/  LOP3.LUT P0, R18, R18, 0x3, RZ, 0xc0, !PT ;  /* 0x0000000312127812 */ /* 0x000fe4000780c0ff */
[----:B------:R-:W-:Y:S01]  /*13a0*/  MOV R23, R7 ;  /* 0x0000000700177202 */ /* 0x000fe20000000f00 */
[----:B------:R-:W-:-:S05]  /*13b0*/  IMAD.IADD R15, R15, 0x1, R8 ;  /* 0x000000010f0f7824 */ /* 0x000fca00078e0208 */
[----:B------:R-:W-:Y:S01]  /*13c0*/  ISETP.GE.U32.AND P1, PT, R15, 0x3, PT ;  /* 0x000000030f00780c */ /* 0x000fe20003f26070 */
[----:B------:R-:W-:-:S04]  /*13d0*/  IMAD R15, R5, c[0x0][0x224], R12 ;  /* 0x00008900050f7a24 */ /* 0x000fc800078e020c */
[----:B------:R-:W-:Y:S01]  /*13e0*/  IMAD R20, R15, c[0x0][0x1f8], R4 ;  /* 0x00007e000f147a24 */ /* 0x000fe200078e0204 */
        /* <DEDUP_REMOVED lines=10> */
[----:B------:R-:W-:Y:S01]  /*1490*/  MOV R23, R9 ;  /* 0x0000000900177202 */ /* 0x000fe20000000f00 */
[----:B--2---:R-:W-:-:S02]  /*14a0*/  HADD2.F32 R24, -RZ, R16.H0_H0 ;  /* 0x20000010ff187230 */ /* 0x004fc40000004100 */
[----:B---3--:R-:W-:-:S05]  /*14b0*/  HADD2.F32 R19, -RZ, R19.H0_H0 ;  /* 0x20000013ff137230 */ /* 0x008fca0000004100 */
[----:B------:R-:W-:-:S03]  /*14c0*/  FFMA.FTZ R22, R19, R24, R22 ;  /* 0x0000001813167223 */ /* 0x000fc60000010016 */
[----:B------:R-:W-:Y:S05]  /*14d0*/  @!P0 BRA `(.L_x_932) ;  /* 0x0000011000008947 */ /* 0x000fea0003800000 */
[----:B------:R-:W-:Y:S01]  /*14e0*/  ISETP.NE.AND P0, PT, R18, 0x2, PT ;  /* 0x000000021200780c */ /* 0x000fe20003f05270 */
[----:B------:R-:W2:Y:S01]  /*14f0*/  LDG.E.U16 R23, [R14.64+0x2] ;  /* 0x000002060e177981 */ /* 0x000ea2000c1e1500 */
[----:B------:R-:W-:-:S11]  /*1500*/  IADD3 R18, R26, c[0x0][0x220], RZ ;  /* 0x000088001a127a10 */ /* 0x000fd60007ffe0ff */
[C---:B------:R-:W-:Y:S01]  /*1510*/  @P0 IADD3 R16, R18.reuse, c[0x0][0x220], RZ ;  /* 0x0000880012100a10 */ /* 0x040fe20007ffe0ff */
[-C--:B------:R-:W-:Y:S01]  /*1520*/  IMAD.WIDE R18, R18, R21.reuse, c[0x0][0x160] ;  /* 0x0000580012127625 */ /* 0x080fe200078e0215 */
[----:B------:R-:W3:Y:S03]  /*1530*/  @P0 LDG.E.U16 R25, [R14.64+0x4] ;  /* 0x000004060e190981 */ /* 0x000ee6000c1e1500 */
[----:B------:R-:W-:Y:S02]  /*1540*/  @P0 IMAD.WIDE R16, R16, R21, c[0x0][0x160] ;  /* 0x0000580010100625 */ /* 0x000fe400078e0215 */
[----:B------:R-:W4:Y:S04]  /*1550*/  LDG.E.U16 R18, [R18.64] ;  /* 0x0000000612127981 */ /* 0x000f28000c1e1500 */
[----:B------:R-:W5:Y:S01]  /*1560*/  @P0 LDG.E.U16 R16, [R16.64] ;  /* 0x0000000610100981 */ /* 0x000f62000c1e1500 */
[----:B--2---:R-:W-:Y:S01]  /*1570*/  HADD2.F32 R21, -RZ, R23.H0_H0 ;  /* 0x20000017ff157230 */ /* 0x004fe20000004100 */
[----:B------:R-:W-:Y:S01]  /*1580*/  IMAD.MOV.U32 R23, RZ, RZ, R11 ;  /* 0x000000ffff177224 */ /* 0x000fe200078e000b */
[----:B------:R-:W-:Y:S01]  /*1590*/  @P0 MOV R23, R13 ;  /* 0x0000000d00170202 */ /* 0x000fe20000000f00 */
[----:B---3--:R-:W-:-:S02]  /*15a0*/  @P0 HADD2.F32 R25, -RZ, R25.H0_H0 ;  /* 0x20000019ff190230 */ /* 0x008fc40000004100 */
[----:B----4-:R-:W-:Y:S02]  /*15b0*/  HADD2.F32 R24, -RZ, R18.H0_H0 ;  /* 0x20000012ff187230 */ /* 0x010fe40000004100 */
[----:B-----5:R-:W-:-:S03]  /*15c0*/  @P0 HADD2.F32 R26, -RZ, R16.H0_H0 ;  /* 0x20000010ff1a0230 */ /* 0x020fc60000004100 */
[----:B------:R-:W-:-:S04]  /*15d0*/  FFMA.FTZ R22, R21, R24, R22 ;  /* 0x0000001815167223 */ /* 0x000fc80000010016 */
[----:B------:R-:W-:Y:S02]  /*15e0*/  @P0 FFMA.FTZ R22, R25, R26, R22 ;  /* 0x0000001a19160223 */ /* 0x000fe40000010016 */
.L_x_932:
[----:B------:R-:W-:Y:S05]  /*15f0*/  BSYNC B2 ;  /* 0x0000000000027941 */ /* 0x000fea0003800000 */
.L_x_931:
[----:B------:R-:W-:Y:S05]  /*1600*/  @!P1 BRA `(.L_x_930) ;  /* 0x00000d9000009947 */ /* 0x000fea0003800000 */
[----:B------:R-:W-:Y:S01]  /*1610*/  IMAD.IADD R14, R8, 0x1, -R23 ;  /* 0x00000001080e7824 */ /* 0x000fe200078e0a17 */
[----:B------:R-:W-:Y:S01]  /*1620*/  BSSY B2, `(.L_x_933) ;  /* 0x000007a000027945 */ /* 0x000fe20003800000 */
[----:B------:R-:W-:Y:S01]  /*1630*/  PLOP3.LUT P0, PT, PT, PT, PT, 0x80, 0x0 ;  /* 0x000000000000781c */ /* 0x000fe20003f0f070 */
[----:B------:R-:W-:Y:S02]  /*1640*/  IMAD R21, R10, c[0x0][0x20c], R5 ;  /* 0x000083000a157a24 */ /* 0x000fe400078e0205 */
[----:B------:R-:W-:-:S13]  /*1650*/  ISETP.GT.AND P1, PT, R14, 0xc, PT ;  /* 0x0000000c0e00780c */ /* 0x000fda0003f24270 */
[----:B------:R-:W-:Y:S05]  /*1660*/  @!P1 BRA `(.L_x_934) ;  /* 0x0000075000009947 */ /* 0x000fea0003800000 */
[----:B------:R-:W-:Y:S02]  /*1670*/  PLOP3.LUT P0, PT, PT, PT, PT, 0x8, 0x0 ;  /* 0x000000000000781c */ /* 0x000fe40003f0e170 */
[----:B------:R-:W-:Y:S02]  /*1680*/  IADD3 R24, R8, -0xc, RZ ;  /* 0xfffffff408187810 */ /* 0x000fe40007ffe0ff */
.L_x_935:
[----:B------:R-:W-:Y:S01]  /*1690*/  HFMA2.MMA R25, -RZ, RZ, 0, 1.1920928955078125e-07 ;  /* 0x00000002ff197435 */ /* 0x000fe200000001ff */
[----:B------:R-:W-:Y:S02]  /*16a0*/  IMAD R16, R21, c[0x0][0x208], R23 ;  /* 0x0000820015107a24 */ /* 0x000fe400078e0217 */
[----:B------:R-:W-:-:S07]  /*16b0*/  IMAD R18, R23, c[0x0][0x220], R20 ;  /* 0x0000880017127a24 */ /* 0x000fce00078e0214 */
[----:B------:R-:W-:-:S04]  /*16c0*/  IMAD.WIDE R16, R16, R25, c[0x0][0x1b0] ;  /* 0x00006c0010107625 */ /* 0x000fc800078e0219 */
[----:B------:R-:W-:Y:S01]  /*16d0*/  IMAD.WIDE R18, R18, R25, c[0x0][0x160] ;  /* 0x0000580012127625 */ /* 0x000fe200078e0219 */
[----:B------:R-:W2:Y:S04]  /*16e0*/  LDG.E.U16 R14, [R16.64] ;  /* 0x00000006100e7981 */ /* 0x000ea8000c1e1500 */
[----:B------:R-:W3:Y:S01]  /*16f0*/  LDG.E.U16 R15, [R18.64] ;  /* 0x00000006120f7981 */ /* 0x000ee2000c1e1500 */
[----:B--2---:R-:W-:Y:S02]  /*1700*/  HADD2.F32 R27, -RZ, R14.H0_H0 ;  /* 0x2000000eff1b7230 */ /* 0x004fe40000004100 */
[----:B---3--:R-:W-:Y:S01]  /*1710*/  HADD2.F32 R26, -RZ, R15.H0_H0 ;  /* 0x2000000fff1a7230 */ /* 0x008fe20000004100 */
[----:B------:R-:W-:Y:S02]  /*1720*/  IMAD.WIDE R14, R25, c[0x0][0x220], R18 ;  /* 0x00008800190e7a25 */ /* 0x000fe400078e0212 */
[----:B------:R0:W2:Y:S02]  /*1730*/  LDG.E.U16 R18, [R16.64+0x2] ;  /* 0x0000020610127981 */ /* 0x0000a4000c1e1500 */
[----:B------:R-:W-:-:S02]  /*1740*/  FFMA.FTZ R22, R27, R26, R22 ;  /* 0x0000001a1b167223 */ /* 0x000fc40000010016 */
[----:B------:R-:W-:Y:S01]  /*1750*/  IMAD.WIDE R26, R25, c[0x0][0x220], R14 ;  /* 0x00008800191a7a25 */ /* 0x000fe200078e020e */
[----:B------:R1:W3:Y:S04]  /*1760*/  LDG.E.U16 R28, [R14.64] ;  /* 0x000000060e1c7981 */ /* 0x0002e8000c1e1500 */
[----:B------:R-:W4:Y:S04]  /*1770*/  LDG.E.U16 R29, [R26.64] ;  /* 0x000000061a1d7981 */ /* 0x000f28000c1e1500 */
[----:B-1----:R0:W5:Y:S04]  /*1780*/  LDG.E.U16 R14, [R16.64+0x4] ;  /* 0x00000406100e7981 */ /* 0x002168000c1e1500 */
[----:B0-----:R-:W5:Y:S01]  /*1790*/  LDG.E.U16 R16, [R16.64+0x6] ;  /* 0x0000060610107981 */ /* 0x001f62000c1e1500 */
[----:B--2---:R-:W-:-:S02]  /*17a0*/  HADD2.F32 R15, -RZ, R18.H0_H0 ;  /* 0x20000012ff0f7230 */ /* 0x004fc40000004100 */
[----:B---3--:R-:W-:Y:S02]  /*17b0*/  HADD2.F32 R28, -RZ, R28.H0_H0 ;  /* 0x2000001cff1c7230 */ /* 0x008fe40000004100 */
[----:B----4-:R-:W-:-:S03]  /*17c0*/  HADD2.F32 R29, -RZ, R29.H0_H0 ;  /* 0x2000001dff1d7230 */ /* 0x010fc60000004100 */
[----:B------:R-:W-:Y:S01]  /*17d0*/  FFMA.FTZ R22, R15, R28, R22 ;  /* 0x0000001c0f167223 */ /* 0x000fe20000010016 */
[----:B-----5:R-:W-:Y:S01]  /*17e0*/  HADD2.F32 R19, -RZ, R14.H0_H0 ;  /* 0x2000000eff137230 */ /* 0x020fe20000004100 */
[----:B------:R-:W-:-:S04]  /*17f0*/  IADD3 R28, R23, 0x4, RZ ;  /* 0x00000004171c7810 */ /* 0x000fc80007ffe0ff */
[----:B------:R-:W-:Y:S02]  /*1800*/  FFMA.FTZ R22, R19, R29, R22 ;  /* 0x0000001d13167223 */ /* 0x000fe40000010016 */
[----:B------:R-:W-:-:S04]  /*1810*/  IMAD.WIDE R18, R25, c[0x0][0x220], R26 ;  /* 0x0000880019127a25 */ /* 0x000fc800078e021a */
[----:B------:R-:W-:Y:S02]  /*1820*/  IMAD R14, R21, c[0x0][0x208], R28 ;  /* 0x00008200150e7a24 */ /* 0x000fe400078e021c */
[----:B------:R-:W-:Y:S01]  /*1830*/  IMAD R26, R28, c[0x0][0x220], R20 ;  /* 0x000088001c1a7a24 */ /* 0x000fe200078e0214 */
[----:B------:R-:W2:Y:S01]  /*1840*/  LDG.E.U16 R18, [R18.64] ;  /* 0x0000000612127981 */ /* 0x000ea2000c1e1500 */
[----:B------:R-:W-:-:S04]  /*1850*/  IMAD.WIDE R14, R14, R25, c[0x0][0x1b0] ;  /* 0x00006c000e0e7625 */ /* 0x000fc800078e0219 */
[----:B------:R-:W-:Y:S01]  /*1860*/  IMAD.WIDE R26, R26, R25, c[0x0][0x160] ;  /* 0x000058001a1a7625 */ /* 0x000fe200078e0219 */
[----:B------:R-:W3:Y:S04]  /*1870*/  LDG.E.U16 R29, [R14.64] ;  /* 0x000000060e1d7981 */ /* 0x000ee8000c1e1500 */
[----:B------:R0:W4:Y:S01]  /*1880*/  LDG.E.U16 R28, [R26.64] ;  /* 0x000000061a1c7981 */ /* 0x000122000c1e1500 */
[----:B------:R-:W-:Y:S02]  /*1890*/  HADD2.F32 R17, -RZ, R16.H0_H0 ;  /* 0x20000010ff117230 */ /* 0x000fe40000004100 */
[----:B--2---:R-:W-:-:S05]  /*18a0*/  HADD2.F32 R18, -RZ, R18.H0_H0 ;  /* 0x20000012ff127230 */ /* 0x004fca0000004100 */
[----:B------:R-:W-:Y:S01]  /*18b0*/  FFMA.FTZ R22, R17, R18, R22 ;  /* 0x0000001211167223 */ /* 0x000fe20000010016 */
[----:B---3--:R-:W-:Y:S01]  /*18c0*/  HADD2.F32 R29, -RZ, R29.H0_H0 ;  /* 0x2000001dff1d7230 */ /* 0x008fe20000004100 */
[----:B------:R-:W-:Y:S02]  /*18d0*/  IMAD.WIDE R16, R25, c[0x0][0x220], R26 ;  /* 0x0000880019107a25 */ /* 0x000fe400078e021a */
[----:B0-----:R0:W2:Y:S01]  /*18e0*/  LDG.E.U16 R27, [R14.64+0x4] ;  /* 0x000004060e1b7981 */ /* 0x0010a2000c1e1500 */
[----:B----4-:R-:W-:-:S03]  /*18f0*/  HADD2.F32 R28, -RZ, R28.H0_H0 ;  /* 0x2000001cff1c7230 */ /* 0x010fc60000004100 */
[----:B------:R-:W-:-:S04]  /*1900*/  IMAD.WIDE R18, R25, c[0x0][0x220], R16 ;  /* 0x0000880019127a25 */ /* 0x000fc800078e0210 */
[----:B------:R-:W-:Y:S01]  /*1910*/  FFMA.FTZ R22, R29, R28, R22 ;  /* 0x0000001c1d167223 */ /* 0x000fe20000010016 */
[----:B------:R-:W3:Y:S04]  /*1920*/  LDG.E.U16 R26, [R18.64] ;  /* 0x00000006121a7981 */ /* 0x000ee8000c1e1500 */
[----:B------:R0:W4:Y:S04]  /*1930*/  LDG.E.U16 R29, [R14.64+0x2] ;  /* 0x000002060e1d7981 */ /* 0x000128000c1e1500 */
[----:B------:R1:W5:Y:S04]  /*1940*/  LDG.E.U16 R28, [R16.64] ;  /* 0x00000006101c7981 */ /* 0x000368000c1e1500 */
[----:B0-----:R-:W5:Y:S01]  /*1950*/  LDG.E.U16 R14, [R14.64+0x6] ;  /* 0x000006060e0e7981 */ /* 0x001f62000c1e1500 */
[----:B-1----:R-:W-:-:S06]  /*1960*/  IMAD.WIDE R16, R25, c[0x0][0x220], R18 ;  /* 0x0000880019107a25 */ /* 0x002fcc00078e0212 */
[----:B------:R-:W5:Y:S01]  /*1970*/  LDG.E.U16 R16, [R16.64] ;  /* 0x0000000610107981 */ /* 0x000f62000c1e1500 */
[----:B--2---:R-:W-:Y:S02]  /*1980*/  HADD2.F32 R27, -RZ, R27.H0_H0 ;  /* 0x2000001bff1b7230 */ /* 0x004fe40000004100 */
[----:B---3--:R-:W-:Y:S02]  /*1990*/  HADD2.F32 R26, -RZ, R26.H0_H0 ;  /* 0x2000001aff1a7230 */ /* 0x008fe40000004100 */
[----:B----4-:R-:W-:Y:S02]  /*19a0*/  HADD2.F32 R29, -RZ, R29.H0_H0 ;  /* 0x2000001dff1d7230 */ /* 0x010fe40000004100 */
[----:B-----5:R-:W-:-:S05]  /*19b0*/  HADD2.F32 R28, -RZ, R28.H0_H0 ;  /* 0x2000001cff1c7230 */ /* 0x020fca0000004100 */
        /* <DEDUP_REMOVED lines=9> */
[----:B------:R-:W-:Y:S02]  /*1a50*/  HADD2.F32 R15, -RZ, R14.H0_H0 ;  /* 0x2000000eff0f7230 */ /* 0x000fe40000004100 */
[----:B------:R-:W-:-:S05]  /*1a60*/  HADD2.F32 R16, -RZ, R16.H0_H0 ;  /* 0x20000010ff107230 */ /* 0x000fca0000004100 */
[----:B------:R-:W-:Y:S02]  /*1a70*/  FFMA.FTZ R22, R15, R16, R22 ;  /* 0x000000100f167223 */ /* 0x000fe40000010016 */
[C---:B------:R-:W-:Y:S02]  /*1a80*/  IMAD.WIDE R14, R25.reuse, c[0x0][0x220], R26 ;  /* 0x00008800190e7a25 */ /* 0x040fe400078e021a */
[----:B0-----:R-:W4:Y:S04]  /*1a90*/  LDG.E.U16 R27, [R18.64+0x4] ;  /* 0x00000406121b7981 */ /* 0x001f28000c1e1500 */
[----:B------:R-:W-:-:S05]  /*1aa0*/  IMAD.WIDE R16, R25, c[0x0][0x220], R14 ;  /* 0x0000880019107a25 */ /* 0x000fca00078e020e */
[----:B------:R-:W5:Y:S01]  /*1ab0*/  LDG.E.U16 R26, [R16.64] ;  /* 0x00000006101a7981 */ /* 0x000f62000c1e1500 */
[----:B--2---:R-:W-:Y:S02]  /*1ac0*/  HADD2.F32 R29, -RZ, R29.H0_H0 ;  /* 0x2000001dff1d7230 */ /* 0x004fe40000004100 */
[----:B---3--:R-:W-:-:S05]  /*1ad0*/  HADD2.F32 R28, -RZ, R28.H0_H0 ;  /* 0x2000001cff1c7230 */ /* 0x008fca0000004100 */
[----:B------:R-:W-:Y:S02]  /*1ae0*/  FFMA.FTZ R22, R29, R28, R22 ;  /* 0x0000001c1d167223 */ /* 0x000fe40000010016 */
[----:B------:R0:W2:Y:S04]  /*1af0*/  LDG.E.U16 R29, [R18.64+0x2] ;  /* 0x00000206121d7981 */ /* 0x0000a8000c1e1500 */
[----:B------:R1:W3:Y:S01]  /*1b00*/  LDG.E.U16 R28, [R14.64] ;  /* 0x000000060e1c7981 */ /* 0x0002e2000c1e1500 */
[----:B----4-:R-:W-:-:S03]  /*1b10*/  HADD2.F32 R27, -RZ, R27.H0_H0 ;  /* 0x2000001bff1b7230 */ /* 0x010fc60000004100 */
[----:B0-----:R-:W4:Y:S01]  /*1b20*/  LDG.E.U16 R18, [R18.64+0x6] ;  /* 0x0000060612127981 */ /* 0x001f22000c1e1500 */
[----:B-----5:R-:W-:Y:S01]  /*1b30*/  HADD2.F32 R26, -RZ, R26.H0_H0 ;  /* 0x2000001aff1a7230 */ /* 0x020fe20000004100 */
[----:B-1----:R-:W-:-:S06]  /*1b40*/  IMAD.WIDE R14, R25, c[0x0][0x220], R16 ;  /* 0x00008800190e7a25 */ /* 0x002fcc00078e0210 */
[----:B------:R4:W5:Y:S01]  /*1b50*/  LDG.E.U16 R14, [R14.64] ;  /* 0x000000060e0e7981 */ /* 0x000962000c1e1500 */
[----:B--2---:R-:W-:Y:S02]  /*1b60*/  HADD2.F32 R29, -RZ, R29.H0_H0 ;  /* 0x2000001dff1d7230 */ /* 0x004fe40000004100 */
[----:B---3--:R-:W-:-:S05]  /*1b70*/  HADD2.F32 R28, -RZ, R28.H0_H0 ;  /* 0x2000001cff1c7230 */ /* 0x008fca0000004100 */
        /* <DEDUP_REMOVED lines=9> */
[----:B----4-:R-:W-:Y:S01]  /*1c10*/  HADD2.F32 R15, -RZ, R18.H0_H0 ;  /* 0x20000012ff0f7230 */ /* 0x010fe20000004100 */
[----:B------:R-:W-:Y:S01]  /*1c20*/  IMAD.WIDE R18, R25, c[0x0][0x220], R26 ;  /* 0x0000880019127a25 */ /* 0x000fe200078e021a */
[----:B-----5:R-:W-:-:S05]  /*1c30*/  HADD2.F32 R14, -RZ, R14.H0_H0 ;  /* 0x2000000eff0e7230 */ /* 0x020fca0000004100 */
[----:B------:R-:W-:Y:S02]  /*1c40*/  FFMA.FTZ R22, R15, R14, R22 ;  /* 0x0000000e0f167223 */ /* 0x000fe40000010016 */
[----:B------:R-:W-:-:S06]  /*1c50*/  IMAD.WIDE R14, R25, c[0x0][0x220], R18 ;  /* 0x00008800190e7a25 */ /* 0x000fcc00078e0212 */
[----:B0-----:R-:W-:Y:S02]  /*1c60*/  IMAD.WIDE R26, R25, c[0x0][0x220], R14 ;  /* 0x00008800191a7a25 */ /* 0x001fe400078e020e */
[----:B------:R-:W4:Y:S04]  /*1c70*/  LDG.E.U16 R14, [R14.64] ;  /* 0x000000060e0e7981 */ /* 0x000f28000c1e1500 */
[----:B------:R-:W5:Y:S01]  /*1c80*/  LDG.E.U16 R26, [R26.64] ;  /* 0x000000061a1a7981 */ /* 0x000f62000c1e1500 */
[----:B--2---:R-:W-:Y:S02]  /*1c90*/  HADD2.F32 R29, -RZ, R29.H0_H0 ;  /* 0x2000001dff1d7230 */ /* 0x004fe40000004100 */
[----:B---3--:R-:W-:-:S05]  /*1ca0*/  HADD2.F32 R28, -RZ, R28.H0_H0 ;  /* 0x2000001cff1c7230 */ /* 0x008fca0000004100 */
[----:B------:R-:W-:Y:S02]  /*1cb0*/  FFMA.FTZ R22, R29, R28, R22 ;  /* 0x0000001c1d167223 */ /* 0x000fe40000010016 */
[----:B------:R0:W2:Y:S04]  /*1cc0*/  LDG.E.U16 R28, [R18.64] ;  /* 0x00000006121c7981 */ /* 0x0000a8000c1e1500 */
[----:B------:R5:W3:Y:S04]  /*1cd0*/  LDG.E.U16 R29, [R16.64+0x4] ;  /* 0x00000406101d7981 */ /* 0x000ae8000c1e1500 */
[----:B0-----:R5:W4:Y:S04]  /*1ce0*/  LDG.E.U16 R18, [R16.64+0x2] ;  /* 0x0000020610127981 */ /* 0x001b28000c1e1500 */
[----:B------:R5:W4:Y:S01]  /*1cf0*/  LDG.E.U16 R19, [R16.64+0x6] ;  /* 0x0000060610137981 */ /* 0x000b22000c1e1500 */
[----:B------:R-:W-:-:S04]  /*1d00*/  IADD3 R23, R23, 0x10, RZ ;  /* 0x0000001017177810 */ /* 0x000fc80007ffe0ff */
[----:B------:R-:W-:Y:S01]  /*1d10*/  ISETP.GE.AND P1, PT, R23, R24, PT ;  /* 0x000000181700720c */ /* 0x000fe20003f26270 */
[----:B-----5:R-:W-:Y:S02]  /*1d20*/  HADD2.F32 R16, -RZ, R26.H0_H0 ;  /* 0x2000001aff107230 */ /* 0x020fe40000004100 */
[----:B--2---:R-:W-:Y:S02]  /*1d30*/  HADD2.F32 R28, -RZ, R28.H0_H0 ;  /* 0x2000001cff1c7230 */ /* 0x004fe40000004100 */
[----:B---3--:R-:W-:Y:S02]  /*1d40*/  HADD2.F32 R29, -RZ, R29.H0_H0 ;  /* 0x2000001dff1d7230 */ /* 0x008fe40000004100 */
[----:B----4-:R-:W-:Y:S02]  /*1d50*/  HADD2.F32 R25, -RZ, R18.H0_H0 ;  /* 0x20000012ff197230 */ /* 0x010fe40000004100 */
[----:B------:R-:W-:-:S03]  /*1d60*/  HADD2.F32 R18, -RZ, R14.H0_H0 ;  /* 0x2000000eff127230 */ /* 0x000fc60000004100 */
[----:B------:R-:W-:Y:S01]  /*1d70*/  FFMA.FTZ R22, R25, R28, R22 ;  /* 0x0000001c19167223 */ /* 0x000fe20000010016 */
[----:B------:R-:W-:-:S03]  /*1d80*/  HADD2.F32 R19, -RZ, R19.H0_H0 ;  /* 0x20000013ff137230 */ /* 0x000fc60000004100 */
[----:B------:R-:W-:-:S04]  /*1d90*/  FFMA.FTZ R22, R29, R18, R22 ;  /* 0x000000121d167223 */ /* 0x000fc80000010016 */
[----:B------:R-:W-:Y:S01]  /*1da0*/  FFMA.FTZ R22, R19, R16, R22 ;  /* 0x0000001013167223 */ /* 0x000fe20000010016 */
[----:B------:R-:W-:Y:S05]  /*1db0*/  @!P1 BRA `(.L_x_935) ;  /* 0xfffff8d000009947 */ /* 0x000fea000383ffff */
.L_x_934:
[----:B------:R-:W-:Y:S05]  /*1dc0*/  BSYNC B2 ;  /* 0x0000000000027941 */ /* 0x000fea0003800000 */
.L_x_933:
[----:B------:R-:W-:Y:S01]  /*1dd0*/  IMAD.IADD R14, R8, 0x1, -R23 ;  /* 0x00000001080e7824 */ /* 0x000fe200078e0a17 */
[----:B------:R-:W-:Y:S04]  /*1de0*/  BSSY B2, `(.L_x_936) ;  /* 0x000003d000027945 */ /* 0x000fe80003800000 */
[----:B------:R-:W-:-:S13]  /*1df0*/  ISETP.GT.AND P1, PT, R14, 0x4, PT ;  /* 0x000000040e00780c */ /* 0x000fda0003f24270 */
[----:B------:R-:W-:Y:S05]  /*1e00*/  @!P1 BRA `(.L_x_937) ;  /* 0x000003a000009947 */ /* 0x000fea0003800000 */
[----:B------:R-:W-:Y:S01]  /*1e10*/  MOV R25, 0x2 ;  /* 0x0000000200197802 */ /* 0x000fe20000000f00 */
[----:B------:R-:W-:Y:S02]  /*1e20*/  IMAD R16, R21, c[0x0][0x208], R23 ;  /* 0x0000820015107a24 */ /* 0x000fe400078e0217 */
[----:B------:R-:W-:Y:S02]  /*1e30*/  IMAD R14, R23, c[0x0][0x220], R20 ;  /* 0x00008800170e7a24 */ /* 0x000fe400078e0214 */
[----:B------:R-:W-:-:S04]  /*1e40*/  IMAD.WIDE R16, R16, R25, c[0x0][0x1b0] ;  /* 0x00006c0010107625 */ /* 0x000fc800078e0219 */
[----:B------:R-:W-:Y:S01]  /*1e50*/  IMAD.WIDE R14, R14, R25, c[0x0][0x160] ;  /* 0x000058000e0e7625 */ /* 0x000fe200078e0219 */
[----:B------:R-:W2:Y:S04]  /*1e60*/  LDG.E.U16 R24, [R16.64] ;  /* 0x0000000610187981 */ /* 0x000ea8000c1e1500 */
[----:B------:R-:W3:Y:S01]  /*1e70*/  LDG.E.U16 R26, [R14.64] ;  /* 0x000000060e1a7981 */ /* 0x000ee2000c1e1500 */
[----:B------:R-:W-:-:S03]  /*1e80*/  IMAD.WIDE R18, R25, c[0x0][0x220], R14 ;  /* 0x0000880019127a25 */ /* 0x000fc600078e020e */
[----:B------:R-:W4:Y:S04]  /*1e90*/  LDG.E.U16 R28, [R16.64+0x2] ;  /* 0x00000206101c7981 */ /* 0x000f28000c1e1500 */
[----:B------:R-:W5:Y:S01]  /*1ea0*/  LDG.E.U16 R29, [R18.64] ;  /* 0x00000006121d7981 */ /* 0x000f62000c1e1500 */
[----:B--2---:R-:W-:Y:S02]  /*1eb0*/  HADD2.F32 R27, -RZ, R24.H0_H0 ;  /* 0x20000018ff1b7230 */ /* 0x004fe40000004100 */
[----:B---3--:R-:W-:-:S05]  /*1ec0*/  HADD2.F32 R26, -RZ, R26.H0_H0 ;  /* 0x2000001aff1a7230 */ /* 0x008fca0000004100 */
[----:B------:R-:W-:Y:S02]  /*1ed0*/  FFMA.FTZ R14, R27, R26, R22 ;  /* 0x0000001a1b0e7223 */ /* 0x000fe40000010016 */
[----:B------:R-:W-:Y:S01]  /*1ee0*/  IMAD.WIDE R26, R25, c[0x0][0x220], R18 ;  /* 0x00008800191a7a25 */ /* 0x000fe200078e0212 */
[----:B------:R-:W2:Y:S04]  /*1ef0*/  LDG.E.U16 R22, [R16.64+0x4] ;  /* 0x0000040610167981 */ /* 0x000ea8000c1e1500 */
[----:B------:R0:W3:Y:S01]  /*1f00*/  LDG.E.U16 R24, [R26.64] ;  /* 0x000000061a187981 */ /* 0x0000e2000c1e1500 */
[----:B----4-:R-:W-:Y:S02]  /*1f10*/  HADD2.F32 R28, -RZ, R28.H0_H0 ;  /* 0x2000001cff1c7230 */ /* 0x010fe40000004100 */
[----:B-----5:R-:W-:Y:S01]  /*1f20*/  HADD2.F32 R29, -RZ, R29.H0_H0 ;  /* 0x2000001dff1d7230 */ /* 0x020fe20000004100 */
[----:B------:R-:W-:Y:S01]  /*1f30*/  IADD3 R19, R23, 0x4, RZ ;  /* 0x0000000417137810 */ /* 0x000fe20007ffe0ff */
[----:B------:R-:W4:Y:S03]  /*1f40*/  LDG.E.U16 R18, [R16.64+0x6] ;  /* 0x0000060610127981 */ /* 0x000f26000c1e1500 */
[----:B------:R-:W-:-:S02]  /*1f50*/  FFMA.FTZ R14, R28, R29, R14 ;  /* 0x0000001d1c0e7223 */ /* 0x000fc4000001000e */
[----:B------:R-:W-:-:S04]  /*1f60*/  IMAD.WIDE R28, R25, c[0x0][0x220], R26 ;  /* 0x00008800191c7a25 */ /* 0x000fc800078e021a */
[----:B0-----:R-:W-:Y:S02]  /*1f70*/  IMAD R26, R19, c[0x0][0x220], R20 ;  /* 0x00008800131a7a24 */ /* 0x001fe400078e0214 */
[----:B------:R-:W5:Y:S02]  /*1f80*/  LDG.E.U16 R28, [R28.64] ;  /* 0x000000061c1c7981 */ /* 0x000f64000c1e1500 */
[----:B------:R-:W-:Y:S01]  /*1f90*/  IMAD.WIDE R26, R26, R25, c[0x0][0x160] ;  /* 0x000058001a1a7625 */ /* 0x000fe200078e0219 */
[----:B--2---:R-:W-:-:S03]  /*1fa0*/  HADD2.F32 R15, -RZ, R22.H0_H0 ;  /* 0x20000016ff0f7230 */ /* 0x004fc60000004100 */
[----:B------:R-:W-:Y:S01]  /*1fb0*/  IMAD R22, R21, c[0x0][0x208], R19 ;  /* 0x0000820015167a24 */ /* 0x000fe200078e0213 */
[----:B---3--:R-:W-:-:S05]  /*1fc0*/  HADD2.F32 R24, -RZ, R24.H0_H0 ;  /* 0x20000018ff187230 */ /* 0x008fca0000004100 */
[----:B------:R-:W-:Y:S02]  /*1fd0*/  FFMA.FTZ R24, R15, R24, R14 ;  /* 0x000000180f187223 */ /* 0x000fe4000001000e */
[----:B------:R-:W-:Y:S02]  /*1fe0*/  IMAD.WIDE R14, R22, R25, c[0x0][0x1b0] ;  /* 0x00006c00160e7625 */ /* 0x000fe400078e0219 */
[----:B------:R0:W2:Y:S04]  /*1ff0*/  LDG.E.U16 R22, [R26.64] ;  /* 0x000000061a167981 */ /* 0x0000a8000c1e1500 */
[----:B------:R-:W3:Y:S01]  /*2000*/  LDG.E.U16 R19, [R14.64] ;  /* 0x000000060e137981 */ /* 0x000ee2000c1e1500 */
[----:B----4-:R-:W-:Y:S02]  /*2010*/  HADD2.F32 R17, -RZ, R18.H0_H0 ;  /* 0x20000012ff117230 */ /* 0x010fe40000004100 */
[----:B-----5:R-:W-:-:S02]  /*2020*/  HADD2.F32 R16, -RZ, R28.H0_H0 ;  /* 0x2000001cff107230 */ /* 0x020fc40000004100 */
[----:B------:R-:W4:Y:S03]  /*2030*/  LDG.E.U16 R28, [R14.64+0x2] ;  /* 0x000002060e1c7981 */ /* 0x000f26000c1e1500 */
[----:B------:R-:W-:Y:S02]  /*2040*/  FFMA.FTZ R24, R17, R16, R24 ;  /* 0x0000001011187223 */ /* 0x000fe40000010018 */
[----:B------:R-:W-:Y:S02]  /*2050*/  IMAD.WIDE R16, R25, c[0x0][0x220], R26 ;  /* 0x0000880019107a25 */ /* 0x000fe400078e021a */
[----:B0-----:R-:W5:Y:S01]  /*2060*/  LDG.E.U16 R27, [R14.64+0x6] ;  /* 0x000006060e1b7981 */ /* 0x001f62000c1e1500 */
[----:B--2---:R-:W-:Y:S02]  /*2070*/  HADD2.F32 R22, -RZ, R22.H0_H0 ;  /* 0x20000016ff167230 */ /* 0x004fe40000004100 */
[----:B---3--:R-:W-:-:S05]  /*2080*/  HADD2.F32 R19, -RZ, R19.H0_H0 ;  /* 0x20000013ff137230 */ /* 0x008fca0000004100 */
[----:B------:R-:W-:Y:S02]  /*2090*/  FFMA.FTZ R22, R19, R22, R24 ;  /* 0x0000001613167223 */ /* 0x000fe40000010018 */
[C---:B------:R-:W-:Y:S02]  /*20a0*/  IMAD.WIDE R18, R25.reuse, c[0x0][0x220], R16 ;  /* 0x0000880019127a25 */ /* 0x040fe400078e0210 */
[----:B------:R0:W2:Y:S04]  /*20b0*/  LDG.E.U16 R16, [R16.64] ;  /* 0x0000000610107981 */ /* 0x0000a8000c1e1500 */
[----:B------:R-:W-:Y:S01]  /*20c0*/  IMAD.WIDE R24, R25, c[0x0][0x220], R18 ;  /* 0x0000880019187a25 */ /* 0x000fe200078e0212 */
[----:B------:R-:W3:Y:S04]  /*20d0*/  LDG.E.U16 R26, [R18.64] ;  /* 0x00000006121a7981 */ /* 0x000ee8000c1e1500 */
[----:B0-----:R-:W3:Y:S04]  /*20e0*/  LDG.E.U16 R17, [R14.64+0x4] ;  /* 0x000004060e117981 */ /* 0x001ee8000c1e1500 */
[----:B------:R-:W3:Y:S01]  /*20f0*/  LDG.E.U16 R24, [R24.64] ;  /* 0x0000000618187981 */ /* 0x000ee2000c1e1500 */
[----:B----4-:R-:W-:-:S02]  /*2100*/  HADD2.F32 R29, -RZ, R28.H0_H0 ;  /* 0x2000001cff1d7230 */ /* 0x010fc40000004100 */
[----:B-----5:R-:W-:Y:S01]  /*2110*/  HADD2.F32 R27, -RZ, R27.H0_H0 ;  /* 0x2000001bff1b7230 */ /* 0x020fe20000004100 */
[----:B------:R-:W-:Y:S02]  /*2120*/  PLOP3.LUT P0, PT, PT, PT, PT, 0x8, 0x0 ;  /* 0x000000000000781c */ /* 0x000fe40003f0e170 */
[----:B------:R-:W-:Y:S01]  /*2130*/  IADD3 R23, R23, 0x8, RZ ;  /* 0x0000000817177810 */ /* 0x000fe20007ffe0ff */
[----:B--2---:R-:W-:Y:S02]  /*2140*/  HADD2.F32 R28, -RZ, R16.H0_H0 ;  /* 0x20000010ff1c7230 */ /* 0x004fe40000004100 */
[----:B---3--:R-:W-:-:S03]  /*2150*/  HADD2.F32 R26, -RZ, R26.H0_H0 ;  /* 0x2000001aff1a7230 */ /* 0x008fc60000004100 */
[----:B------:R-:W-:Y:S01]  /*2160*/  FFMA.FTZ R22, R29, R28, R22 ;  /* 0x0000001c1d167223 */ /* 0x000fe20000010016 */
[----:B------:R-:W-:Y:S02]  /*2170*/  HADD2.F32 R17, -RZ, R17.H0_H0 ;  /* 0x20000011ff117230 */ /* 0x000fe40000004100 */
[----:B------:R-:W-:-:S03]  /*2180*/  HADD2.F32 R16, -RZ, R24.H0_H0 ;  /* 0x20000018ff107230 */ /* 0x000fc60000004100 */
[----:B------:R-:W-:-:S04]  /*2190*/  FFMA.FTZ R22, R17, R26, R22 ;  /* 0x0000001a11167223 */ /* 0x000fc80000010016 */
[----:B------:R-:W-:Y:S02]  /*21a0*/  FFMA.FTZ R22, R27, R16, R22 ;  /* 0x000000101b167223 */ /* 0x000fe40000010016 */
.L_x_937:
[----:B------:R-:W-:Y:S05]  /*21b0*/  BSYNC B2 ;  /* 0x0000000000027941 */ /* 0x000fea0003800000 */
.L_x_936:
        /* <DEDUP_REMOVED lines=18> */
[----:B--2---:R-:W-:-:S02]  /*22e0*/  HADD2.F32 R23, -RZ, R23.H0_H0 ;  /* 0x20000017ff177230 */ /* 0x004fc40000004100 */
[----:B---3--:R-:W-:Y:S02]  /*22f0*/  HADD2.F32 R14, -RZ, R14.H0_H0 ;  /* 0x2000000eff0e7230 */ /* 0x008fe40000004100 */
[----:B----4-:R-:W-:-:S03]  /*2300*/  HADD2.F32 R15, -RZ, R26.H0_H0 ;  /* 0x2000001aff0f7230 */ /* 0x010fc60000004100 */
[----:B------:R-:W-:Y:S01]  /*2310*/  FFMA.FTZ R14, R23, R14, R22 ;  /* 0x0000000e170e7223 */ /* 0x000fe20000010016 */
[----:B-----5:R-:W-:Y:S02]  /*2320*/  HADD2.F32 R26, -RZ, R16.H0_H0 ;  /* 0x20000010ff1a7230 */ /* 0x020fe40000004100 */
[----:B------:R-:W-:-:S03]  /*2330*/  HADD2.F32 R27, -RZ, R27.H0_H0 ;  /* 0x2000001bff1b7230 */ /* 0x000fc60000004100 */
[----:B------:R-:W-:Y:S01]  /*2340*/  FFMA.FTZ R14, R15, R26, R14 ;  /* 0x0000001a0f0e7223 */ /* 0x000fe2000001000e */
[----:B------:R-:W-:Y:S02]  /*2350*/  HADD2.F32 R17, -RZ, R28.H0_H0 ;  /* 0x2000001cff117230 */ /* 0x000fe40000004100 */
[----:B------:R-:W-:-:S03]  /*2360*/  HADD2.F32 R29, -RZ, R29.H0_H0 ;  /* 0x2000001dff1d7230 */ /* 0x000fc60000004100 */
[----:B------:R-:W-:Y:S01]  /*2370*/  FFMA.FTZ R14, R17, R27, R14 ;  /* 0x0000001b110e7223 */ /* 0x000fe2000001000e */
[----:B------:R-:W-:-:S05]  /*2380*/  HADD2.F32 R22, -RZ, R24.H0_H0 ;  /* 0x20000018ff167230 */ /* 0x000fca0000004100 */
[----:B------:R-:W-:Y:S02]  /*2390*/  FFMA.FTZ R22, R29, R22, R14 ;  /* 0x000000161d167223 */ /* 0x000fe4000001000e */
.L_x_930:
[----:B------:R-:W-:Y:S05]  /*23a0*/  BSYNC B0 ;  /* 0x0000000000007941 */ /* 0x000fea0003800000 */
.L_x_929:
[----:B------:R-:W-:-:S04]  /*23b0*/  IADD3 R5, R5, 0x1, RZ ;  /* 0x0000000105057810 */ /* 0x000fc80007ffe0ff */
[----:B------:R-:W-:-:S13]  /*23c0*/  ISETP.GE.AND P0, PT, R5, R6, PT ;  /* 0x000000060500720c */ /* 0x000fda0003f06270 */
[----:B------:R-:W-:Y:S01]  /*23d0*/  @P0 CALL.REL.NOINC `(.L_x_928) ;  /* 0x0000001000000944 */ /* 0x000fe20003c00000 */
[----:B------:R-:W-:Y:S05]  /*23e0*/  BRA `(.L_x_938) ;  /* 0xffffef4000007947 */ /* 0x000fea000383ffff */
.L_x_928:
[----:B------:R-:W-:Y:S05]  /*23f0*/  BSYNC B1 ;  /* 0x0000000000017941 */ /* 0x000fea0003800000 */
.L_x_927:
        /* <DEDUP_REMOVED lines=13> */
.L_x_939:
[----:B------:R-:W-:Y:S05]  /*24d0*/  EXIT ;  /* 0x000000000000794d */ /* 0x000fea0003800000 */
.L_x_918:
[----:B------:R-:W-:Y:S01]  /*24e0*/  IABS R8, c[0x0][0x200] ;  /* 0x0000800000087a13 */ /* 0x000fe20000000000 */
[----:B------:R-:W-:Y:S01]  /*24f0*/  IMAD.MOV.U32 R13, RZ, RZ, c[0x0][0x220] ;  /* 0x00008800ff0d7624 */ /* 0x000fe200078e00ff */
[----:B------:R-:W-:Y:S01]  /*2500*/  IABS R2, c[0x0][0x204] ;  /* 0x0000810000027a13 */ /* 0x000fe20000000000 */
[----:B------:R-:W-:Y:S01]  /*2510*/  BSSY B0, `(.L_x_941) ;  /* 0x0000074000007945 */ /* 0x000fe20003800000 */
[----:B------:R-:W0:Y:S01]  /*2520*/  I2F.RP R6, R8 ;  /* 0x0000000800067306 */ /* 0x000e220000209400 */
[----:B------:R-:W-:-:S07]  /*2530*/  IABS R9, R0 ;  /* 0x0000000000097213 */ /* 0x000fce0000000000 */
[----:B0-----:R-:W0:Y:S02]  /*2540*/  MUFU.RCP R6, R6 ;  /* 0x0000000600067308 */ /* 0x001e240000001000 */
[----:B0-----:R-:W-:-:S06]  /*2550*/  IADD3 R4, R6, 0xffffffe, RZ ;  /* 0x0ffffffe06047810 */ /* 0x001fcc0007ffe0ff */
[----:B------:R0:W1:Y:S02]  /*2560*/  F2I.FTZ.U32.TRUNC.NTZ R5, R4 ;  /* 0x0000000400057305 */ /* 0x000064000021f000 */
[----:B0-----:R-:W-:Y:S01]  /*2570*/  IMAD.MOV.U32 R4, RZ, RZ, RZ ;  /* 0x000000ffff047224 */ /* 0x001fe200078e00ff */
[----:B-1----:R-:W-:-:S05]  /*2580*/  IADD3 R7, RZ, -R5, RZ ;  /* 0x80000005ff077210 */ /* 0x002fca0007ffe0ff */
[----:B------:R-:W-:-:S04]  /*2590*/  IMAD R7, R7, R8, RZ ;  /* 0x0000000807077224 */ /* 0x000fc800078e02ff */
[----:B------:R-:W-:Y:S01]  /*25a0*/  IMAD.HI.U32 R10, R5, R7, R4 ;  /* 0x00000007050a7227 */ /* 0x000fe200078e0004 */
[----:B------:R-:W-:Y:S01]  /*25b0*/  MOV R5, R9 ;  /* 0x0000000900057202 */ /* 0x000fe20000000f00 */
[----:B------:R-:W0:Y:S04]  /*25c0*/  I2F.RP R7, R2 ;  /* 0x0000000200077306 */ /* 0x000e280000209400 */
[----:B------:R-:W-:-:S04]  /*25d0*/  IMAD.HI.U32 R4, R10, R5, RZ ;  /* 0x000000050a047227 */ /* 0x000fc800078e00ff */
[----:B------:R-:W-:-:S04]  /*25e0*/  IMAD.MOV R6, RZ, RZ, -R4 ;  /* 0x000000ffff067224 */ /* 0x000fc800078e0a04 */
[C---:B------:R-:W-:Y:S01]  /*25f0*/  IMAD R5, R8.reuse, R6, R5 ;  /* 0x0000000608057224 */ /* 0x040fe200078e0205 */
[----:B------:R-:W-:Y:S01]  /*2600*/  IABS R6, c[0x0][0x1f0] ;  /* 0x00007c0000067a13 */ /* 0x000fe20000000000 */
[----:B0-----:R-:W0:Y:S03]  /*2610*/  MUFU.RCP R7, R7 ;  /* 0x0000000700077308 */ /* 0x001e260000001000 */
[----:B------:R-:W-:-:S05]  /*2620*/  ISETP.GT.U32.AND P1, PT, R8, R5, PT ;  /* 0x000000050800720c */ /* 0x000fca0003f24070 */
[----:B------:R-:W1:Y:S08]  /*2630*/  I2F.RP R10, R6 ;  /* 0x00000006000a7306 */ /* 0x000e700000209400 */
[----:B------:R-:W-:Y:S02]  /*2640*/  @!P1 IADD3 R5, R5, -R8, RZ ;  /* 0x8000000805059210 */ /* 0x000fe40007ffe0ff */
[----:B0-----:R-:W-:-:S02]  /*2650*/  IADD3 R9, R7, 0xffffffe, RZ ;  /* 0x0ffffffe07097810 */ /* 0x001fc40007ffe0ff */
[----:B------:R-:W-:Y:S01]  /*2660*/  ISETP.GE.U32.AND P0, PT, R5, R8, PT ;  /* 0x000000080500720c */ /* 0x000fe20003f06070 */
[----:B------:R-:W-:Y:S01]  /*2670*/  IMAD.MOV.U32 R8, RZ, RZ, RZ ;  /* 0x000000ffff087224 */ /* 0x000fe200078e00ff */
[----:B------:R-:W-:Y:S02]  /*2680*/  LOP3.LUT R5, R0, c[0x0][0x200], RZ, 0x3c, !PT ;  /* 0x0000800000057a12 */ /* 0x000fe400078e3cff */
[----:B------:R-:W0:Y:S01]  /*2690*/  F2I.FTZ.U32.TRUNC.NTZ R9, R9 ;  /* 0x0000000900097305 */ /* 0x000e22000021f000 */
[----:B------:R-:W-:Y:S02]  /*26a0*/  @!P1 IADD3 R4, R4, 0x1, RZ ;  /* 0x0000000104049810 */ /* 0x000fe40007ffe0ff */
[----:B------:R-:W-:Y:S02]  /*26b0*/  ISETP.GE.AND P2, PT, R5, RZ, PT ;  /* 0x000000ff0500720c */ /* 0x000fe40003f46270 */
[----:B------:R-:W-:-:S03]  /*26c0*/  ISETP.NE.AND P1, PT, RZ, c[0x0][0x200], PT ;  /* 0x00008000ff007a0c */ /* 0x000fc60003f25270 */
[----:B-1----:R-:W1:Y:S01]  /*26d0*/  MUFU.RCP R10, R10 ;  /* 0x0000000a000a7308 */ /* 0x002e620000001000 */
[----:B------:R-:W-:Y:S01]  /*26e0*/  @P0 IADD3 R4, R4, 0x1, RZ ;  /* 0x0000000104040810 */ /* 0x000fe20007ffe0ff */
[----:B0-----:R-:W-:-:S06]  /*26f0*/  IMAD.MOV R5, RZ, RZ, -R9 ;  /* 0x000000ffff057224 */ /* 0x001fcc00078e0a09 */
[----:B------:R-:W-:Y:S02]  /*2700*/  @!P2 IADD3 R4, -R4, RZ, RZ ;  /* 0x000000ff0404a210 */ /* 0x000fe40007ffe1ff */
[----:B------:R-:W-:Y:S01]  /*2710*/  @!P1 LOP3.LUT R4, RZ, c[0x0][0x200], RZ, 0x33, !PT ;  /* 0x00008000ff049a12 */ /* 0x000fe200078e33ff */
[----:B------:R-:W-:-:S03]  /*2720*/  IMAD R5, R5, R2, RZ ;  /* 0x0000000205057224 */ /* 0x000fc600078e02ff */
[----:B------:R-:W-:Y:S01]  /*2730*/  IABS R7, R4 ;  /* 0x0000000400077213 */ /* 0x000fe20000000000 */
[----:B------:R-:W-:-:S03]  /*2740*/  IMAD.HI.U32 R8, R9, R5, R8 ;  /* 0x0000000509087227 */ /* 0x000fc600078e0008 */
[----:B------:R-:W-:-:S05]  /*2750*/  MOV R5, R7 ;  /* 0x0000000700057202 */ /* 0x000fca0000000f00 */
[----:B------:R-:W-:Y:S01]  /*2760*/  IMAD.HI.U32 R11, R8, R5, RZ ;  /* 0x00000005080b7227 */ /* 0x000fe200078e00ff */
[----:B-1----:R-:W-:-:S03]  /*2770*/  IADD3 R8, R10, 0xffffffe, RZ ;  /* 0x0ffffffe0a087810 */ /* 0x002fc60007ffe0ff */
[----:B------:R-:W-:Y:S01]  /*2780*/  IMAD.MOV R7, RZ, RZ, -R11 ;  /* 0x000000ffff077224 */ /* 0x000fe200078e0a0b */
[----:B------:R0:W1:Y:S01]  /*2790*/  F2I.FTZ.U32.TRUNC.NTZ R9, R8 ;  /* 0x0000000800097305 */ /* 0x000062000021f000 */
[----:B------:R-:W-:Y:S02]  /*27a0*/  IMAD.MOV.U32 R10, RZ, RZ, 0x1 ;  /* 0x00000001ff0a7424 */ /* 0x000fe400078e00ff */
[----:B------:R-:W-:Y:S01]  /*27b0*/  IMAD R5, R2, R7, R5 ;  /* 0x0000000702057224 */ /* 0x000fe200078e0205 */
[----:B------:R-:W-:Y:S02]  /*27c0*/  MOV R7, c[0x0][0x210] ;  /* 0x0000840000077a02 */ /* 0x000fe40000000f00 */
[----:B------:R-:W-:Y:S02]  /*27d0*/  IADD3 R12, -R10, c[0x0][0x208], RZ ;  /* 0x000082000a0c7a10 */ /* 0x000fe40007ffe1ff */
[----:B------:R-:W-:Y:S01]  /*27e0*/  ISETP.GT.U32.AND P1, PT, R2, R5, PT ;  /* 0x000000050200720c */ /* 0x000fe20003f24070 */
[----:B0-----:R-:W-:Y:S01]  /*27f0*/  HFMA2.MMA R8, -RZ, RZ, 0, 0 ;  /* 0x00000000ff087435 */ /* 0x001fe200000001ff */
[----:B------:R-:W-:Y:S01]  /*2800*/  IADD3 R10, -R10, c[0x0][0x20c], RZ ;  /* 0x000083000a0a7a10 */ /* 0x000fe20007ffe1ff */
[----:B------:R-:W-:-:S02]  /*2810*/  IMAD R15, R12, R13, -c[0x0][0x1f8] ;  /* 0x80007e000c0f7624 */ /* 0x000fc400078e020d */
[----:B------:R-:W-:-:S04]  /*2820*/  IMAD.MOV.U32 R13, RZ, RZ, c[0x0][0x224] ;  /* 0x00008900ff0d7624 */ /* 0x000fc800078e00ff */
[----:B------:R-:W-:-:S04]  /*2830*/  IMAD R13, R10, R13, -c[0x0][0x1fc] ;  /* 0x80007f000a0d7624 */ /* 0x000fc800078e020d */
[-C--:B------:R-:W-:Y:S02]  /*2840*/  @!P1 IADD3 R5, R5, -R2.reuse, RZ ;  /* 0x8000000205059210 */ /* 0x080fe40007ffe0ff */
[----:B------:R-:W-:Y:S02]  /*2850*/  @!P1 IADD3 R11, R11, 0x1, RZ ;  /* 0x000000010b0b9810 */ /* 0x000fe40007ffe0ff */
[----:B------:R-:W-:Y:S01]  /*2860*/  ISETP.GE.U32.AND P0, PT, R5, R2, PT ;  /* 0x000000020500720c */ /* 0x000fe20003f06070 */
[----:B-1----:R-:W-:Y:S01]  /*2870*/  IMAD.MOV R5, RZ, RZ, -R9 ;  /* 0x000000ffff057224 */ /* 0x002fe200078e0a09 */
[----:B------:R-:W-:Y:S02]  /*2880*/  LOP3.LUT R2, R4, c[0x0][0x204], RZ, 0x3c, !PT ;  /* 0x0000810004027a12 */ /* 0x000fe400078e3cff */
[----:B------:R-:W-:Y:S01]  /*2890*/  ISETP.NE.AND P1, PT, RZ, c[0x0][0x204], PT ;  /* 0x00008100ff007a0c */ /* 0x000fe20003f25270 */
[----:B------:R-:W-:Y:S01]  /*28a0*/  IMAD R5, R5, R6, RZ ;  /* 0x0000000605057224 */ /* 0x000fe200078e02ff */
[----:B------:R-:W-:-:S03]  /*28b0*/  ISETP.GE.AND P2, PT, R2, RZ, PT ;  /* 0x000000ff0200720c */ /* 0x000fc60003f46270 */
[----:B------:R-:W-:-:S04]  /*28c0*/  IMAD.HI.U32 R8, R9, R5, R8 ;  /* 0x0000000509087227 */ /* 0x000fc800078e0008 */
[----:B------:R-:W-:Y:S01]  /*28d0*/  @P0 IADD3 R11, R11, 0x1, RZ ;  /* 0x000000010b0b0810 */ /* 0x000fe20007ffe0ff */
[----:B------:R-:W-:-:S05]  /*28e0*/  IMAD.MOV R5, RZ, RZ, -R4 ;  /* 0x000000ffff057224 */ /* 0x000fca00078e0a04 */
[----:B------:R-:W-:Y:S02]  /*28f0*/  @!P2 IADD3 R11, -R11, RZ, RZ ;  /* 0x000000ff0b0ba210 */ /* 0x000fe40007ffe1ff */
[----:B------:R-:W-:-:S04]  /*2900*/  @!P1 LOP3.LUT R11, RZ, c[0x0][0x204], RZ, 0x33, !PT ;  /* 0x00008100ff0b9a12 */ /* 0x000fc800078e33ff */
[----:B------:R-:W-:Y:S02]  /*2910*/  IABS R2, R11 ;  /* 0x0000000b00027213 */ /* 0x000fe40000000000 */
[----:B------:R-:W-:Y:S02]  /*2920*/  ISETP.GE.AND P2, PT, R11, RZ, PT ;  /* 0x000000ff0b00720c */ /* 0x000fe40003f46270 */
[----:B------:R-:W-:Y:S01]  /*2930*/  MOV R9, R2 ;  /* 0x0000000200097202 */ /* 0x000fe20000000f00 */
[----:B------:R-:W-:-:S04]  /*2940*/  IMAD R2, R5, c[0x0][0x200], R0 ;  /* 0x0000800005027a24 */ /* 0x000fc800078e0200 */
[----:B------:R-:W-:Y:S02]  /*2950*/  IMAD R2, R2, R7, -c[0x0][0x218] ;  /* 0x8000860002027624 */ /* 0x000fe400078e0207 */
[----:B------:R-:W-:Y:S01]  /*2960*/  IMAD.HI.U32 R5, R8, R9, RZ ;  /* 0x0000000908057227 */ /* 0x000fe200078e00ff */
[----:B------:R-:W-:Y:S02]  /*2970*/  MOV R8, c[0x0][0x214] ;  /* 0x0000850000087a02 */ /* 0x000fe40000000f00 */
[C---:B------:R-:W-:Y:S01]  /*2980*/  ISETP.GT.AND P0, PT, R2.reuse, -0x1, PT ;  /* 0xffffffff0200780c */ /* 0x040fe20003f04270 */
[----:B------:R-:W-:Y:S01]  /*2990*/  IMAD.MOV R7, RZ, RZ, -R11 ;  /* 0x000000ffff077224 */ /* 0x000fe200078e0a0b */
[----:B------:R-:W-:Y:S01]  /*29a0*/  IADD3 R5, -R5, RZ, RZ ;  /* 0x000000ff05057210 */ /* 0x000fe20007ffe1ff */
[----:B------:R-:W-:Y:S02]  /*29b0*/  IMAD.IADD R10, R2, 0x1, R15 ;  /* 0x00000001020a7824 */ /* 0x000fe400078e020f */
[----:B------:R-:W-:-:S02]  /*29c0*/  IMAD R7, R7, c[0x0][0x204], R4 ;  /* 0x0000810007077a24 */ /* 0x000fc400078e0204 */
[----:B------:R-:W-:Y:S01]  /*29d0*/  IMAD R9, R6, R5, R9 ;  /* 0x0000000506097224 */ /* 0x000fe200078e0209 */
[----:B------:R-:W-:Y:S01]  /*29e0*/  ISETP.GE.AND P1, PT, R10, -0x1, PT ;  /* 0xffffffff0a00780c */ /* 0x000fe20003f26270 */
[----:B------:R-:W-:Y:S01]  /*29f0*/  IMAD R8, R7, R8, -c[0x0][0x21c] ;  /* 0x8000870007087624 */ /* 0x000fe200078e0208 */
[----:B------:R-:W-:Y:S01]  /*2a00*/  IABS R7, c[0x0][0x224] ;  /* 0x0000890000077a13 */ /* 0x000fe20000000000 */
[----:B------:R-:W-:Y:S01]  /*2a10*/  IMAD.MOV.U32 R4, RZ, RZ, RZ ;  /* 0x000000ffff047224 */ /* 0x000fe200078e00ff */
[----:B------:R-:W-:Y:S02]  /*2a20*/  ISETP.GT.U32.AND P4, PT, R6, R9, PT ;  /* 0x000000090600720c */ /* 0x000fe40003f84070 */
[C---:B------:R-:W-:Y:S02]  /*2a30*/  ISETP.GT.AND P5, PT, R8.reuse, -0x1, PT ;  /* 0xffffffff0800780c */ /* 0x040fe40003fa4270 */
[----:B------:R-:W-:-:S04]  /*2a40*/  IADD3 R12, R8, R13, RZ ;  /* 0x0000000d080c7210 */ /* 0x000fc80007ffe0ff */
[----:B------:R-:W-:-:S05]  /*2a50*/  ISETP.GE.AND P3, PT, R12, -0x1, PT ;  /* 0xffffffff0c00780c */ /* 0x000fca0003f66270 */
[----:B------:R-:W-:Y:S02]  /*2a60*/  @!P4 IADD3 R9, R9, -R6, RZ ;  /* 0x800000060909c210 */ /* 0x000fe40007ffe0ff */
[----:B------:R-:W-:Y:S05]  /*2a70*/  @P5 BRA `(.L_x_942) ;  /* 0x000001d000005947 */ /* 0x000fea0003800000 */
[----:B------:R-:W0:Y:S01]  /*2a80*/  I2F.RP R13, R7 ;  /* 0x00000007000d7306 */ /* 0x000e220000209400 */
[----:B------:R-:W-:-:S07]  /*2a90*/  IABS R14, R8 ;  /* 0x00000008000e7213 */ /* 0x000fce0000000000 */
[----:B0-----:R-:W0:Y:S02]  /*2aa0*/  MUFU.RCP R13, R13 ;  /* 0x0000000d000d7308 */ /* 0x001e240000001000 */
[----:B0-----:R-:W-:-:S06]  /*2ab0*/  IADD3 R15, R13, 0xffffffe, RZ ;  /* 0x0ffffffe0d0f7810 */ /* 0x001fcc0007ffe0ff */
[----:B------:R-:W0:Y:S02]  /*2ac0*/  F2I.FTZ.U32.TRUNC.NTZ R5, R15 ;  /* 0x0000000f00057305 */ /* 0x000e24000021f000 */
[----:B0-----:R-:W-:-:S04]  /*2ad0*/  IMAD.MOV R4, RZ, RZ, -R5 ;  /* 0x000000ffff047224 */ /* 0x001fc800078e0a05 */
[----:B------:R-:W-:Y:S01]  /*2ae0*/  IMAD R17, R4, R7, RZ ;  /* 0x0000000704117224 */ /* 0x000fe200078e02ff */
[----:B------:R-:W-:-:S05]  /*2af0*/  MOV R4, RZ ;  /* 0x000000ff00047202 */ /* 0x000fca0000000f00 */
        /* <DEDUP_REMOVED lines=8> */
[-C--:B------:R-:W-:Y:S02]  /*2b80*/  @!P6 IADD3 R14, R14, -R7.reuse, RZ ;  /* 0x800000070e0ee210 */ /* 0x080fe40007ffe0ff */
[----:B------:R-:W-:Y:S02]  /*2b90*/  @!P6 IADD3 R4, R4, 0x1, RZ ;  /* 0x000000010404e810 */ /* 0x000fe40007ffe0ff */
[----:B------:R-:W-:Y:S02]  /*2ba0*/  ISETP.GE.U32.AND P5, PT, R14, R7, PT ;  /* 0x000000070e00720c */ /* 0x000fe40003fa6070 */
[----:B------:R-:W-:-:S11]  /*2bb0*/  ISETP.NE.AND P6, PT, RZ, c[0x0][0x224], PT ;  /* 0x00008900ff007a0c */ /* 0x000fd60003fc5270 */
[----:B------:R-:W-:-:S04]  /*2bc0*/  @P5 IADD3 R4, R4, 0x1, RZ ;  /* 0x0000000104045810 */ /* 0x000fc80007ffe0ff */
[----:B------:R-:W-:-:S05]  /*2bd0*/  MOV R5, R4 ;  /* 0x0000000400057202 */ /* 0x000fca0000000f00 */
[----:B------:R-:W-:Y:S01]  /*2be0*/  @!P4 IMAD.MOV R5, RZ, RZ, -R5 ;  /* 0x000000ffff05c224 */ /* 0x000fe200078e0a05 */
[----:B------:R-:W-:-:S04]  /*2bf0*/  @!P6 LOP3.LUT R5, RZ, c[0x0][0x224], RZ, 0x33, !PT ;  /* 0x00008900ff05ea12 */ /* 0x000fc800078e33ff */
[----:B------:R-:W-:-:S05]  /*2c00*/  IADD3 R13, -R5, RZ, RZ ;  /* 0x000000ff050d7210 */ /* 0x000fca0007ffe1ff */
[----:B------:R-:W-:-:S05]  /*2c10*/  IMAD R4, R13, c[0x0][0x224], -R8 ;  /* 0x000089000d047a24 */ /* 0x000fca00078e0a08 */
[----:B------:R-:W-:Y:S02]  /*2c20*/  ISETP.GT.AND P4, PT, R4, RZ, PT ;  /* 0x000000ff0400720c */ /* 0x000fe40003f84270 */
[----:B------:R-:W-:-:S11]  /*2c30*/  IADD3 R4, R5, 0x1, RZ ;  /* 0x0000000105047810 */ /* 0x000fd60007ffe0ff */
[----:B------:R-:W-:Y:S02]  /*2c40*/  @!P4 IMAD.MOV R4, RZ, RZ, R5 ;  /* 0x000000ffff04c224 */ /* 0x000fe400078e0205 */
.L_x_942:
[----:B------:R-:W-:Y:S05]  /*2c50*/  BSYNC B0 ;  /* 0x0000000000007941 */ /* 0x000fea0003800000 */
.L_x_941:
[----:B------:R-:W-:Y:S01]  /*2c60*/  BSSY B0, `(.L_x_943) ;  /* 0x0000022000007945 */ /* 0x000fe20003800000 */
[----:B------:R-:W-:Y:S02]  /*2c70*/  ISETP.GT.U32.AND P4, PT, R6, R9, PT ;  /* 0x000000090600720c */ /* 0x000fe40003f84070 */
[----:B------:R-:W-:Y:S01]  /*2c80*/  MOV R5, c[0x0][0x20c] ;  /* 0x0000830000057a02 */ /* 0x000fe20000000f00 */
[----:B------:R-:W-:Y:S05]  /*2c90*/  @!P3 BRA `(.L_x_944) ;  /* 0x000001e00000b947 */ /* 0x000fea0003800000 */
[----:B------:R-:W0:Y:S01]  /*2ca0*/  I2F.RP R5, R7 ;  /* 0x0000000700057306 */ /* 0x000e220000209400 */
[----:B------:R-:W-:Y:S01]  /*2cb0*/  IADD3 R14, R12, 0x1, RZ ;  /* 0x000000010c0e7810 */ /* 0x000fe20007ffe0ff */
[----:B------:R-:W-:-:S06]  /*2cc0*/  HFMA2.MMA R12, -RZ, RZ, 0, 0 ;  /* 0x00000000ff0c7435 */ /* 0x000fcc00000001ff */
        /* <DEDUP_REMOVED lines=19> */
[----:B------:R-:W-:Y:S02]  /*2e00*/  @!P3 IADD3 R5, -R5, RZ, RZ ;  /* 0x000000ff0505b210 */ /* 0x000fe40007ffe1ff */
[----:B------:R-:W-:-:S05]  /*2e10*/  @!P6 LOP3.LUT R5, RZ, c[0x0][0x224], RZ, 0x33, !PT ;  /* 0x00008900ff05ea12 */ /* 0x000fca00078e33ff */
[----:B------:R-:W-:-:S04]  /*2e20*/  IMAD.MOV R7, RZ, RZ, -R5 ;  /* 0x000000ffff077224 */ /* 0x000fc800078e0a05 */
[----:B------:R-:W-:-:S05]  /*2e30*/  IMAD R7, R7, c[0x0][0x224], R14 ;  /* 0x0000890007077a24 */ /* 0x000fca00078e020e */
[----:B------:R-:W-:Y:S02]  /*2e40*/  ISETP.GT.AND P3, PT, R7, RZ, PT ;  /* 0x000000ff0700720c */ /* 0x000fe40003f64270 */
[----:B------:R-:W-:-:S04]  /*2e50*/  IADD3 R7, -R5, c[0x0][0x20c], RZ ;  /* 0x0000830005077a10 */ /* 0x000fc80007ffe1ff */
[----:B------:R-:W-:-:S07]  /*2e60*/  IADD3 R5, R7, -0x1, RZ ;  /* 0xffffffff07057810 */ /* 0x000fce0007ffe0ff */
[----:B------:R-:W-:Y:S02]  /*2e70*/  @!P3 IADD3 R5, R7, RZ, RZ ;  /* 0x000000ff0705b210 */ /* 0x000fe40007ffe0ff */
.L_x_944:
[----:B------:R-:W-:Y:S05]  /*2e80*/  BSYNC B0 ;  /* 0x0000000000007941 */ /* 0x000fea0003800000 */
.L_x_943:
[----:B------:R-:W-:Y:S01]  /*2e90*/  BSSY B0, `(.L_x_945) ;  /* 0x0000024000007945 */ /* 0x000fe20003800000 */
[----:B------:R-:W-:Y:S01]  /*2ea0*/  @!P4 IMAD.IADD R9, R9, 0x1, -R6 ;  /* 0x000000010909c824 */ /* 0x000fe200078e0a06 */
[----:B------:R-:W-:Y:S01]  /*2eb0*/  IABS R12, c[0x0][0x220] ;  /* 0x00008800000c7a13 */ /* 0x000fe20000000000 */
[----:B------:R-:W-:Y:S01]  /*2ec0*/  IMAD.MOV.U32 R7, RZ, RZ, c[0x0][0x208] ;  /* 0x00008200ff077624 */ /* 0x000fe200078e00ff */
[----:B------:R-:W-:Y:S01]  /*2ed0*/  MOV R6, RZ ;  /* 0x000000ff00067202 */ /* 0x000fe20000000f00 */
[----:B------:R-:W-:Y:S05]  /*2ee0*/  @P0 BRA `(.L_x_946) ;  /* 0x000001e000000947 */ /* 0x000fea0003800000 */
[----:B------:R-:W0:Y:S01]  /*2ef0*/  I2F.RP R16, R12 ;  /* 0x0000000c00107306 */ /* 0x000e220000209400 */
[----:B------:R-:W-:Y:S01]  /*2f00*/  IMAD.MOV.U32 R14, RZ, RZ, RZ ;  /* 0x000000ffff0e7224 */ /* 0x000fe200078e00ff */
[----:B------:R-:W-:-:S06]  /*2f10*/  IABS R17, R2 ;  /* 0x0000000200117213 */ /* 0x000fcc0000000000 */
[----:B0-----:R-:W0:Y:S02]  /*2f20*/  MUFU.RCP R16, R16 ;  /* 0x0000001000107308 */ /* 0x001e240000001000 */
[----:B0-----:R-:W-:-:S06]  /*2f30*/  IADD3 R15, R16, 0xffffffe, RZ ;  /* 0x0ffffffe100f7810 */ /* 0x001fcc0007ffe0ff */
[----:B------:R-:W0:Y:S02]  /*2f40*/  F2I.FTZ.U32.TRUNC.NTZ R15, R15 ;  /* 0x0000000f000f7305 */ /* 0x000e24000021f000 */
[----:B0-----:R-:W-:-:S05]  /*2f50*/  IADD3 R13, RZ, -R15, RZ ;  /* 0x8000000fff0d7210 */ /* 0x001fca0007ffe0ff */
[----:B------:R-:W-:-:S04]  /*2f60*/  IMAD R13, R13, R12, RZ ;  /* 0x0000000c0d0d7224 */ /* 0x000fc800078e02ff */
[----:B------:R-:W-:Y:S01]  /*2f70*/  IMAD.HI.U32 R6, R15, R13, R14 ;  /* 0x0000000d0f067227 */ /* 0x000fe200078e000e */
[----:B------:R-:W-:-:S05]  /*2f80*/  MOV R13, R17 ;  /* 0x00000011000d7202 */ /* 0x000fca0000000f00 */
        /* <DEDUP_REMOVED lines=20> */
.L_x_946:
[----:B------:R-:W-:Y:S05]  /*30d0*/  BSYNC B0 ;  /* 0x0000000000007941 */ /* 0x000fea0003800000 */
.L_x_945:
        /* <DEDUP_REMOVED lines=8> */
[----:B0-----:R-:W-:Y:S01]  /*3160*/  IMAD.MOV.U32 R14, RZ, RZ, RZ ;  /* 0x000000ffff0e7224 */ /* 0x001fe200078e00ff */
[----:B-1----:R-:W-:-:S05]  /*3170*/  IADD3 R13, RZ, -R15, RZ ;  /* 0x8000000fff0d7210 */ /* 0x002fca0007ffe0ff */
[----:B------:R-:W-:-:S04]  /*3180*/  IMAD R13, R13, R12, RZ ;  /* 0x0000000c0d0d7224 */ /* 0x000fc800078e02ff */
        /* <DEDUP_REMOVED lines=21> */
.L_x_948:
[----:B------:R-:W-:Y:S05]  /*32e0*/  BSYNC B0 ;  /* 0x0000000000007941 */ /* 0x000fea0003800000 */
.L_x_947:
[----:B------:R-:W-:Y:S01]  /*32f0*/  ULDC.S8 UR4, c[0x0][0x1e8] ;  /* 0x00007a0000047ab9 */ /* 0x000fe20000000200 */
[----:B------:R-:W-:Y:S01]  /*3300*/  ISETP.NE.AND P0, PT, RZ, c[0x0][0x1f0], PT ;  /* 0x00007c00ff007a0c */ /* 0x000fe20003f05270 */
[----:B------:R-:W-:Y:S01]  /*3310*/  IMAD.MOV.U32 R23, RZ, RZ, RZ ;  /* 0x000000ffff177224 */ /* 0x000fe200078e00ff */
[----:B------:R-:W-:Y:S02]  /*3320*/  ISETP.NE.AND P1, PT, RZ, UR4, PT ;  /* 0x00000004ff007c0c */ /* 0x000fe4000bf25270 */
[----:B------:R-:W-:-:S09]  /*3330*/  @!P2 IADD3 R9, -R9, RZ, RZ ;  /* 0x000000ff0909a210 */ /* 0x000fd20007ffe1ff */
[----:B------:R-:W-:Y:S02]  /*3340*/  @!P0 LOP3.LUT R9, RZ, c[0x0][0x1f0], RZ, 0x33, !PT ;  /* 0x00007c00ff098a12 */ /* 0x000fe400078e33ff */
[----:B------:R-:W-:Y:S05]  /*3350*/  @!P1 BRA `(.L_x_949) ;  /* 0x0000004000009947 */ /* 0x000fea0003800000 */
[----:B------:R-:W-:-:S10]  /*3360*/  HFMA2.MMA R12, -RZ, RZ, 0, 1.1920928955078125e-07 ;  /* 0x00000002ff0c7435 */ /* 0x000fd400000001ff */
[----:B------:R-:W-:-:S06]  /*3370*/  IMAD.WIDE R12, R9, R12, c[0x0][0x1d8] ;  /* 0x00007600090c7625 */ /* 0x000fcc00078e020c */
[----:B------:R-:W2:Y:S02]  /*3380*/  LDG.E.U16 R12, [R12.64] ;  /* 0x000000060c0c7981 */ /* 0x000ea4000c1e1500 */
[----:B--2---:R-:W-:Y:S02]  /*3390*/  HADD2.F32 R23, -RZ, R12.H0_H0 ;  /* 0x2000000cff177230 */ /* 0x004fe40000004100 */
.L_x_949:
[----:B------:R-:W-:Y:S01]  /*33a0*/  ISETP.GE.AND P0, PT, R4, R5, PT ;  /* 0x000000050400720c */ /* 0x000fe20003f06270 */
[----:B------:R-:W-:-:S12]  /*33b0*/  BSSY B1, `(.L_x_950) ;  /* 0x0000109000017945 */ /* 0x000fd80003800000 */
[----:B------:R-:W-:Y:S05]  /*33c0*/  @P0 BRA `(.L_x_951) ;  /* 0x0000107000000947 */ /* 0x000fea0003800000 */
[----:B------:R-:W-:Y:S01]  /*33d0*/  IMAD R11, R11, c[0x0][0x1fc], R8 ;  /* 0x00007f000b0b7a24 */ /* 0x000fe200078e0208 */
[C---:B------:R-:W-:Y:S02]  /*33e0*/  IADD3 R8, R6.reuse, 0x1, RZ ;  /* 0x0000000106087810 */ /* 0x040fe40007ffe0ff */
[C---:B------:R-:W-:Y:S02]  /*33f0*/  IADD3 R10, R6.reuse, 0x2, RZ ;  /* 0x00000002060a7810 */ /* 0x040fe40007ffe0ff */
[----:B------:R-:W-:Y:S02]  /*3400*/  IADD3 R12, R6, 0x3, RZ ;  /* 0x00000003060c7810 */ /* 0x000fe40007ffe0ff */
.L_x_961:
        /* <DEDUP_REMOVED lines=8> */
[----:B------:R-:W-:Y:S01]  /*3490*/  IMAD.MOV.U32 R24, RZ, RZ, R6 ;  /* 0x000000ffff187224 */ /* 0x000fe200078e0006 */
[----:B------:R-:W-:-:S04]  /*34a0*/  IADD3 R14, R14, R7, RZ ;  /* 0x000000070e0e7210 */ /* 0x000fc80007ffe0ff */
[----:B------:R-:W-:-:S07]  /*34b0*/  ISETP.GE.U32.AND P1, PT, R14, 0x3, PT ;  /* 0x000000030e00780c */ /* 0x000fce0003f26070 */
[----:B------:R-:W-:Y:S05]  /*34c0*/  @!P0 BRA `(.L_x_955) ;  /* 0x0000020000008947 */ /* 0x000fea0003800000 */
[----:B------:R-:W-:Y:S01]  /*34d0*/  IMAD R15, R13, c[0x0][0x1f8], R2 ;  /* 0x00007e000d0f7a24 */ /* 0x000fe200078e0202 */
[----:B------:R-:W-:Y:S01]  /*34e0*/  MOV R20, 0x2 ;  /* 0x0000000200147802 */ /* 0x000fe20000000f00 */
[----:B------:R-:W-:Y:S02]  /*34f0*/  IMAD R17, R9, c[0x0][0x20c], R4 ;  /* 0x0000830009117a24 */ /* 0x000fe400078e0204 */
        /* <DEDUP_REMOVED lines=8> */
[----:B--2---:R-:W-:Y:S02]  /*3580*/  HADD2.F32 R21, -RZ, R16.H0_H0 ;  /* 0x20000010ff157230 */ /* 0x004fe40000004100 */
[----:B---3--:R-:W-:-:S05]  /*3590*/  HADD2.F32 R22, -RZ, R19.H0_H0 ;  /* 0x20000013ff167230 */ /* 0x008fca0000004100 */
[----:B------:R-:W-:-:S04]  /*35a0*/  FFMA.FTZ R23, R22, R21, R23 ;  /* 0x0000001516177223 */ /* 0x000fc80000010017 */
        /* <DEDUP_REMOVED lines=10> */
[----:B------:R-:W-:Y:S01]  /*3650*/  MOV R24, R10 ;  /* 0x0000000a00187202 */ /* 0x000fe20000000f00 */
[----:B------:R-:W-:Y:S01]  /*3660*/  @P0 IMAD.MOV.U32 R24, RZ, RZ, R12 ;  /* 0x000000ffff180224 */ /* 0x000fe200078e000c */
[----:B--2---:R-:W-:-:S02]  /*3670*/  HADD2.F32 R20, -RZ, R21.H0_H0 ;  /* 0x20000015ff147230 */ /* 0x004fc40000004100 */
[----:B---3--:R-:W-:Y:S02]  /*3680*/  @P0 HADD2.F32 R22, -RZ, R22.H0_H0 ;  /* 0x20000016ff160230 */ /* 0x008fe40000004100 */
[----:B----4-:R-:W-:Y:S02]  /*3690*/  HADD2.F32 R21, -RZ, R18.H0_H0 ;  /* 0x20000012ff157230 */ /* 0x010fe40000004100 */
[----:B-----5:R-:W-:-:S03]  /*36a0*/  @P0 HADD2.F32 R25, -RZ, R16.H0_H0 ;  /* 0x20000010ff190230 */ /* 0x020fc60000004100 */
[----:B------:R-:W-:-:S04]  /*36b0*/  FFMA.FTZ R23, R20, R21, R23 ;  /* 0x0000001514177223 */ /* 0x000fc80000010017 */
[----:B------:R-:W-:Y:S02]  /*36c0*/  @P0 FFMA.FTZ R23, R22, R25, R23 ;  /* 0x0000001916170223 */ /* 0x000fe40000010017 */
.L_x_955:
[----:B------:R-:W-:Y:S05]  /*36d0*/  BSYNC B2 ;  /* 0x0000000000027941 */ /* 0x000fea0003800000 */
.L_x_954:
[----:B------:R-:W-:Y:S05]  /*36e0*/  @!P1 BRA `(.L_x_953) ;  /* 0x00000d0000009947 */ /* 0x000fea0003800000 */
[----:B------:R-:W-:Y:S01]  /*36f0*/  IADD3 R14, -R24, R7, RZ ;  /* 0x00000007180e7210 */ /* 0x000fe20007ffe1ff */
[----:B------:R-:W-:Y:S01]  /*3700*/  IMAD R15, R9, c[0x0][0x20c], R4 ;  /* 0x00008300090f7a24 */ /* 0x000fe200078e0204 */
[----:B------:R-:W-:Y:S01]  /*3710*/  BSSY B2, `(.L_x_956) ;  /* 0x0000075000027945 */ /* 0x000fe20003800000 */
[----:B------:R-:W-:Y:S01]  /*3720*/  IMAD.MOV.U32 R22, RZ, RZ, 0x2 ;  /* 0x00000002ff167424 */ /* 0x000fe200078e00ff */
[----:B------:R-:W-:Y:S01]  /*3730*/  ISETP.GT.AND P1, PT, R14, 0xc, PT ;  /* 0x0000000c0e00780c */ /* 0x000fe20003f24270 */
[----:B------:R-:W-:Y:S01]  /*3740*/  IMAD R14, R24, c[0x0][0x220], R2 ;  /* 0x00008800180e7a24 */ /* 0x000fe200078e0202 */
[----:B------:R-:W-:Y:S01]  /*3750*/  PLOP3.LUT P0, PT, PT, PT, PT, 0x80, 0x0 ;  /* 0x000000000000781c */ /* 0x000fe20003f0f070 */
[----:B------:R-:W-:Y:S02]  /*3760*/  IMAD R15, R15, c[0x0][0x208], R24 ;  /* 0x000082000f0f7a24 */ /* 0x000fe400078e0218 */
[----:B------:R-:W-:Y:S02]  /*3770*/  IMAD R13, R13, c[0x0][0x1f8], R14 ;  /* 0x00007e000d0d7a24 */ /* 0x000fe400078e020e */
[----:B------:R-:W-:-:S06]  /*3780*/  IMAD.WIDE R14, R15, R22, c[0x0][0x1b0] ;  /* 0x00006c000f0e7625 */ /* 0x000fcc00078e0216 */
[----:B------:R-:W-:Y:S05]  /*3790*/  @!P1 BRA `(.L_x_957) ;  /* 0x000006c000009947 */ /* 0x000fea0003800000 */
[----:B------:R-:W-:Y:S02]  /*37a0*/  PLOP3.LUT P0, PT, PT, PT, PT, 0x8, 0x0 ;  /* 0x000000000000781c */ /* 0x000fe40003f0e170 */
[----:B------:R-:W-:Y:S02]  /*37b0*/  IADD3 R25, R7, -0xc, RZ ;  /* 0xfffffff407197810 */ /* 0x000fe40007ffe0ff */
.L_x_958:
[----:B------:R-:W-:Y:S01]  /*37c0*/  IMAD.WIDE R20, R13, R22, c[0x0][0x160] ;  /* 0x000058000d147625 */ /* 0x000fe200078e0216 */
[----:B------:R-:W2:Y:S04]  /*37d0*/  LDG.E.U16 R18, [R14.64] ;  /* 0x000000060e127981 */ /* 0x000ea8000c1e1500 */
[----:B------:R-:W3:Y:S01]  /*37e0*/  LDG.E.U16 R19, [R20.64] ;  /* 0x0000000614137981 */ /* 0x000ee2000c1e1500 */
[----:B------:R-:W-:-:S03]  /*37f0*/  IMAD.WIDE R16, R22, c[0x0][0x220], R20 ;  /* 0x0000880016107a25 */ /* 0x000fc600078e0214 */
[----:B------:R-:W4:Y:S04]  /*3800*/  LDG.E.U16 R26, [R14.64+0x2] ;  /* 0x000002060e1a7981 */ /* 0x000f28000c1e1500 */
[----:B------:R0:W5:Y:S01]  /*3810*/  LDG.E.U16 R27, [R16.64] ;  /* 0x00000006101b7981 */ /* 0x000162000c1e1500 */
[----:B--2---:R-:W-:Y:S02]  /*3820*/  HADD2.F32 R28, -RZ, R18.H0_H0 ;  /* 0x20000012ff1c7230 */ /* 0x004fe40000004100 */
[----:B---3--:R-:W-:Y:S01]  /*3830*/  HADD2.F32 R29, -RZ, R19.H0_H0 ;  /* 0x20000013ff1d7230 */ /* 0x008fe20000004100 */
[----:B------:R-:W-:-:S04]  /*3840*/  IMAD.WIDE R18, R22, c[0x0][0x220], R16 ;  /* 0x0000880016127a25 */ /* 0x000fc800078e0210 */
[----:B------:R-:W-:Y:S02]  /*3850*/  FFMA.FTZ R23, R28, R29, R23 ;  /* 0x0000001d1c177223 */ /* 0x000fe40000010017 */
[----:B------:R-:W2:Y:S04]  /*3860*/  LDG.E.U16 R28, [R14.64+0x4] ;  /* 0x000004060e1c7981 */ /* 0x000ea8000c1e1500 */
[----:B------:R1:W3:Y:S01]  /*3870*/  LDG.E.U16 R29, [R18.64] ;  /* 0x00000006121d7981 */ /* 0x0002e2000c1e1500 */
[----:B----4-:R-:W-:Y:S01]  /*3880*/  HADD2.F32 R26, -RZ, R26.H0_H0 ;  /* 0x2000001aff1a7230 */ /* 0x010fe20000004100 */
[----:B0-----:R-:W-:Y:S01]  /*3890*/  IMAD.WIDE R16, R22, c[0x0][0x220], R18 ;  /* 0x0000880016107a25 */ /* 0x001fe200078e0212 */
[----:B-----5:R-:W-:-:S05]  /*38a0*/  HADD2.F32 R20, -RZ, R27.H0_H0 ;  /* 0x2000001bff147230 */ /* 0x020fca0000004100 */
[----:B------:R-:W-:Y:S01]  /*38b0*/  FFMA.FTZ R20, R26, R20, R23 ;  /* 0x000000141a147223 */ /* 0x000fe20000010017 */
[----:B------:R-:W-:Y:S01]  /*38c0*/  MOV R23, c[0x0][0x220] ;  /* 0x0000880000177a02 */ /* 0x000fe20000000f00 */
[----:B------:R0:W4:Y:S04]  /*38d0*/  LDG.E.U16 R16, [R16.64] ;  /* 0x0000000610107981 */ /* 0x000128000c1e1500 */
[----:B------:R-:W-:-:S04]  /*38e0*/  IMAD R13, R23, 0x4, R13 ;  /* 0x00000004170d7824 */ /* 0x000fc800078e020d */
[----:B------:R-:W-:Y:S01]  /*38f0*/  IMAD.WIDE R26, R13, R22, c[0x0][0x160] ;  /* 0x000058000d1a7625 */ /* 0x000fe200078e0216 */
[----:B0-----:R-:W5:Y:S04]  /*3900*/  LDG.E.U16 R17, [R14.64+0xa] ;  /* 0x00000a060e117981 */ /* 0x001f68000c1e1500 */
[----:B-1----:R-:W5:Y:S01]  /*3910*/  LDG.E.U16 R18, [R26.64] ;  /* 0x000000061a127981 */ /* 0x002f62000c1e1500 */
[----:B--2---:R-:W-:-:S03]  /*3920*/  HADD2.F32 R21, -RZ, R28.H0_H0 ;  /* 0x2000001cff157230 */ /* 0x004fc60000004100 */
[----:B------:R-:W2:Y:S01]  /*3930*/  LDG.E.U16 R28, [R14.64+0x6] ;  /* 0x000006060e1c7981 */ /* 0x000ea2000c1e1500 */
[----:B---3--:R-:W-:-:S05]  /*3940*/  HADD2.F32 R29, -RZ, R29.H0_H0 ;  /* 0x2000001dff1d7230 */ /* 0x008fca0000004100 */
[----:B------:R-:W-:Y:S02]  /*3950*/  FFMA.FTZ R20, R21, R29, R20 ;  /* 0x0000001d15147223 */ /* 0x000fe40000010014 */
[----:B------:R-:W3:Y:S01]  /*3960*/  LDG.E.U16 R29, [R14.64+0x8] ;  /* 0x000008060e1d7981 */ /* 0x000ee2000c1e1500 */
[----:B----4-:R-:W-:Y:S02]  /*3970*/  HADD2.F32 R21, -RZ, R16.H0_H0 ;  /* 0x20000010ff157230 */ /* 0x010fe40000004100 */
[----:B-----5:R-:W-:Y:S02]  /*3980*/  HADD2.F32 R18, -RZ, R18.H0_H0 ;  /* 0x20000012ff127230 */ /* 0x020fe40000004100 */
[----:B--2---:R-:W-:-:S05]  /*3990*/  HADD2.F32 R19, -RZ, R28.H0_H0 ;  /* 0x2000001cff137230 */ /* 0x004fca0000004100 */
[----:B------:R-:W-:Y:S02]  /*39a0*/  FFMA.FTZ R19, R19, R21, R20 ;  /* 0x0000001513137223 */ /* 0x000fe40000010014 */
[C---:B------:R-:W-:Y:S01]  /*39b0*/  IMAD.WIDE R20, R23.reuse, 0x2, R26 ;  /* 0x0000000217147825 */ /* 0x040fe200078e021a */
[----:B---3--:R-:W-:Y:S01]  /*39c0*/  HADD2.F32 R28, -RZ, R29.H0_H0 ;  /* 0x2000001dff1c7230 */ /* 0x008fe20000004100 */
[----:B------:R-:W2:Y:S04]  /*39d0*/  LDG.E.U16 R26, [R14.64+0xc] ;  /* 0x00000c060e1a7981 */ /* 0x000ea8000c1e1500 */
[----:B------:R-:W-:Y:S02]  /*39e0*/  FFMA.FTZ R16, R28, R18, R19 ;  /* 0x000000121c107223 */ /* 0x000fe40000010013 */
[----:B------:R0:W3:Y:S01]  /*39f0*/  LDG.E.U16 R28, [R20.64] ;  /* 0x00000006141c7981 */ /* 0x0000e2000c1e1500 */
[----:B------:R-:W-:-:S05]  /*3a00*/  IMAD.WIDE R18, R23, 0x2, R20 ;  /* 0x0000000217127825 */ /* 0x000fca00078e0214 */
[----:B------:R-:W4:Y:S01]  /*3a10*/  LDG.E.U16 R27, [R18.64] ;  /* 0x00000006121b7981 */ /* 0x000f22000c1e1500 */
[----:B------:R-:W-:Y:S01]  /*3a20*/  HADD2.F32 R17, -RZ, R17.H0_H0 ;  /* 0x20000011ff117230 */ /* 0x000fe20000004100 */
[----:B------:R-:W-:Y:S02]  /*3a30*/  LEA R13, R23, R13, 0x2 ;  /* 0x0000000d170d7211 */ /* 0x000fe400078e10ff */
[----:B0-----:R-:W5:Y:S01]  /*3a40*/  LDG.E.U16 R21, [R14.64+0xe] ;  /* 0x00000e060e157981 */ /* 0x001f62000c1e1500 */
[----:B---3--:R-:W-:-:S05]  /*3a50*/  HADD2.F32 R28, -RZ, R28.H0_H0 ;  /* 0x2000001cff1c7230 */ /* 0x008fca0000004100 */
[----:B------:R-:W-:Y:S02]  /*3a60*/  FFMA.FTZ R28, R17, R28, R16 ;  /* 0x0000001c111c7223 */ /* 0x000fe40000010010 */
[----:B------:R-:W-:Y:S01]  /*3a70*/  IMAD.WIDE R16, R23, 0x2, R18 ;  /* 0x0000000217107825 */ /* 0x000fe200078e0212 */
[----:B--2---:R-:W-:Y:S02]  /*3a80*/  HADD2.F32 R29, -RZ, R26.H0_H0 ;  /* 0x2000001aff1d7230 */ /* 0x004fe40000004100 */
[----:B----4-:R-:W-:Y:S01]  /*3a90*/  HADD2.F32 R27, -RZ, R27.H0_H0 ;  /* 0x2000001bff1b7230 */ /* 0x010fe20000004100 */
[----:B------:R-:W-:Y:S02]  /*3aa0*/  IMAD.WIDE R18, R13, R22, c[0x0][0x160] ;  /* 0x000058000d127625 */ /* 0x000fe400078e0216 */
[----:B------:R-:W2:Y:S02]  /*3ab0*/  LDG.E.U16 R16, [R16.64] ;  /* 0x0000000610107981 */ /* 0x000ea4000c1e1500 */
[----:B------:R-:W-:-:S02]  /*3ac0*/  FFMA.FTZ R27, R29, R27, R28 ;  /* 0x0000001b1d1b7223 */ /* 0x000fc4000001001c */
[----:B------:R-:W3:Y:S04]  /*3ad0*/  LDG.E.U16 R28, [R14.64+0x10] ;  /* 0x000010060e1c7981 */ /* 0x000ee8000c1e1500 */
[----:B------:R-:W4:Y:S01]  /*3ae0*/  LDG.E.U16 R20, [R18.64] ;  /* 0x0000000612147981 */ /* 0x000f22000c1e1500 */
[----:B-----5:R-:W-:-:S03]  /*3af0*/  HADD2.F32 R26, -RZ, R21.H0_H0 ;  /* 0x20000015ff1a7230 */ /* 0x020fc60000004100 */
[----:B------:R-:W5:Y:S01]  /*3b00*/  LDG.E.U16 R29, [R14.64+0x12] ;  /* 0x000012060e1d7981 */ /* 0x000f62000c1e1500 */
[----:B--2---:R-:W-:-:S05]  /*3b10*/  HADD2.F32 R21, -RZ, R16.H0_H0 ;  /* 0x20000010ff157230 */ /* 0x004fca0000004100 */
[----:B------:R-:W-:Y:S01]  /*3b20*/  FFMA.FTZ R26, R26, R21, R27 ;  /* 0x000000151a1a7223 */ /* 0x000fe2000001001b */
[----:B---3--:R-:W-:Y:S02]  /*3b30*/  HADD2.F32 R27, -RZ, R28.H0_H0 ;  /* 0x2000001cff1b7230 */ /* 0x008fe40000004100 */
[----:B----4-:R-:W-:Y:S01]  /*3b40*/  HADD2.F32 R28, -RZ, R20.H0_H0 ;  /* 0x20000014ff1c7230 */ /* 0x010fe20000004100 */
[----:B------:R-:W-:-:S05]  /*3b50*/  IMAD.WIDE R20, R23, 0x2, R18 ;  /* 0x0000000217147825 */ /* 0x000fca00078e0212 */
[----:B------:R0:W2:Y:S01]  /*3b60*/  LDG.E.U16 R18, [R20.64] ;  /* 0x0000000614127981 */ /* 0x0000a2000c1e1500 */
[----:B------:R-:W-:-:S04]  /*3b70*/  IMAD.WIDE R16, R23, 0x2, R20 ;  /* 0x0000000217107825 */ /* 0x000fc800078e0214 */
[----:B------:R-:W-:Y:S02]  /*3b80*/  FFMA.FTZ R28, R27, R28, R26 ;  /* 0x0000001c1b1c7223 */ /* 0x000fe4000001001a */
[----:B------:R-:W3:Y:S04]  /*3b90*/  LDG.E.U16 R26, [R14.64+0x14] ;  /* 0x000014060e1a7981 */ /* 0x000ee8000c1e1500 */
[----:B------:R1:W4:Y:S01]  /*3ba0*/  LDG.E.U16 R27, [R16.64] ;  /* 0x00000006101b7981 */ /* 0x000322000c1e1500 */
[----:B-----5:R-:W-:Y:S01]  /*3bb0*/  HADD2.F32 R29, -RZ, R29.H0_H0 ;  /* 0x2000001dff1d7230 */ /* 0x020fe20000004100 */
[----:B------:R-:W-:Y:S02]  /*3bc0*/  IMAD R13, R23, 0x4, R13 ;  /* 0x00000004170d7824 */ /* 0x000fe400078e020d */
[----:B0-----:R-:W5:Y:S01]  /*3bd0*/  LDG.E.U16 R21, [R14.64+0x16] ;  /* 0x000016060e157981 */ /* 0x001f62000c1e1500 */
[----:B--2---:R-:W-:-:S05]  /*3be0*/  HADD2.F32 R18, -RZ, R18.H0_H0 ;  /* 0x20000012ff127230 */ /* 0x004fca0000004100 */
[----:B------:R-:W-:Y:S02]  /*3bf0*/  FFMA.FTZ R28, R29, R18, R28 ;  /* 0x000000121d1c7223 */ /* 0x000fe4000001001c */
[----:B------:R-:W-:-:S04]  /*3c00*/  IMAD.WIDE R18, R23, 0x2, R16 ;  /* 0x0000000217127825 */ /* 0x000fc800078e0210 */
[----:B-1----:R-:W-:Y:S02]  /*3c10*/  IMAD.WIDE R16, R13, R22, c[0x0][0x160] ;  /* 0x000058000d107625 */ /* 0x002fe400078e0216 */
[----:B------:R-:W2:Y:S01]  /*3c20*/  LDG.E.U16 R18, [R18.64] ;  /* 0x0000000612127981 */ /* 0x000ea2000c1e1500 */
[----:B---3--:R-:W-:Y:S02]  /*3c30*/  HADD2.F32 R29, -RZ, R26.H0_H0 ;  /* 0x2000001aff1d7230 */ /* 0x008fe40000004100 */
[----:B----4-:R-:W-:Y:S01]  /*3c40*/  HADD2.F32 R27, -RZ, R27.H0_H0 ;  /* 0x2000001bff1b7230 */ /* 0x010fe20000004100 */
[----:B------:R-:W3:Y:S04]  /*3c50*/  LDG.E.U16 R20, [R16.64] ;  /* 0x0000000610147981 */ /* 0x000ee8000c1e1500 */
[----:B------:R-:W-:-:S02]  /*3c60*/  FFMA.FTZ R27, R29, R27, R28 ;  /* 0x0000001b1d1b7223 */ /* 0x000fc4000001001c */
[----:B------:R-:W4:Y:S01]  /*3c70*/  LDG.E.U16 R28, [R14.64+0x18] ;  /* 0x000018060e1c7981 */ /* 0x000f22000c1e1500 */
[----:B-----5:R-:W-:-:S03]  /*3c80*/  HADD2.F32 R26, -RZ, R21.H0_H0 ;  /* 0x20000015ff1a7230 */ /* 0x020fc60000004100 */
[----:B------:R-:W5:Y:S01]  /*3c90*/  LDG.E.U16 R29, [R14.64+0x1c] ;  /* 0x00001c060e1d7981 */ /* 0x000f62000c1e1500 */
[----:B--2---:R-:W-:-:S05]  /*3ca0*/  HADD2.F32 R21, -RZ, R18.H0_H0 ;  /* 0x20000012ff157230 */ /* 0x004fca0000004100 */
[----:B------:R-:W-:Y:S01]  /*3cb0*/  FFMA.FTZ R27, R26, R21, R27 ;  /* 0x000000151a1b7223 */ /* 0x000fe2000001001b */
[----:B---3--:R-:W-:Y:S01]  /*3cc0*/  HADD2.F32 R26, -RZ, R20.H0_H0 ;  /* 0x20000014ff1a7230 */ /* 0x008fe20000004100 */
[----:B------:R-:W-:Y:S01]  /*3cd0*/  IMAD.WIDE R20, R23, 0x2, R16 ;  /* 0x0000000217147825 */ /* 0x000fe200078e0210 */
[----:B----4-:R-:W-:-:S05]  /*3ce0*/  HADD2.F32 R28, -RZ, R28.H0_H0 ;  /* 0x2000001cff1c7230 */ /* 0x010fca0000004100 */
[----:B------:R-:W-:-:S04]  /*3cf0*/  IMAD.WIDE R18, R23, 0x2, R20 ;  /* 0x0000000217127825 */ /* 0x000fc800078e0214 */
[----:B------:R-:W-:Y:S02]  /*3d00*/  FFMA.FTZ R27, R28, R26, R27 ;  /* 0x0000001a1c1b7223 */ /* 0x000fe4000001001b */
[----:B------:R0:W2:Y:S01]  /*3d10*/  LDG.E.U16 R26, [R14.64+0x1a] ;  /* 0x00001a060e1a7981 */ /* 0x0000a2000c1e1500 */
[----:B------:R-:W-:-:S03]  /*3d20*/  IMAD.WIDE R16, R23, 0x2, R18 ;  /* 0x0000000217107825 */ /* 0x000fc600078e0212 */
[----:B------:R1:W3:Y:S04]  /*3d30*/  LDG.E.U16 R28, [R20.64] ;  /* 0x00000006141c7981 */ /* 0x0002e8000c1e1500 */
[----:B------:R4:W3:Y:S04]  /*3d40*/  LDG.E.U16 R17, [R16.64] ;  /* 0x0000000610117981 */ /* 0x0008e8000c1e1500 */
[----:B-1----:R-:W3:Y:S04]  /*3d50*/  LDG.E.U16 R20, [R18.64] ;  /* 0x0000000612147981 */ /* 0x002ee8000c1e1500 */
[----:B----4-:R0:W4:Y:S01]  /*3d60*/  LDG.E.U16 R16, [R14.64+0x1e] ;  /* 0x00001e060e107981 */ /* 0x010122000c1e1500 */
[----:B------:R-:W-:-:S04]  /*3d70*/  IADD3 R24, R24, 0x10, RZ ;  /* 0x0000001018187810 */ /* 0x000fc80007ffe0ff */
[----:B------:R-:W-:Y:S01]  /*3d80*/  ISETP.GE.AND P1, PT, R24, R25, PT ;  /* 0x000000191800720c */ /* 0x000fe20003f26270 */
[----:B-----5:R-:W-:Y:S01]  /*3d90*/  HADD2.F32 R29, -RZ, R29.H0_H0 ;  /* 0x2000001dff1d7230 */ /* 0x020fe20000004100 */
[----:B------:R-:W-:Y:S01]  /*3da0*/  IMAD R13, R23, 0x4, R13 ;  /* 0x00000004170d7824 */ /* 0x000fe200078e020d */
[----:B0-----:R-:W-:-:S04]  /*3db0*/  IADD3 R14, P2, R14, 0x20, RZ ;  /* 0x000000200e0e7810 */ /* 0x001fc80007f5e0ff */
[----:B------:R-:W-:Y:S01]  /*3dc0*/  IADD3.X R15, RZ, R15, RZ, P2, !PT ;  /* 0x0000000fff0f7210 */ /* 0x000fe200017fe4ff */
[----:B--2---:R-:W-:Y:S02]  /*3dd0*/  HADD2.F32 R26, -RZ, R26.H0_H0 ;  /* 0x2000001aff1a7230 */ /* 0x004fe40000004100 */
[----:B---3--:R-:W-:-:S05]  /*3de0*/  HADD2.F32 R28, -RZ, R28.H0_H0 ;  /* 0x2000001cff1c7230 */ /* 0x008fca0000004100 */
[----:B------:R-:W-:Y:S01]  /*3df0*/  FFMA.FTZ R26, R26, R28, R27 ;  /* 0x0000001c1a1a7223 */ /* 0x000fe2000001001b */
[----:B------:R-:W-:Y:S02]  /*3e00*/  HADD2.F32 R17, -RZ, R17.H0_H0 ;  /* 0x20000011ff117230 */ /* 0x000fe40000004100 */
[----:B------:R-:W-:Y:S02]  /*3e10*/  HADD2.F32 R20, -RZ, R20.H0_H0 ;  /* 0x20000014ff147230 */ /* 0x000fe40000004100 */
[----:B----4-:R-:W-:-:S03]  /*3e20*/  HADD2.F32 R19, -RZ, R16.H0_H0 ;  /* 0x20000010ff137230 */ /* 0x010fc60000004100 */
[----:B------:R-:W-:-:S04]  /*3e30*/  FFMA.FTZ R20, R29, R20, R26 ;  /* 0x000000141d147223 */ /* 0x000fc8000001001a */
[----:B------:R-:W-:Y:S01]  /*3e40*/  FFMA.FTZ R23, R19, R17, R20 ;  /* 0x0000001113177223 */ /* 0x000fe20000010014 */
[----:B------:R-:W-:Y:S05]  /*3e50*/  @!P1 BRA `(.L_x_958) ;  /* 0xfffff96000009947 */ /* 0x000fea000383ffff */
.L_x_957:
[----:B------:R-:W-:Y:S05]  /*3e60*/  BSYNC B2 ;  /* 0x0000000000027941 */ /* 0x000fea0003800000 */
.L_x_956:
[----:B------:R-:W-:Y:S01]  /*3e70*/  IADD3 R16, -R24, R7, RZ ;  /* 0x0000000718107210 */ /* 0x000fe20007ffe1ff */
[----:B------:R-:W-:Y:S03]  /*3e80*/  BSSY B2, `(.L_x_959) ;  /* 0x000003b000027945 */ /* 0x000fe60003800000 */
        /* <DEDUP_REMOVED lines=9> */
[----:B--2---:R-:W-:Y:S02]  /*3f20*/  HADD2.F32 R29, -RZ, R20.H0_H0 ;  /* 0x20000014ff1d7230 */ /* 0x004fe40000004100 */
[----:B---3--:R-:W-:Y:S01]  /*3f30*/  HADD2.F32 R27, -RZ, R21.H0_H0 ;  /* 0x20000015ff1b7230 */ /* 0x008fe20000004100 */
[C---:B------:R-:W-:Y:S01]  /*3f40*/  IMAD.WIDE R20, R25.reuse, 0x2, R18 ;  /* 0x0000000219147825 */ /* 0x040fe200078e0212 */
[----:B------:R-:W-:Y:S01]  /*3f50*/  LEA R13, R25, R13, 0x2 ;  /* 0x0000000d190d7211 */ /* 0x000fe200078e10ff */
[----:B0-----:R-:W2:Y:S02]  /*3f60*/  LDG.E.U16 R18, [R14.64+0x6] ;  /* 0x000006060e127981 */ /* 0x001ea4000c1e1500 */
[----:B------:R-:W-:Y:S02]  /*3f70*/  FFMA.FTZ R29, R29, R27, R23 ;  /* 0x0000001b1d1d7223 */ /* 0x000fe40000010017 */
[----:B------:R-:W3:Y:S04]  /*3f80*/  LDG.E.U16 R23, [R14.64+0x4] ;  /* 0x000004060e177981 */ /* 0x000ee8000c1e1500 */
[----:B------:R-:W2:Y:S01]  /*3f90*/  LDG.E.U16 R27, [R20.64] ;  /* 0x00000006141b7981 */ /* 0x000ea2000c1e1500 */
[----:B----4-:R-:W-:Y:S01]  /*3fa0*/  HADD2.F32 R28, -RZ, R28.H0_H0 ;  /* 0x2000001cff1c7230 */ /* 0x010fe20000004100 */
[----:B------:R-:W-:Y:S01]  /*3fb0*/  IMAD.WIDE R16, R25, 0x2, R20 ;  /* 0x0000000219107825 */ /* 0x000fe200078e0214 */
[----:B-----5:R-:W-:-:S05]  /*3fc0*/  HADD2.F32 R26, -RZ, R26.H0_H0 ;  /* 0x2000001aff1a7230 */ /* 0x020fca0000004100 */
[----:B------:R-:W-:Y:S01]  /*3fd0*/  FFMA.FTZ R28, R28, R26, R29 ;  /* 0x0000001a1c1c7223 */ /* 0x000fe2000001001d */
[----:B------:R-:W4:Y:S01]  /*3fe0*/  LDG.E.U16 R16, [R16.64] ;  /* 0x0000000610107981 */ /* 0x000f22000c1e1500 */
[----:B---3--:R-:W-:Y:S02]  /*3ff0*/  HADD2.F32 R23, -RZ, R23.H0_H0 ;  /* 0x20000017ff177230 */ /* 0x008fe40000004100 */
[----:B--2---:R-:W-:Y:S01]  /*4000*/  HADD2.F32 R19, -RZ, R27.H0_H0 ;  /* 0x2000001bff137230 */ /* 0x004fe20000004100 */
[----:B------:R-:W-:-:S04]  /*4010*/  IMAD.WIDE R26, R13, R22, c[0x0][0x160] ;  /* 0x000058000d1a7625 */ /* 0x000fc800078e0216 */
[----:B------:R-:W-:Y:S02]  /*4020*/  FFMA.FTZ R28, R23, R19, R28 ;  /* 0x00000013171c7223 */ /* 0x000fe4000001001c */
[----:B------:R0:W2:Y:S04]  /*4030*/  LDG.E.U16 R19, [R26.64] ;  /* 0x000000061a137981 */ /* 0x0000a8000c1e1500 */
[----:B------:R-:W3:Y:S01]  /*4040*/  LDG.E.U16 R23, [R14.64+0x8] ;  /* 0x000008060e177981 */ /* 0x000ee2000c1e1500 */
[----:B------:R-:W-:Y:S01]  /*4050*/  HADD2.F32 R29, -RZ, R18.H0_H0 ;  /* 0x20000012ff1d7230 */ /* 0x000fe20000004100 */
[----:B------:R-:W-:Y:S01]  /*4060*/  IMAD.WIDE R20, R25, 0x2, R26 ;  /* 0x0000000219147825 */ /* 0x000fe200078e021a */
[----:B----4-:R-:W-:Y:S01]  /*4070*/  HADD2.F32 R16, -RZ, R16.H0_H0 ;  /* 0x20000010ff107230 */ /* 0x010fe20000004100 */
[----:B0-----:R-:W4:Y:S04]  /*4080*/  LDG.E.U16 R27, [R14.64+0xc] ;  /* 0x00000c060e1b7981 */ /* 0x001f28000c1e1500 */
[----:B------:R-:W-:-:S02]  /*4090*/  FFMA.FTZ R29, R29, R16, R28 ;  /* 0x000000101d1d7223 */ /* 0x000fc4000001001c */
[----:B------:R-:W5:Y:S01]  /*40a0*/  LDG.E.U16 R28, [R14.64+0xa] ;  /* 0x00000a060e1c7981 */ /* 0x000f62000c1e1500 */
[----:B--2---:R-:W-:Y:S01]  /*40b0*/  HADD2.F32 R17, -RZ, R19.H0_H0 ;  /* 0x20000013ff117230 */ /* 0x004fe20000004100 */
[C---:B------:R-:W-:Y:S01]  /*40c0*/  IMAD.WIDE R18, R25.reuse, 0x2, R20 ;  /* 0x0000000219127825 */ /* 0x040fe200078e0214 */
[----:B---3--:R-:W-:Y:S02]  /*40d0*/  HADD2.F32 R16, -RZ, R23.H0_H0 ;  /* 0x20000017ff107230 */ /* 0x008fe40000004100 */
[----:B------:R4:W2:Y:S03]  /*40e0*/  LDG.E.U16 R23, [R20.64] ;  /* 0x0000000614177981 */ /* 0x0008a6000c1e1500 */
[----:B------:R-:W-:Y:S01]  /*40f0*/  FFMA.FTZ R29, R16, R17, R29 ;  /* 0x00000011101d7223 */ /* 0x000fe2000001001d */
[----:B------:R0:W3:Y:S01]  /*4100*/  LDG.E.U16 R26, [R18.64] ;  /* 0x00000006121a7981 */ /* 0x0000e2000c1e1500 */
[----:B------:R-:W-:-:S06]  /*4110*/  IMAD.WIDE R16, R25, 0x2, R18 ;  /* 0x0000000219107825 */ /* 0x000fcc00078e0212 */
[----:B------:R1:W3:Y:S04]  /*4120*/  LDG.E.U16 R17, [R16.64] ;  /* 0x0000000610117981 */ /* 0x0002e8000c1e1500 */
[----:B-1----:R1:W3:Y:S01]  /*4130*/  LDG.E.U16 R16, [R14.64+0xe] ;  /* 0x00000e060e107981 */ /* 0x0022e2000c1e1500 */
[----:B-----5:R-:W-:Y:S02]  /*4140*/  HADD2.F32 R28, -RZ, R28.H0_H0 ;  /* 0x2000001cff1c7230 */ /* 0x020fe40000004100 */
[----:B----4-:R-:W-:Y:S01]  /*4150*/  HADD2.F32 R20, -RZ, R27.H0_H0 ;  /* 0x2000001bff147230 */ /* 0x010fe20000004100 */
[----:B0-----:R-:W-:Y:S02]  /*4160*/  IADD3 R18, P1, R14, 0x10, RZ ;  /* 0x000000100e127810 */ /* 0x001fe40007f3e0ff */
[----:B------:R-:W-:-:S02]  /*4170*/  PLOP3.LUT P0, PT, PT, PT, PT, 0x8, 0x0 ;  /* 0x000000000000781c */ /* 0x000fc40003f0e170 */
[----:B------:R-:W-:Y:S01]  /*4180*/  LEA R13, R25, R13, 0x2 ;  /* 0x0000000d190d7211 */ /* 0x000fe200078e10ff */
[----:B-1----:R-:W-:Y:S01]  /*4190*/  IMAD.X R15, RZ, RZ, R15, P1 ;  /* 0x000000ffff0f7224 */ /* 0x002fe200008e060f */
[----:B------:R-:W-:Y:S01]  /*41a0*/  IADD3 R24, R24, 0x8, RZ ;  /* 0x0000000818187810 */ /* 0x000fe20007ffe0ff */
[----:B------:R-:W-:Y:S01]  /*41b0*/  IMAD.MOV.U32 R14, RZ, RZ, R18 ;  /* 0x000000ffff0e7224 */ /* 0x000fe200078e0012 */
[----:B--2---:R-:W-:Y:S02]  /*41c0*/  HADD2.F32 R23, -RZ, R23.H0_H0 ;  /* 0x20000017ff177230 */ /* 0x004fe40000004100 */
[----:B---3--:R-:W-:-:S03]  /*41d0*/  HADD2.F32 R26, -RZ, R26.H0_H0 ;  /* 0x2000001aff1a7230 */ /* 0x008fc60000004100 */
[----:B------:R-:W-:-:S04]  /*41e0*/  FFMA.FTZ R23, R28, R23, R29 ;  /* 0x000000171c177223 */ /* 0x000fc8000001001d */
[----:B------:R-:W-:Y:S01]  /*41f0*/  FFMA.FTZ R23, R20, R26, R23 ;  /* 0x0000001a14177223 */ /* 0x000fe20000010017 */
[----:B------:R-:W-:Y:S02]  /*4200*/  HADD2.F32 R19, -RZ, R17.H0_H0 ;  /* 0x20000011ff137230 */ /* 0x000fe40000004100 */
[----:B------:R-:W-:-:S05]  /*4210*/  HADD2.F32 R28, -RZ, R16.H0_H0 ;  /* 0x20000010ff1c7230 */ /* 0x000fca0000004100 */
[----:B------:R-:W-:Y:S02]  /*4220*/  FFMA.FTZ R23, R28, R19, R23 ;  /* 0x000000131c177223 */ /* 0x000fe40000010017 */
.L_x_960:
[----:B------:R-:W-:Y:S05]  /*4230*/  BSYNC B2 ;  /* 0x0000000000027941 */ /* 0x000fea0003800000 */
.L_x_959:
[----:B------:R-:W-:-:S13]  /*4240*/  ISETP.LT.OR P0, PT, R24, R7, P0 ;  /* 0x000000071800720c */ /* 0x000fda0000701670 */
[----:B------:R-:W-:Y:S05]  /*4250*/  @!P0 BRA `(.L_x_953) ;  /* 0x0000019000008947 */ /* 0x000fea0003800000 */
[----:B------:R-:W-:Y:S01]  /*4260*/  IMAD.WIDE R24, R13, R22, c[0x0][0x160] ;  /* 0x000058000d187625 */ /* 0x000fe200078e0216 */
[----:B------:R-:W-:Y:S01]  /*4270*/  MOV R17, c[0x0][0x220] ;  /* 0x0000880000117a02 */ /* 0x000fe20000000f00 */
[----:B------:R-:W2:Y:S04]  /*4280*/  LDG.E.U16 R13, [R14.64] ;  /* 0x000000060e0d7981 */ /* 0x000ea8000c1e1500 */
[C---:B------:R-:W-:Y:S01]  /*4290*/  IMAD.WIDE R20, R17.reuse, 0x2, R24 ;  /* 0x0000000211147825 */ /* 0x040fe200078e0218 */
[----:B------:R-:W3:Y:S04]  /*42a0*/  LDG.E.U16 R22, [R14.64+0x2] ;  /* 0x000002060e167981 */ /* 0x000ee8000c1e1500 */
[----:B------:R-:W4:Y:S01]  /*42b0*/  LDG.E.U16 R24, [R24.64] ;  /* 0x0000000618187981 */ /* 0x000f22000c1e1500 */
[----:B------:R-:W-:-:S03]  /*42c0*/  IMAD.WIDE R18, R17, 0x2, R20 ;  /* 0x0000000211127825 */ /* 0x000fc600078e0214 */
[----:B------:R-:W5:Y:S03]  /*42d0*/  LDG.E.U16 R20, [R20.64] ;  /* 0x0000000614147981 */ /* 0x000f66000c1e1500 */
[----:B------:R-:W-:Y:S01]  /*42e0*/  IMAD.WIDE R16, R17, 0x2, R18 ;  /* 0x0000000211107825 */ /* 0x000fe200078e0212 */
[----:B------:R-:W5:Y:S04]  /*42f0*/  LDG.E.U16 R26, [R14.64+0x4] ;  /* 0x000004060e1a7981 */ /* 0x000f68000c1e1500 */
[----:B------:R-:W5:Y:S04]  /*4300*/  LDG.E.U16 R18, [R18.64] ;  /* 0x0000000612127981 */ /* 0x000f68000c1e1500 */
[----:B------:R-:W5:Y:S04]  /*4310*/  LDG.E.U16 R27, [R14.64+0x6] ;  /* 0x000006060e1b7981 */ /* 0x000f68000c1e1500 */
[----:B------:R-:W5:Y:S01]  /*4320*/  LDG.E.U16 R16, [R16.64] ;  /* 0x0000000610107981 */ /* 0x000f62000c1e1500 */
[----:B--2---:R-:W-:-:S02]  /*4330*/  HADD2.F32 R28, -RZ, R13.H0_H0 ;  /* 0x2000000dff1c7230 */ /* 0x004fc40000004100 */
[----:B---3--:R-:W-:Y:S02]  /*4340*/  HADD2.F32 R22, -RZ, R22.H0_H0 ;  /* 0x20000016ff167230 */ /* 0x008fe40000004100 */
[----:B----4-:R-:W-:Y:S02]  /*4350*/  HADD2.F32 R13, -RZ, R24.H0_H0 ;  /* 0x20000018ff0d7230 */ /* 0x010fe40000004100 */
[----:B-----5:R-:W-:-:S03]  /*4360*/  HADD2.F32 R24, -RZ, R20.H0_H0 ;  /* 0x20000014ff187230 */ /* 0x020fc60000004100 */
[----:B------:R-:W-:Y:S01]  /*4370*/  FFMA.FTZ R13, R28, R13, R23 ;  /* 0x0000000d1c0d7223 */ /* 0x000fe20000010017 */
[----:B------:R-:W-:-:S03]  /*4380*/  HADD2.F32 R26, -RZ, R26.H0_H0 ;  /* 0x2000001aff1a7230 */ /* 0x000fc60000004100 */
[----:B------:R-:W-:Y:S01]  /*4390*/  FFMA.FTZ R13, R22, R24, R13 ;  /* 0x00000018160d7223 */ /* 0x000fe2000001000d */
[----:B------:R-:W-:Y:S02]  /*43a0*/  HADD2.F32 R20, -RZ, R18.H0_H0 ;  /* 0x20000012ff147230 */ /* 0x000fe40000004100 */
[----:B------:R-:W-:-:S03]  /*43b0*/  HADD2.F32 R18, -RZ, R27.H0_H0 ;  /* 0x2000001bff127230 */ /* 0x000fc60000004100 */
[----:B------:R-:W-:Y:S01]  /*43c0*/  FFMA.FTZ R13, R26, R20, R13 ;  /* 0x000000141a0d7223 */ /* 0x000fe2000001000d */
[----:B------:R-:W-:-:S05]  /*43d0*/  HADD2.F32 R23, -RZ, R16.H0_H0 ;  /* 0x20000010ff177230 */ /* 0x000fca0000004100 */
[----:B------:R-:W-:Y:S02]  /*43e0*/  FFMA.FTZ R23, R18, R23, R13 ;  /* 0x0000001712177223 */ /* 0x000fe4000001000d */
.L_x_953:
[----:B------:R-:W-:Y:S05]  /*43f0*/  BSYNC B0 ;  /* 0x0000000000007941 */ /* 0x000fea0003800000 */
.L_x_952:
[----:B------:R-:W-:-:S04]  /*4400*/  IADD3 R4, R4, 0x1, RZ ;  /* 0x0000000104047810 */ /* 0x000fc80007ffe0ff */
[----:B------:R-:W-:-:S13]  /*4410*/  ISETP.GE.AND P0, PT, R4, R5, PT ;  /* 0x000000050400720c */ /* 0x000fda0003f06270 */
[----:B------:R-:W-:Y:S01]  /*4420*/  @P0 CALL.REL.NOINC `(.L_x_951) ;  /* 0x0000001000000944 */ /* 0x000fe20003c00000 */
[----:B------:R-:W-:Y:S05]  /*4430*/  BRA `(.L_x_961) ;  /* 0xffffefd000007947 */ /* 0x000fea000383ffff */
.L_x_951:
[----:B------:R-:W-:Y:S05]  /*4440*/  BSYNC B1 ;  /* 0x0000000000017941 */ /* 0x000fea0003800000 */
.L_x_950:
        /* <DEDUP_REMOVED lines=11> */
[----:B0-----:R-:W-:Y:S01]  /*4500*/  @P0 CALL.REL.NOINC `(.L_x_962) ;  /* 0x0000001000000944 */ /* 0x001fe20003c00000 */
[----:B------:R-:W-:Y:S05]  /*4510*/  BRA `(.L_x_918) ;  /* 0xffffdfc000007947 */ /* 0x000fea000383ffff */
.L_x_962:
[----:B------:R-:W-:Y:S05]  /*4520*/  EXIT ;  /* 0x000000000000794d */ /* 0x000fea0003800000 */
.L_x_963:
        /* <DEDUP_REMOVED lines=13> */
.L_x_1206:


//--------------------- .text._ZN2at6native51_GLOBAL__N__2c613397_18_DepthwiseConv2d_cu_9959487031conv_depthwise2d_forward_kernelILi1EN3c104HalfEiEEvNS_27GenericPackedTensorAccessorIKT0_Lm4ENS_16DefaultPtrTraitsEiEENS5_IS6_Lm4ES8_iEES9_NS5_IS7_Lm1ES8_iEEbT1_iiiiiiiiiiiiii --------------------------
	.section	.text._ZN2at6native51_GLOBAL__N__2c613397_18_DepthwiseConv2d_cu_9959487031conv_depthwise2d_forward_kernelILi1EN3c104HalfEiEEvNS_27GenericPackedTensorAccessorIKT0_Lm4ENS_16DefaultPtrTraitsEiEENS5_IS6_Lm4ES8_iEES9_NS5_IS7_Lm1ES8_iEEbT1_iiiiiiiiiiiiii,"ax",@progbits
	.sectioninfo	@"SHI_REGISTERS=22"
	.align	128
.text._ZN2at6native51_GLOBAL__N__2c613397_18_DepthwiseConv2d_cu_9959487031conv_depthwise2d_forward_kernelILi1EN3c104HalfEiEEvNS_27GenericPackedTensorAccessorIKT0_Lm4ENS_16DefaultPtrTraitsEiEENS5_IS6_Lm4ES8_iEES9_NS5_IS7_Lm1ES8_iEEbT1_iiiiiiiiiiiiii:
        .type           _ZN2at6native51_GLOBAL__N__2c613397_18_DepthwiseConv2d_cu_9959487031conv_depthwise2d_forward_kernelILi1EN3c104HalfEiEEvNS_27GenericPackedTensorAccessorIKT0_Lm4ENS_16DefaultPtrTraitsEiEENS5_IS6_Lm4ES8_iEES9_NS5_IS7_Lm1ES8_iEEbT1_iiiiiiiiiiiiii,@function
        .size           _ZN2at6native51_GLOBAL__N__2c613397_18_DepthwiseConv2d_cu_9959487031conv_depthwise2d_forward_kernelILi1EN3c104HalfEiEEvNS_27GenericPackedTensorAccessorIKT0_Lm4ENS_16DefaultPtrTraitsEiEENS5_IS6_Lm4ES8_iEES9_NS5_IS7_Lm1ES8_iEEbT1_iiiiiiiiiiiiii,(.L_x_1207 - _ZN2at6native51_GLOBAL__N__2c613397_18_DepthwiseConv2d_cu_9959487031conv_depthwise2d_forward_kernelILi1EN3c104HalfEiEEvNS_27GenericPackedTensorAccessorIKT0_Lm4ENS_16DefaultPtrTraitsEiEENS5_IS6_Lm4ES8_iEES9_NS5_IS7_Lm1ES8_iEEbT1_iiiiiiiiiiiiii)
        .other          _ZN2at6native51_GLOBAL__N__2c613397_18_DepthwiseConv2d_cu_9959487031conv_depthwise2d_forward_kernelILi1EN3c104HalfEiEEvNS_27GenericPackedTensorAccessorIKT0_Lm4ENS_16DefaultPtrTraitsEiEENS5_IS6_Lm4ES8_iEES9_NS5_IS7_Lm1ES8_iEEbT1_iiiiiiiiiiiiii,@"STO_CUDA_ENTRY STV_DEFAULT"
_ZN2at6native51_GLOBAL__N__2c613397_18_DepthwiseConv2d_cu_9959487031conv_depthwise2d_forward_kernelILi1EN3c104HalfEiEEvNS_27GenericPackedTensorAccessorIKT0_Lm4ENS_16DefaultPtrTraitsEiEENS5_IS6_Lm4ES8_iEES9_NS5_IS7_Lm1ES8_iEEbT1_iiiiiiiiiiiiii:
        /* <DEDUP_REMOVED lines=15> */
[----:B------:R-:W-:Y:S01]  /*00f0*/  IABS R10, c[0x0][0x1f4] ;  /* 0x00007d00000a7a13 */ /* 0x000fe20000000000 */
[----:B------:R-:W-:Y:S01]  /*0100*/  IMAD.MOV.U32 R14, RZ, RZ, c[0x0][0x0] ;  /* 0x00000000ff0e7624 */ /* 0x000fe200078e00ff */
        /* <DEDUP_REMOVED lines=19> */
[-C--:B------:R-:W-:Y:S02]  /*0240*/  @!P1 IADD3 R5, R5, -R10.reuse, RZ ;  /* 0x8000000a05059210 */ /* 0x080fe40007ffe0ff */
[----:B------:R-:W-:Y:S02]  /*0250*/  @!P1 IADD3 R4, R4, 0x1, RZ ;  /* 0x0000000104049810 */ /* 0x000fe40007ffe0ff */
[----:B------:R-:W-:Y:S02]  /*0260*/  ISETP.GE.U32.AND P0, PT, R5, R10, PT ;  /* 0x0000000a0500720c */ /* 0x000fe40003f06070 */
[----:B------:R-:W-:Y:S02]  /*0270*/  LOP3.LUT R5, R9, c[0x0][0x1f0], RZ, 0x3c, !PT ;  /* 0x00007c0009057a12 */ /* 0x000fe400078e3cff */
[----:B------:R-:W-:Y:S02]  /*0280*/  ISETP.NE.AND P1, PT, RZ, c[0x0][0x1f4], PT ;  /* 0x00007d00ff007a0c */ /* 0x000fe40003f25270 */
[----:B------:R-:W-:Y:S01]  /*0290*/  ISETP.GE.AND P2, PT, R5, RZ, PT ;  /* 0x000000ff0500720c */ /* 0x000fe20003f46270 */
[----:B-1----:R-:W-:-:S04]  /*02a0*/  IMAD.MOV R5, RZ, RZ, -R7 ;  /* 0x000000ffff057224 */ /* 0x002fc800078e0a07 */
[----:B------:R-:W-:Y:S02]  /*02b0*/  IMAD R5, R5, R2, RZ ;  /* 0x0000000205057224 */ /* 0x000fe400078e02ff */
[----:B------:R-:W-:Y:S02]  /*02c0*/  @P0 IADD3 R4, R4, 0x1, RZ ;  /* 0x0000000104040810 */ /* 0x000fe40007ffe0ff */
[----:B------:R-:W-:-:S04]  /*02d0*/  IMAD.HI.U32 R5, R7, R5, R6 ;  /* 0x0000000507057227 */ /* 0x000fc800078e0006 */
[----:B------:R-:W-:Y:S01]  /*02e0*/  @!P2 IMAD.MOV R4, RZ, RZ, -R4 ;  /* 0x000000ffff04a224 */ /* 0x000fe200078e0a04 */
[----:B------:R-:W-:Y:S02]  /*02f0*/  @!P1 LOP3.LUT R4, RZ, c[0x0][0x1f4], RZ, 0x33, !PT ;  /* 0x00007d00ff049a12 */ /* 0x000fe400078e33ff */
.L_x_967:
        /* <DEDUP_REMOVED lines=42> */
[----:B------:R-:W-:Y:S01]  /*05a0*/  @P0 IADD3 R10, R10, 0x1, RZ ;  /* 0x000000010a0a0810 */ /* 0x000fe20007ffe0ff */
[----:B0-----:R-:W-:-:S04]  /*05b0*/  IMAD.MOV R8, RZ, RZ, -R9 ;  /* 0x000000ffff087224 */ /* 0x001fc800078e0a09 */
[----:B------:R-:W-:Y:S02]  /*05c0*/  IMAD.MOV.U32 R16, RZ, RZ, R10 ;  /* 0x000000ffff107224 */ /* 0x000fe400078e000a */
[----:B------:R-:W-:Y:S01]  /*05d0*/  IMAD R11, R8, R7, RZ ;  /* 0x00000007080b7224 */ /* 0x000fe200078e02ff */
[----:B------:R-:W-:Y:S01]  /*05e0*/  HFMA2.MMA R8, -RZ, RZ, 0, 0 ;  /* 0x00000000ff087435 */ /* 0x000fe200000001ff */
[----:B------:R-:W-:Y:S01]  /*05f0*/  @!P2 IMAD.MOV R16, RZ, RZ, -R16 ;  /* 0x000000ffff10a224 */ /* 0x000fe200078e0a10 */
[----:B------:R-:W-:-:S04]  /*0600*/  @!P1 LOP3.LUT R16, RZ, c[0x0][0x204], RZ, 0x33, !PT ;  /* 0x00008100ff109a12 */ /* 0x000fc800078e33ff */
[----:B------:R-:W-:-:S04]  /*0610*/  IABS R10, R16 ;  /* 0x00000010000a7213 */ /* 0x000fc80000000000 */
        /* <DEDUP_REMOVED lines=12> */
[----:B------:R-:W-:-:S04]  /*06e0*/  ISETP.NE.AND P1, PT, RZ, UR4, PT ;  /* 0x00000004ff007c0c */ /* 0x000fc8000bf25270 */
[----:B------:R-:W-:Y:S01]  /*06f0*/  @!P0 IMAD.MOV R9, RZ, RZ, -R9 ;  /* 0x000000ffff098224 */ /* 0x000fe200078e0a09 */
[----:B------:R-:W-:-:S05]  /*0700*/  @!P2 LOP3.LUT R9, RZ, c[0x0][0x1f0], RZ, 0x33, !PT ;  /* 0x00007c00ff09aa12 */ /* 0x000fca00078e33ff */
[----:B------:R-:W-:-:S03]  /*0710*/  IMAD.MOV R7, RZ, RZ, -R9 ;  /* 0x000000ffff077224 */ /* 0x000fc600078e0a09 */
[----:B------:R-:W-:Y:S02]  /*0720*/  @P1 IMAD.MOV.U32 R12, RZ, RZ, 0x2 ;  /* 0x00000002ff0c1424 */ /* 0x000fe400078e00ff */
[----:B------:R-:W-:-:S04]  /*0730*/  IMAD R7, R7, c[0x0][0x1f0], R16 ;  /* 0x00007c0007077a24 */ /* 0x000fc800078e0210 */
[----:B------:R-:W-:-:S06]  /*0740*/  @P1 IMAD.WIDE R12, R7, R12, c[0x0][0x1d8] ;  /* 0x00007600070c1625 */ /* 0x000fcc00078e020c */
[----:B------:R-:W2:Y:S01]  /*0750*/  @P1 LDG.E.U16 R12, [R12.64] ;  /* 0x000000080c0c1981 */ /* 0x000ea2000c1e1500 */
[----:B------:R-:W-:Y:S01]  /*0760*/  IMAD.MOV R11, RZ, RZ, -R6 ;  /* 0x000000ffff0b7224 */ /* 0x000fe200078e0a06 */
[----:B------:R-:W-:Y:S01]  /*0770*/  IADD3 R15, -R16, RZ, RZ ;  /* 0x000000ff100f7210 */ /* 0x000fe20007ffe1ff */
[----:B------:R-:W-:Y:S01]  /*0780*/  IMAD.MOV.U32 R10, RZ, RZ, c[0x0][0x210] ;  /* 0x00008400ff0a7624 */ /* 0x000fe200078e00ff */
[----:B------:R-:W-:Y:S01]  /*0790*/  BSSY B0, `(.L_x_965) ;  /* 0x0000035000007945 */ /* 0x000fe20003800000 */
[----:B------:R-:W-:Y:S02]  /*07a0*/  IMAD R11, R11, c[0x0][0x200], R0 ;  /* 0x000080000b0b7a24 */ /* 0x000fe400078e0200 */
[----:B------:R-:W-:Y:S02]  /*07b0*/  IMAD.MOV.U32 R8, RZ, RZ, c[0x0][0x214] ;  /* 0x00008500ff087624 */ /* 0x000fe400078e00ff */
        /* <DEDUP_REMOVED lines=9> */
[----:B------:R-:W-:Y:S01]  /*0850*/  ISETP.GE.OR P0, PT, R10, c[0x0][0x1f8], P0 ;  /* 0x00007e000a007a0c */ /* 0x000fe20000706670 */
[----:B--2---:R-:W-:-:S12]  /*0860*/  @P1 HADD2.F32 R8, -RZ, R12.H0_H0 ;  /* 0x2000000cff081230 */ /* 0x004fd80000004100 */
        /* <DEDUP_REMOVED lines=39> */
.L_x_966:
[----:B------:R-:W-:Y:S05]  /*0ae0*/  BSYNC B0 ;  /* 0x0000000000007941 */ /* 0x000fea0003800000 */
.L_x_965:
[----:B------:R-:W-:Y:S01]  /*0af0*/  IMAD R9, R14, c[0x0][0xc], RZ ;  /* 0x000003000e097a24 */ /* 0x000fe200078e02ff */
[----:B------:R-:W-:Y:S02]  /*0b00*/  LEA.HI.X.SX32 R7, R0, c[0x0][0x18c], 0x1, P2 ;  /* 0x0000630000077a11 */ /* 0x000fe400010f0eff */
[----:B------:R-:W-:Y:S02]  /*0b10*/  F2FP.PACK_AB R8, RZ, R8 ;  /* 0x00000008ff08723e */ /* 0x000fe400000000ff */
[----:B------:R-:W-:-:S03]  /*0b20*/  IADD3 R0, P0, R9, R0, RZ ;  /* 0x0000000009007210 */ /* 0x000fc60007f1e0ff */
[----:B------:R0:W-:Y:S02]  /*0b30*/  STG.E.U16 [R6.64], R8 ;  /* 0x0000000806007986 */ /* 0x0001e4000c101508 */
[----:B------:R-:W-:Y:S01]  /*0b40*/  IMAD.X R3, RZ, RZ, R3, P0 ;  /* 0x000000ffff037224 */ /* 0x000fe200000e0603 */
[----:B------:R-:W-:-:S04]  /*0b50*/  ISETP.GE.U32.AND P0, PT, R0, c[0x0][0x1ec], PT ;  /* 0x00007b0000007a0c */ /* 0x000fc80003f06070 */
[----:B------:R-:W-:-:S13]  /*0b60*/  ISETP.GE.AND.EX P0, PT, R3, UR5, PT, P0 ;  /* 0x0000000503007c0c */ /* 0x000fda000bf06300 */
[----:B0-----:R-:W-:Y:S05]  /*0b70*/  @!P0 BRA `(.L_x_967) ;  /* 0xfffff78000008947 */ /* 0x001fea000383ffff */
[----:B------:R-:W-:Y:S05]  /*0b80*/  EXIT ;  /* 0x000000000000794d */ /* 0x000fea0003800000 */
.L_x_964:
[----:B------:R-:W-:Y:S01]  /*0b90*/  IABS R4, c[0x0][0x200] ;  /* 0x0000800000047a13 */ /* 0x000fe20000000000 */
[----:B------:R-:W-:-:S03]  /*0ba0*/  IMAD.MOV.U32 R2, RZ, RZ, c[0x0][0x0] ;  /* 0x00000000ff027624 */ /* 0x000fc600078e00ff */
[----:B------:R-:W0:Y:S08]  /*0bb0*/  I2F.RP R8, R4 ;  /* 0x0000000400087306 */ /* 0x000e300000209400 */
[----:B0-----:R-:W0:Y:S02]  /*0bc0*/  MUFU.RCP R8, R8 ;  /* 0x0000000800087308 */ /* 0x001e240000001000 */
[----:B0-----:R-:W-:-:S06]  /*0bd0*/  IADD3 R6, R8, 0xffffffe, RZ ;  /* 0x0ffffffe08067810 */ /* 0x001fcc0007ffe0ff */
[----:B------:R0:W1:Y:S02]  /*0be0*/  F2I.FTZ.U32.TRUNC.NTZ R7, R6 ;  /* 0x0000000600077305 */ /* 0x000064000021f000 */
[----:B0-----:R-:W-:Y:S01]  /*0bf0*/  HFMA2.MMA R6, -RZ, RZ, 0, 0 ;  /* 0x00000000ff067435 */ /* 0x001fe200000001ff */
[----:B-1----:R-:W-:-:S04]  /*0c00*/  IMAD.MOV R5, RZ, RZ, -R7 ;  /* 0x000000ffff057224 */ /* 0x002fc800078e0a07 */
[----:B------:R-:W-:-:S05]  /*0c10*/  IMAD R5, R5, R4, RZ ;  /* 0x0000000405057224 */ /* 0x000fca00078e02ff */
[----:B------:R-:W-:-:S04]  /*0c20*/  IMAD.HI.U32 R5, R7, R5, R6 ;  /* 0x0000000507057227 */ /* 0x000fc800078e0006 */
.L_x_968:
[----:B------:R-:W-:Y:S01]  /*0c30*/  IABS R8, c[0x0][0x204] ;  /* 0x0000810000087a13 */ /* 0x000fe20000000000 */
[----:B------:R-:W-:Y:S01]  /*0c40*/  IMAD.MOV.U32 R14, RZ, RZ, c[0x0][0x214] ;  /* 0x00008500ff0e7624 */ /* 0x000fe200078e00ff */
[----:B------:R-:W-:Y:S01]  /*0c50*/  IABS R6, R0 ;  /* 0x0000000000067213 */ /* 0x000fe20000000000 */
[----:B------:R-:W-:Y:S01]  /*0c60*/  ULDC.S8 UR4, c[0x0][0x1e8] ;  /* 0x00007a0000047ab9 */ /* 0x000fe20000000200 */
        /* <DEDUP_REMOVED lines=41> */
[----:B------:R-:W-:-:S05]  /*0f00*/  @P0 IADD3 R10, R10, 0x1, RZ ;  /* 0x000000010a0a0810 */ /* 0x000fca0007ffe0ff */
[----:B------:R-:W-:Y:S02]  /*0f10*/  IMAD.MOV.U32 R12, RZ, RZ, R10 ;  /* 0x000000ffff0c7224 */ /* 0x000fe400078e000a */
[--C-:B0-----:R-:W-:Y:S02]  /*0f20*/  IMAD.MOV R13, RZ, RZ, -R9.reuse ;  /* 0x000000ffff0d7224 */ /* 0x101fe400078e0a09 */
[----:B------:R-:W-:Y:S01]  /*0f30*/  @!P2 IMAD.MOV R12, RZ, RZ, -R12 ;  /* 0x000000ffff0ca224 */ /* 0x000fe200078e0a0c */
[----:B------:R-:W-:Y:S01]  /*0f40*/  @!P1 LOP3.LUT R12, RZ, c[0x0][0x204], RZ, 0x33, !PT ;  /* 0x00008100ff0c9a12 */ /* 0x000fe200078e33ff */
[----:B------:R-:W-:Y:S02]  /*0f50*/  IMAD R11, R13, R6, RZ ;  /* 0x000000060d0b7224 */ /* 0x000fe400078e02ff */
[----:B------:R-:W-:Y:S01]  /*0f60*/  IMAD.MOV.U32 R13, RZ, RZ, c[0x0][0x210] ;  /* 0x00008400ff0d7624 */ /* 0x000fe200078e00ff */
[----:B------:R-:W-:Y:S01]  /*0f70*/  IABS R10, R12 ;  /* 0x0000000c000a7213 */ /* 0x000fe20000000000 */
[----:B------:R-:W-:Y:S01]  /*0f80*/  IMAD.HI.U32 R8, R9, R11, R8 ;  /* 0x0000000b09087227 */ /* 0x000fe200078e0008 */
[----:B------:R-:W-:-:S03]  /*0f90*/  ISETP.GE.AND P2, PT, R12, RZ, PT ;  /* 0x000000ff0c00720c */ /* 0x000fc60003f46270 */
[----:B------:R-:W-:Y:S02]  /*0fa0*/  IMAD.MOV.U32 R9, RZ, RZ, R10 ;  /* 0x000000ffff097224 */ /* 0x000fe400078e000a */
[----:B------:R-:W-:Y:S02]  /*0fb0*/  IMAD.MOV R11, RZ, RZ, -R7 ;  /* 0x000000ffff0b7224 */ /* 0x000fe400078e0a07 */
[----:B------:R-:W-:-:S04]  /*0fc0*/  IMAD.HI.U32 R8, R8, R9, RZ ;  /* 0x0000000908087227 */ /* 0x000fc800078e00ff */
[----:B------:R-:W-:Y:S01]  /*0fd0*/  IMAD.MOV R10, RZ, RZ, -R12 ;  /* 0x000000ffff0a7224 */ /* 0x000fe200078e0a0c */
[----:B------:R-:W-:-:S03]  /*0fe0*/  IADD3 R8, -R8, RZ, RZ ;  /* 0x000000ff08087210 */ /* 0x000fc60007ffe1ff */
[----:B------:R-:W-:Y:S02]  /*0ff0*/  IMAD R7, R10, c[0x0][0x204], R7 ;  /* 0x000081000a077a24 */ /* 0x000fe400078e0207 */
[C---:B------:R-:W-:Y:S02]  /*1000*/  IMAD R9, R6.reuse, R8, R9 ;  /* 0x0000000806097224 */ /* 0x040fe400078e0209 */
[----:B------:R-:W-:Y:S02]  /*1010*/  IMAD R8, R11, c[0x0][0x200], R0 ;  /* 0x000080000b087a24 */ /* 0x000fe400078e0200 */
[----:B------:R-:W-:Y:S01]  /*1020*/  IMAD R7, R7, R14, -c[0x0][0x21c] ;  /* 0x8000870007077624 */ /* 0x000fe200078e020e */
[----:B------:R-:W-:Y:S01]  /*1030*/  ISETP.GT.U32.AND P0, PT, R6, R9, PT ;  /* 0x000000090600720c */ /* 0x000fe20003f04070 */
[----:B------:R-:W-:-:S05]  /*1040*/  IMAD R8, R8, R13, -c[0x0][0x218] ;  /* 0x8000860008087624 */ /* 0x000fca00078e020d */
[----:B------:R-:W-:-:S07]  /*1050*/  LOP3.LUT R10, R7, R8, RZ, 0xfc, !PT ;  /* 0x00000008070a7212 */ /* 0x000fce00078efcff */
[----:B------:R-:W-:Y:S01]  /*1060*/  @!P0 IMAD.IADD R9, R9, 0x1, -R6 ;  /* 0x0000000109098824 */ /* 0x000fe200078e0a06 */
[----:B------:R-:W-:-:S04]  /*1070*/  ISETP.GE.AND P0, PT, R10, RZ, PT ;  /* 0x000000ff0a00720c */ /* 0x000fc80003f06270 */
[----:B------:R-:W-:Y:S02]  /*1080*/  ISETP.GT.U32.AND P1, PT, R6, R9, PT ;  /* 0x000000090600720c */ /* 0x000fe40003f24070 */
[----:B------:R-:W-:-:S04]  /*1090*/  ISETP.GE.OR P0, PT, R7, c[0x0][0x1fc], !P0 ;  /* 0x00007f0007007a0c */ /* 0x000fc80004706670 */
[----:B------:R-:W-:-:S07]  /*10a0*/  ISETP.GE.OR P0, PT, R8, c[0x0][0x1f8], P0 ;  /* 0x00007e0008007a0c */ /* 0x000fce0000706670 */
[----:B------:R-:W-:Y:S01]  /*10b0*/  @!P1 IMAD.IADD R9, R9, 0x1, -R6 ;  /* 0x0000000109099824 */ /* 0x000fe200078e0a06 */
[----:B------:R-:W-:-:S03]  /*10c0*/  ISETP.NE.AND P1, PT, RZ, c[0x0][0x1f0], PT ;  /* 0x00007c00ff007a0c */ /* 0x000fc60003f25270 */
[----:B------:R-:W-:Y:S02]  /*10d0*/  @!P2 IMAD.MOV R9, RZ, RZ, -R9 ;  /* 0x000000ffff09a224 */ /* 0x000fe400078e0a09 */
[----:B------:R-:W-:Y:S01]  /*10e0*/  @!P0 IMAD R6, R12, c[0x0][0x1fc], R7 ;  /* 0x00007f000c068a24 */ /* 0x000fe200078e0207 */
[----:B------:R-:W-:Y:S01]  /*10f0*/  @!P0 MOV R7, c[0x0][0x20c] ;  /* 0x0000830000078a02 */ /* 0x000fe20000000f00 */
[----:B------:R-:W-:Y:S02]  /*1100*/  @!P0 IMAD.MOV.U32 R13, RZ, RZ, 0x2 ;  /* 0x00000002ff0d8424 */ /* 0x000fe400078e00ff */
[----:B------:R-:W-:Y:S02]  /*1110*/  @!P0 IMAD R6, R6, c[0x0][0x1f8], R8 ;  /* 0x00007e0006068a24 */ /* 0x000fe400078e0208 */
[----:B------:R-:W-:Y:S02]  /*1120*/  @!P0 IMAD R8, R7, c[0x0][0x208], RZ ;  /* 0x0000820007088a24 */ /* 0x000fe400078e02ff */
[----:B------:R-:W-:Y:S01]  /*1130*/  @!P1 LOP3.LUT R9, RZ, c[0x0][0x1f0], RZ, 0x33, !PT ;  /* 0x00007c00ff099a12 */ /* 0x000fe200078e33ff */
[----:B------:R-:W-:-:S02]  /*1140*/  @P3 IMAD.MOV.U32 R12, RZ, RZ, 0x2 ;  /* 0x00000002ff0c3424 */ /* 0x000fc400078e00ff */
[----:B------:R-:W-:-:S04]  /*1150*/  @!P0 IMAD.WIDE R10, R6, R13, c[0x0][0x160] ;  /* 0x00005800060a8625 */ /* 0x000fc800078e020d */
[C---:B------:R-:W-:Y:S02]  /*1160*/  @!P0 IMAD R8, R9.reuse, R8, RZ ;  /* 0x0000000809088224 */ /* 0x040fe400078e02ff */
[----:B------:R-:W-:Y:S01]  /*1170*/  @P3 IMAD.WIDE R6, R9, R12, c[0x0][0x1d8] ;  /* 0x0000760009063625 */ /* 0x000fe200078e020c */
[----:B------:R-:W2:Y:S03]  /*1180*/  @!P0 LDG.E.U16 R10, [R10.64] ;  /* 0x000000080a0a8981 */ /* 0x000ea6000c1e1500 */
[----:B------:R-:W-:Y:S02]  /*1190*/  @!P0 IMAD.WIDE R8, R8, R13, c[0x0][0x1b0] ;  /* 0x00006c0008088625 */ /* 0x000fe400078e020d */
[----:B------:R-:W3:Y:S04]  /*11a0*/  @P3 LDG.E.U16 R6, [R6.64] ;  /* 0x0000000806063981 */ /* 0x000ee8000c1e1500 */
[----:B------:R-:W4:Y:S01]  /*11b0*/  @!P0 LDG.E.U16 R8, [R8.64] ;  /* 0x0000000808088981 */ /* 0x000f22000c1e1500 */
[----:B------:R-:W-:Y:S01]  /*11c0*/  IMAD.MOV.U32 R13, RZ, RZ, RZ ;  /* 0x000000ffff0d7224 */ /* 0x000fe200078e00ff */
[----:B------:R-:W-:Y:S01]  /*11d0*/  SHF.R.S64 R15, RZ, 0x1f, R0 ;  /* 0x0000001fff0f7819 */ /* 0x000fe20000001000 */
[----:B--2---:R-:W-:-:S02]  /*11e0*/  @!P0 HADD2.F32 R14, -RZ, R10.H0_H0 ;  /* 0x2000000aff0e8230 */ /* 0x004fc40000004100 */
[----:B---3--:R-:W-:Y:S02]  /*11f0*/  @P3 HADD2.F32 R13, -RZ, R6.H0_H0 ;  /* 0x20000006ff0d3230 */ /* 0x008fe40000004100 */
[----:B----4-:R-:W-:-:S05]  /*1200*/  @!P0 HADD2.F32 R12, -RZ, R8.H0_H0 ;  /* 0x20000008ff0c8230 */ /* 0x010fca0000004100 */
[----:B------:R-:W-:-:S05]  /*1210*/  @!P0 FFMA.FTZ R13, R12, R14, R13 ;  /* 0x0000000e0c0d8223 */ /* 0x000fca000001000d */
[----:B------:R-:W-:Y:S02]  /*1220*/  F2FP.PACK_AB R7, RZ, R13 ;  /* 0x0000000dff07723e */ /* 0x000fe400000000ff */
        /* <DEDUP_REMOVED lines=11> */
.L_x_969:
        /* <DEDUP_REMOVED lines=10> */
.L_x_1207:


//--------------------- .text._ZN2at6native51_GLOBAL__N__2c613397_18_DepthwiseConv2d_cu_9959487031conv_depthwise2d_forward_kernelILi3EN3c104HalfEiEEvNS_27GenericPackedTensorAccessorIKT0_Lm4ENS_16DefaultPtrTraitsEiEENS5_IS6_Lm4ES8_iEES9_NS5_IS7_Lm1ES8_iEEbT1_iiiiiiiiiiiiii --------------------------
	.section	.text._ZN2at6native51_GLOBAL__N__2c613397_18_DepthwiseConv2d_cu_9959487031conv_depthwise2d_forward_kernelILi3EN3c104HalfEiEEvNS_27GenericPackedTensorAccessorIKT0_Lm4ENS_16DefaultPtrTraitsEiEENS5_IS6_Lm4ES8_iEES9_NS5_IS7_Lm1ES8_iEEbT1_iiiiiiiiiiiiii,"ax",@progbits
	.sectioninfo	@"SHI_REGISTERS=32"
	.align	128
.text._ZN2at6native51_GLOBAL__N__2c613397_18_DepthwiseConv2d_cu_9959487031conv_depthwise2d_forward_kernelILi3EN3c104HalfEiEEvNS_27GenericPackedTensorAccessorIKT0_Lm4ENS_16DefaultPtrTraitsEiEENS5_IS6_Lm4ES8_iEES9_NS5_IS7_Lm1ES8_iEEbT1_iiiiiiiiiiiiii:
        .type           _ZN2at6native51_GLOBAL__N__2c613397_18_DepthwiseConv2d_cu_9959487031conv_depthwise2d_forward_kernelILi3EN3c104HalfEiEEvNS_27GenericPackedTensorAccessorIKT0_Lm4ENS_16DefaultPtrTraitsEiEENS5_IS6_Lm4ES8_iEES9_NS5_IS7_Lm1ES8_iEEbT1_iiiiiiiiiiiiii,@function
        .size           _ZN2at6native51_GLOBAL__N__2c613397_18_DepthwiseConv2d_cu_9959487031conv_depthwise2d_forward_kernelILi3EN3c104HalfEiEEvNS_27GenericPackedTensorAccessorIKT0_Lm4ENS_16DefaultPtrTraitsEiEENS5_IS6_Lm4ES8_iEES9_NS5_IS7_Lm1ES8_iEEbT1_iiiiiiiiiiiiii,(.L_x_1208 - _ZN2at6native51_GLOBAL__N__2c613397_18_DepthwiseConv2d_cu_9959487031conv_depthwise2d_forward_kernelILi3EN3c104HalfEiEEvNS_27GenericPackedTensorAccessorIKT0_Lm4ENS_16DefaultPtrTraitsEiEENS5_IS6_Lm4ES8_iEES9_NS5_IS7_Lm1ES8_iEEbT1_iiiiiiiiiiiiii)
        .other          _ZN2at6native51_GLOBAL__N__2c613397_18_DepthwiseConv2d_cu_9959487031conv_depthwise2d_forward_kernelILi3EN3c104HalfEiEEvNS_27GenericPackedTensorAccessorIKT0_Lm4ENS_16DefaultPtrTraitsEiEENS5_IS6_Lm4ES8_iEES9_NS5_IS7_Lm1ES8_iEEbT1_iiiiiiiiiiiiii,@"STO_CUDA_ENTRY STV_DEFAULT"
_ZN2at6native51_GLOBAL__N__2c613397_18_DepthwiseConv2d_cu_9959487031conv_depthwise2d_forward_kernelILi3EN3c104HalfEiEEvNS_27GenericPackedTensorAccessorIKT0_Lm4ENS_16DefaultPtrTraitsEiEENS5_IS6_Lm4ES8_iEES9_NS5_IS7_Lm1ES8_iEEbT1_iiiiiiiiiiiiii:
        /* <DEDUP_REMOVED lines=52> */
.L_x_971:
        /* <DEDUP_REMOVED lines=52> */
[----:B------:R-:W-:-:S04]  /*0680*/  IMAD.HI.U32 R8, R9, R5, R8 ;  /* 0x0000000509087227 */ /* 0x000fc800078e0008 */
        /* <DEDUP_REMOVED lines=26> */
[----:B------:R-:W-:-:S04]  /*0830*/  @P3 IMAD.WIDE R22, R5, R20, c[0x0][0x1d8] ;  /* 0x0000760005163625 */ /* 0x000fc800078e0214 */
[----:B------:R-:W-:Y:S02]  /*0840*/  IMAD.MOV.U32 R8, RZ, RZ, R4 ;  /* 0x000000ffff087224 */ /* 0x000fe400078e0004 */
[----:B------:R0:W2:Y:S02]  /*0850*/  @P3 LDG.E.U16 R22, [R22.64] ;  /* 0x0000000816163981 */ /* 0x0000a4000c1e1500 */
[----:B------:R-:W-:-:S04]  /*0860*/  IMAD.HI.U32 R4, R13, R8, RZ ;  /* 0x000000080d047227 */ /* 0x000fc800078e00ff */
[----:B------:R-:W-:Y:S02]  /*0870*/  IMAD.MOV R9, RZ, RZ, -R4 ;  /* 0x000000ffff097224 */ /* 0x000fe400078e0a04 */
[----:B------:R-:W-:Y:S02]  /*0880*/  IMAD.MOV R13, RZ, RZ, -R6 ;  /* 0x000000ffff0d7224 */ /* 0x000fe400078e0a06 */
[----:B------:R-:W-:Y:S01]  /*0890*/  IMAD R8, R7, R9, R8 ;  /* 0x0000000907087224 */ /* 0x000fe200078e0208 */
[----:B------:R-:W-:Y:S01]  /*08a0*/  IADD3 R9, -R2, RZ, RZ ;  /* 0x000000ff02097210 */ /* 0x000fe20007ffe1ff */
[----:B------:R-:W-:Y:S02]  /*08b0*/  IMAD.MOV.U32 R6, RZ, RZ, c[0x0][0x214] ;  /* 0x00008500ff067624 */ /* 0x000fe400078e00ff */
[----:B------:R-:W-:Y:S01]  /*08c0*/  IMAD R13, R13, c[0x0][0x204], R2 ;  /* 0x000081000d0d7a24 */ /* 0x000fe200078e0202 */
[----:B------:R-:W-:Y:S01]  /*08d0*/  ISETP.GT.U32.AND P2, PT, R7, R8, PT ;  /* 0x000000080700720c */ /* 0x000fe20003f44070 */
[----:B------:R-:W-:-:S02]  /*08e0*/  IMAD.MOV.U32 R2, RZ, RZ, c[0x0][0x210] ;  /* 0x00008400ff027624 */ /* 0x000fc400078e00ff */
[----:B------:R-:W-:-:S04]  /*08f0*/  IMAD R9, R9, c[0x0][0x200], R0 ;  /* 0x0000800009097a24 */ /* 0x000fc800078e0200 */
[----:B------:R-:W-:-:S05]  /*0900*/  IMAD R9, R9, R2, -c[0x0][0x218] ;  /* 0x8000860009097624 */ /* 0x000fca00078e0202 */
[----:B------:R-:W-:Y:S01]  /*0910*/  IADD3 R12, R9, c[0x0][0x220], RZ ;  /* 0x00008800090c7a10 */ /* 0x000fe20007ffe0ff */
[----:B------:R-:W-:Y:S01]  /*0920*/  @!P2 IMAD.IADD R8, R8, 0x1, -R7 ;  /* 0x000000010808a824 */ /* 0x000fe200078e0a07 */
[----:B------:R-:W-:-:S04]  /*0930*/  @!P2 IADD3 R4, R4, 0x1, RZ ;  /* 0x000000010404a810 */ /* 0x000fc80007ffe0ff */
[----:B------:R-:W-:Y:S01]  /*0940*/  ISETP.GE.U32.AND P1, PT, R8, R7, PT ;  /* 0x000000070800720c */ /* 0x000fe20003f26070 */
[----:B------:R-:W-:Y:S01]  /*0950*/  IMAD R8, R13, R6, -c[0x0][0x21c] ;  /* 0x800087000d087624 */ /* 0x000fe200078e0206 */
[C---:B------:R-:W-:Y:S01]  /*0960*/  LOP3.LUT R6, R5.reuse, c[0x0][0x1f4], RZ, 0x3c, !PT ;  /* 0x00007d0005067a12 */ /* 0x040fe200078e3cff */
[----:B------:R-:W-:-:S03]  /*0970*/  IMAD R5, R5, UR4, RZ ;  /* 0x0000000405057c24 */ /* 0x000fc6000f8e02ff */
[----:B------:R-:W-:Y:S02]  /*0980*/  ISETP.GE.AND P5, PT, R6, RZ, PT ;  /* 0x000000ff0600720c */ /* 0x000fe40003fa6270 */
[----:B------:R-:W-:Y:S02]  /*0990*/  ISETP.GE.AND P0, PT, R8, c[0x0][0x1fc], PT ;  /* 0x00007f0008007a0c */ /* 0x000fe40003f06270 */
[----:B------:R-:W-:-:S03]  /*09a0*/  LOP3.LUT R2, R9, R8, RZ, 0xfc, !PT ;  /* 0x0000000809027212 */ /* 0x000fc600078efcff */
[----:B------:R-:W-:Y:S02]  /*09b0*/  @P1 IADD3 R4, R4, 0x1, RZ ;  /* 0x0000000104041810 */ /* 0x000fe40007ffe0ff */
[----:B------:R-:W-:Y:S02]  /*09c0*/  ISETP.LT.OR P1, PT, R2, RZ, P0 ;  /* 0x000000ff0200720c */ /* 0x000fe40000721670 */
[----:B------:R-:W-:Y:S02]  /*09d0*/  LOP3.LUT R2, R12, R8, RZ, 0xfc, !PT ;  /* 0x000000080c027212 */ /* 0x000fe400078efcff */
[----:B------:R-:W-:Y:S01]  /*09e0*/  @!P5 IMAD.MOV R4, RZ, RZ, -R4 ;  /* 0x000000ffff04d224 */ /* 0x000fe200078e0a04 */
[----:B------:R-:W-:Y:S02]  /*09f0*/  ISETP.GE.OR P1, PT, R9, c[0x0][0x1f8], P1 ;  /* 0x00007e0009007a0c */ /* 0x000fe40000f26670 */
[----:B------:R-:W-:Y:S02]  /*0a00*/  ISETP.LT.OR P2, PT, R2, RZ, P0 ;  /* 0x000000ff0200720c */ /* 0x000fe40000741670 */
[----:B------:R-:W-:-:S02]  /*0a10*/  @!P4 LOP3.LUT R4, RZ, c[0x0][0x1f4], RZ, 0x33, !PT ;  /* 0x00007d00ff04ca12 */ /* 0x000fc400078e33ff */
[----:B------:R-:W-:-:S03]  /*0a20*/  ISETP.GE.OR P2, PT, R12, c[0x0][0x1f8], P2 ;  /* 0x00007e000c007a0c */ /* 0x000fc60001746670 */
[----:B------:R-:W-:-:S04]  /*0a30*/  IMAD R24, R16, R11, R4 ;  /* 0x0000000b10187224 */ /* 0x000fc800078e0204 */
[----:B------:R-:W-:-:S04]  /*0a40*/  IMAD R18, R24, c[0x0][0x1fc], R8 ;  /* 0x00007f0018127a24 */ /* 0x000fc800078e0208 */
[C---:B------:R-:W-:Y:S02]  /*0a50*/  @!P1 IMAD R7, R18.reuse, c[0x0][0x1f8], R9 ;  /* 0x00007e0012079a24 */ /* 0x040fe400078e0209 */
[----:B------:R-:W-:Y:S02]  /*0a60*/  @!P2 IMAD R11, R18, c[0x0][0x1f8], R12 ;  /* 0x00007e00120baa24 */ /* 0x000fe400078e020c */
[----:B------:R-:W-:-:S04]  /*0a70*/  @!P1 IMAD.WIDE R6, R7, R20, c[0x0][0x160] ;  /* 0x0000580007069625 */ /* 0x000fc800078e0214 */
[-C--:B------:R-:W-:Y:S02]  /*0a80*/  IMAD.WIDE R4, R5, R20.reuse, c[0x0][0x1b0] ;  /* 0x00006c0005047625 */ /* 0x080fe400078e0214 */
[----:B------:R1:W3:Y:S02]  /*0a90*/  @!P1 LDG.E.U16 R7, [R6.64] ;  /* 0x0000000806079981 */ /* 0x0002e4000c1e1500 */
[----:B------:R-:W-:Y:S02]  /*0aa0*/  @!P2 IMAD.WIDE R10, R11, R20, c[0x0][0x160] ;  /* 0x000058000b0aa625 */ /* 0x000fe400078e0214 */
[----:B------:R-:W4:Y:S04]  /*0ab0*/  @!P1 LDG.E.U16 R17, [R4.64] ;  /* 0x0000000804119981 */ /* 0x000f28000c1e1500 */
[----:B------:R-:W5:Y:S04]  /*0ac0*/  @!P2 LDG.E.U16 R19, [R4.64+0x2] ;  /* 0x000002080413a981 */ /* 0x000f68000c1e1500 */
[----:B------:R1:W5:Y:S01]  /*0ad0*/  @!P2 LDG.E.U16 R10, [R10.64] ;  /* 0x000000080a0aa981 */ /* 0x000362000c1e1500 */
[----:B------:R-:W-:-:S02]  /*0ae0*/  IADD3 R21, R12, c[0x0][0x220], RZ ;  /* 0x000088000c157a10 */ /* 0x000fc40007ffe0ff */
[----:B------:R-:W-:Y:S02]  /*0af0*/  IADD3 R13, R8, c[0x0][0x224], RZ ;  /* 0x00008900080d7a10 */ /* 0x000fe40007ffe0ff */
[----:B------:R-:W-:Y:S02]  /*0b00*/  LOP3.LUT R8, R21, R8, RZ, 0xfc, !PT ;  /* 0x0000000815087212 */ /* 0x000fe400078efcff */
[----:B------:R-:W-:Y:S02]  /*0b10*/  ISETP.GE.AND P6, PT, R13, c[0x0][0x1fc], PT ;  /* 0x00007f000d007a0c */ /* 0x000fe40003fc6270 */
[-C--:B0-----:R-:W-:Y:S02]  /*0b20*/  LOP3.LUT R23, R9, R13.reuse, RZ, 0xfc, !PT ;  /* 0x0000000d09177212 */ /* 0x081fe400078efcff */
[----:B------:R-:W-:Y:S01]  /*0b30*/  ISETP.LT.OR P0, PT, R8, RZ, P0 ;  /* 0x000000ff0800720c */ /* 0x000fe20000701670 */
[----:B------:R-:W-:Y:S01]  /*0b40*/  IMAD.MOV.U32 R2, RZ, RZ, RZ ;  /* 0x000000ffff027224 */ /* 0x000fe200078e00ff */
[----:B------:R-:W-:-:S02]  /*0b50*/  LOP3.LUT R8, R12, R13, RZ, 0xfc, !PT ;  /* 0x0000000d0c087212 */ /* 0x000fc400078efcff */
[----:B------:R-:W-:Y:S02]  /*0b60*/  ISETP.LT.OR P4, PT, R23, RZ, P6 ;  /* 0x000000ff1700720c */ /* 0x000fe40003781670 */
[----:B------:R-:W-:Y:S02]  /*0b70*/  ISETP.GE.OR P0, PT, R21, c[0x0][0x1f8], P0 ;  /* 0x00007e0015007a0c */ /* 0x000fe40000706670 */
[----:B-1----:R-:W-:Y:S02]  /*0b80*/  IADD3 R6, R13, c[0x0][0x224], RZ ;  /* 0x000089000d067a10 */ /* 0x002fe40007ffe0ff */
[----:B------:R-:W-:Y:S02]  /*0b90*/  LOP3.LUT R11, R21, R13, RZ, 0xfc, !PT ;  /* 0x0000000d150b7212 */ /* 0x000fe400078efcff */
[----:B------:R-:W-:Y:S02]  /*0ba0*/  ISETP.GE.OR P4, PT, R9, c[0x0][0x1f8], P4 ;  /* 0x00007e0009007a0c */ /* 0x000fe40002786670 */
[----:B------:R-:W-:-:S05]  /*0bb0*/  ISETP.GE.AND P5, PT, R6, c[0x0][0x1fc], PT ;  /* 0x00007f0006007a0c */ /* 0x000fca0003fa6270 */
[----:B------:R-:W-:Y:S02]  /*0bc0*/  @!P0 IMAD R27, R18, c[0x0][0x1f8], R21 ;  /* 0x00007e00121b8a24 */ /* 0x000fe400078e0215 */
[----:B------:R-:W5:Y:S02]  /*0bd0*/  @!P0 LDG.E.U16 R18, [R4.64+0x4] ;  /* 0x0000040804128981 */ /* 0x000f64000c1e1500 */
[----:B------:R-:W-:Y:S01]  /*0be0*/  @!P0 IMAD.WIDE R26, R27, R20, c[0x0][0x160] ;  /* 0x000058001b1a8625 */ /* 0x000fe200078e0214 */
[----:B--2---:R-:W-:Y:S01]  /*0bf0*/  @P3 HADD2.F32 R2, -RZ, R22.H0_H0 ;  /* 0x20000016ff023230 */ /* 0x004fe20000004100 */
[----:B------:R-:W-:Y:S02]  /*0c00*/  ISETP.LT.OR P3, PT, R8, RZ, P6 ;  /* 0x000000ff0800720c */ /* 0x000fe40003761670 */
[----:B------:R-:W-:Y:S02]  /*0c10*/  LOP3.LUT R22, R9, R6, RZ, 0xfc, !PT ;  /* 0x0000000609167212 */ /* 0x000fe400078efcff */
[----:B------:R-:W-:-:S02]  /*0c20*/  ISETP.LT.OR P6, PT, R11, RZ, P6 ;  /* 0x000000ff0b00720c */ /* 0x000fc400037c1670 */
[----:B------:R-:W-:Y:S02]  /*0c30*/  ISETP.GE.OR P3, PT, R12, c[0x0][0x1f8], P3 ;  /* 0x00007e000c007a0c */ /* 0x000fe40001f66670 */
[C---:B------:R-:W-:Y:S02]  /*0c40*/  LOP3.LUT R8, R21.reuse, R6, RZ, 0xfc, !PT ;  /* 0x0000000615087212 */ /* 0x040fe400078efcff */
[----:B------:R-:W-:-:S09]  /*0c50*/  ISETP.GE.OR P6, PT, R21, c[0x0][0x1f8], P6 ;  /* 0x00007e0015007a0c */ /* 0x000fd200037c6670 */
[----:B------:R0:W2:Y:S04]  /*0c60*/  @!P3 LDG.E.U16 R23, [R4.64+0x8] ;  /* 0x000008080417b981 */ /* 0x0000a8000c1e1500 */
[----:B------:R0:W2:Y:S01]  /*0c70*/  @!P6 LDG.E.U16 R25, [R4.64+0xa] ;  /* 0x00000a080419e981 */ /* 0x0000a2000c1e1500 */
[----:B---3--:R-:W-:Y:S02]  /*0c80*/  @!P1 HADD2.F32 R7, -RZ, R7.H0_H0 ;  /* 0x20000007ff079230 */ /* 0x008fe40000004100 */
[----:B----4-:R-:W-:Y:S02]  /*0c90*/  @!P1 HADD2.F32 R17, -RZ, R17.H0_H0 ;  /* 0x20000011ff119230 */ /* 0x010fe40000004100 */
[----:B-----5:R-:W-:-:S03]  /*0ca0*/  @!P2 HADD2.F32 R19, -RZ, R19.H0_H0 ;  /* 0x20000013ff13a230 */ /* 0x020fc60000004100 */
[----:B------:R-:W-:Y:S01]  /*0cb0*/  @!P1 FFMA.FTZ R2, R17, R7, R2 ;  /* 0x0000000711029223 */ /* 0x000fe20000010002 */
[----:B------:R-:W-:Y:S01]  /*0cc0*/  LOP3.LUT R7, R12, R6, RZ, 0xfc, !PT ;  /* 0x000000060c077212 */ /* 0x000fe200078efcff */
[----:B------:R1:W3:Y:S01]  /*0cd0*/  @!P0 LDG.E.U16 R17, [R26.64] ;  /* 0x000000081a118981 */ /* 0x0002e2000c1e1500 */
[----:B------:R-:W-:Y:S01]  /*0ce0*/  @!P2 HADD2.F32 R10, -RZ, R10.H0_H0 ;  /* 0x2000000aff0aa230 */ /* 0x000fe20000004100 */
[----:B------:R-:W-:-:S04]  /*0cf0*/  ISETP.LT.OR P1, PT, R22, RZ, P5 ;  /* 0x000000ff1600720c */ /* 0x000fc80002f21670 */
[----:B------:R-:W-:Y:S01]  /*0d00*/  @!P2 FFMA.FTZ R2, R19, R10, R2 ;  /* 0x0000000a1302a223 */ /* 0x000fe20000010002 */
[----:B------:R-:W-:Y:S01]  /*0d10*/  ISETP.LT.OR P2, PT, R7, RZ, P5 ;  /* 0x000000ff0700720c */ /* 0x000fe20002f41670 */
[----:B------:R0:W4:Y:S01]  /*0d20*/  @!P4 LDG.E.U16 R19, [R4.64+0x6] ;  /* 0x000006080413c981 */ /* 0x000122000c1e1500 */
[----:B------:R-:W-:Y:S01]  /*0d30*/  ISETP.LT.OR P5, PT, R8, RZ, P5 ;  /* 0x000000ff0800720c */ /* 0x000fe20002fa1670 */
[----:B------:R-:W-:Y:S01]  /*0d40*/  IMAD R8, R24, c[0x0][0x1fc], R13 ;  /* 0x00007f0018087a24 */ /* 0x000fe200078e020d */
[----:B------:R-:W-:Y:S02]  /*0d50*/  ISETP.GE.OR P1, PT, R9, c[0x0][0x1f8], P1 ;  /* 0x00007e0009007a0c */ /* 0x000fe40000f26670 */
[----:B------:R-:W-:Y:S01]  /*0d60*/  ISETP.GE.OR P2, PT, R12, c[0x0][0x1f8], P2 ;  /* 0x00007e000c007a0c */ /* 0x000fe20001746670 */
[C---:B------:R-:W-:Y:S02]  /*0d70*/  @!P4 IMAD R11, R8.reuse, c[0x0][0x1f8], R9 ;  /* 0x00007e00080bca24 */ /* 0x040fe400078e0209 */
[----:B------:R-:W-:-:S02]  /*0d80*/  @!P3 IMAD R7, R8, c[0x0][0x1f8], R12 ;  /* 0x00007e000807ba24 */ /* 0x000fc400078e020c */
        /* <DEDUP_REMOVED lines=16> */
[----:B------:R0:W5:Y:S01]  /*0e90*/  @!P1 LDG.E.U16 R24, [R4.64+0xc] ;  /* 0x00000c0804189981 */ /* 0x000162000c1e1500 */
[----:B------:R-:W-:-:S03]  /*0ea0*/  @!P5 IMAD.WIDE R20, R21, R20, c[0x0][0x160] ;  /* 0x000058001514d625 */ /* 0x000fc600078e0214 */
[----:B------:R-:W5:Y:S04]  /*0eb0*/  @!P1 LDG.E.U16 R12, [R12.64] ;  /* 0x000000080c0c9981 */ /* 0x000f68000c1e1500 */
[----:B------:R-:W5:Y:S04]  /*0ec0*/  @!P2 LDG.E.U16 R10, [R10.64] ;  /* 0x000000080a0aa981 */ /* 0x000f68000c1e1500 */
[----:B------:R-:W5:Y:S01]  /*0ed0*/  @!P5 LDG.E.U16 R20, [R20.64] ;  /* 0x000000081414d981 */ /* 0x000f62000c1e1500 */
[----:B------:R-:W-:Y:S01]  /*0ee0*/  @!P0 HADD2.F32 R27, -RZ, R18.H0_H0 ;  /* 0x20000012ff1b8230 */ /* 0x000fe20000004100 */
[----:B0-----:R-:W-:Y:S01]  /*0ef0*/  SHF.R.S64 R4, RZ, 0x1f, R0 ;  /* 0x0000001fff047819 */ /* 0x001fe20000001000 */
[----:B--2---:R-:W-:-:S02]  /*0f00*/  @!P3 HADD2.F32 R23, -RZ, R23.H0_H0 ;  /* 0x20000017ff17b230 */ /* 0x004fc40000004100 */
[----:B------:R-:W-:Y:S02]  /*0f10*/  @!P6 HADD2.F32 R25, -RZ, R25.H0_H0 ;  /* 0x20000019ff19e230 */ /* 0x000fe40000004100 */
[----:B---3--:R-:W-:-:S05]  /*0f20*/  @!P0 HADD2.F32 R17, -RZ, R17.H0_H0 ;  /* 0x20000011ff118230 */ /* 0x008fca0000004100 */
[----:B------:R-:W-:Y:S01]  /*0f30*/  @!P0 FFMA.FTZ R2, R27, R17, R2 ;  /* 0x000000111b028223 */ /* 0x000fe20000010002 */
[----:B----4-:R-:W-:Y:S02]  /*0f40*/  @!P4 HADD2.F32 R19, -RZ, R19.H0_H0 ;  /* 0x20000013ff13c230 */ /* 0x010fe40000004100 */
[----:B------:R-:W-:-:S05]  /*0f50*/  @!P4 HADD2.F32 R22, -RZ, R22.H0_H0 ;  /* 0x20000016ff16c230 */ /* 0x000fca0000004100 */
[----:B------:R-:W-:Y:S01]  /*0f60*/  @!P4 FFMA.FTZ R2, R19, R22, R2 ;  /* 0x000000161302c223 */ /* 0x000fe20000010002 */
[----:B------:R-:W-:-:S05]  /*0f70*/  @!P3 HADD2.F32 R6, -RZ, R6.H0_H0 ;  /* 0x20000006ff06b230 */ /* 0x000fca0000004100 */
[----:B------:R-:W-:Y:S01]  /*0f80*/  @!P3 FFMA.FTZ R2, R23, R6, R2 ;  /* 0x000000061702b223 */ /* 0x000fe20000010002 */
[----:B------:R-:W-:Y:S02]  /*0f90*/  @!P6 HADD2.F32 R8, -RZ, R8.H0_H0 ;  /* 0x20000008ff08e230 */ /* 0x000fe40000004100 */
[----:B------:R-:W-:-:S03]  /*0fa0*/  @!P2 HADD2.F32 R9, -RZ, R26.H0_H0 ;  /* 0x2000001aff09a230 */ /* 0x000fc60000004100 */
[----:B------:R-:W-:Y:S01]  /*0fb0*/  @!P6 FFMA.FTZ R2, R25, R8, R2 ;  /* 0x000000081902e223 */ /* 0x000fe20000010002 */
[----:B-----5:R-:W-:Y:S02]  /*0fc0*/  @!P1 HADD2.F32 R5, -RZ, R24.H0_H0 ;  /* 0x20000018ff059230 */ /* 0x020fe40000004100 */
[----:B------:R-:W-:Y:S02]  /*0fd0*/  @!P1 HADD2.F32 R12, -RZ, R12.H0_H0 ;  /* 0x2000000cff0c9230 */ /* 0x000fe40000004100 */
[----:B------:R-:W-:-:S03]  /*0fe0*/  @!P2 HADD2.F32 R10, -RZ, R10.H0_H0 ;  /* 0x2000000aff0aa230 */ /* 0x000fc60000004100 */
[----:B------:R-:W-:Y:S01]  /*0ff0*/  @!P1 FFMA.FTZ R2, R5, R12, R2 ;  /* 0x0000000c05029223 */ /* 0x000fe20000010002 */
[----:B------:R-:W-:Y:S02]  /*1000*/  @!P5 HADD2.F32 R7, -RZ, R7.H0_H0 ;  /* 0x20000007ff07d230 */ /* 0x000fe40000004100 */
[----:B------:R-:W-:Y:S01]  /*1010*/  @!P5 HADD2.F32 R20, -RZ, R20.H0_H0 ;  /* 0x20000014ff14d230 */ /* 0x000fe20000004100 */
[----:B------:R-:W-:Y:S01]  /*1020*/  @!P2 FFMA.FTZ R2, R9, R10, R2 ;  /* 0x0000000a0902a223 */ /* 0x000fe20000010002 */
[----:B------:R-:W-:-:S03]  /*1030*/  IADD3 R4, P0, R4, c[0x0][0x188], RZ ;  /* 0x0000620004047a10 */ /* 0x000fc60007f1e0ff */
[----:B------:R-:W-:Y:S01]  /*1040*/  @!P5 FFMA.FTZ R2, R7, R20, R2 ;  /* 0x000000140702d223 */ /* 0x000fe20000010002 */
[C---:B------:R-:W-:Y:S02]  /*1050*/  LEA.HI.X.SX32 R5, R0.reuse, c[0x0][0x18c], 0x1, P0 ;  /* 0x0000630000057a11 */ /* 0x040fe400000f0eff */
[----:B------:R-:W-:Y:S02]  /*1060*/  IADD3 R0, P0, R0, UR5, RZ ;  /* 0x0000000500007c10 */ /* 0x000fe4000ff1e0ff */
[----:B------:R-:W-:-:S03]  /*1070*/  F2FP.PACK_AB R2, RZ, R2 ;  /* 0x00000002ff02723e */ /* 0x000fc600000000ff */
[----:B------:R-:W-:Y:S01]  /*1080*/  IMAD.X R3, RZ, RZ, R3, P0 ;  /* 0x000000ffff037224 */ /* 0x000fe200000e0603 */
[----:B------:R-:W-:Y:S01]  /*1090*/  ISETP.GE.U32.AND P0, PT, R0, c[0x0][0x1ec], PT ;  /* 0x00007b0000007a0c */ /* 0x000fe20003f06070 */
[----:B------:R0:W-:Y:S03]  /*10a0*/  STG.E.U16 [R4.64], R2 ;  /* 0x0000000204007986 */ /* 0x0001e6000c101508 */
[----:B------:R-:W-:-:S13]  /*10b0*/  ISETP.GE.AND.EX P0, PT, R3, UR7, PT, P0 ;  /* 0x0000000703007c0c */ /* 0x000fda000bf06300 */
[----:B0-----:R-:W-:Y:S05]  /*10c0*/  @!P0 BRA `(.L_x_971) ;  /* 0xfffff27000008947 */ /* 0x001fea000383ffff */
[----:B------:R-:W-:Y:S05]  /*10d0*/  EXIT ;  /* 0x000000000000794d */ /* 0x000fea0003800000 */
.L_x_970:
        /* <DEDUP_REMOVED lines=9> */
.L_x_972:
[----:B------:R-:W-:Y:S01]  /*1170*/  IABS R5, c[0x0][0x204] ;  /* 0x0000810000057a13 */ /* 0x000fe20000000000 */
[----:B------:R-:W-:Y:S01]  /*1180*/  ULDC.S8 UR6, c[0x0][0x1e8] ;  /* 0x00007a0000067ab9 */ /* 0x000fe20000000200 */
[----:B------:R-:W-:Y:S01]  /*1190*/  IABS R7, R0 ;  /* 0x0000000000077213 */ /* 0x000fe20000000000 */
[----:B------:R-:W-:Y:S01]  /*11a0*/  IMAD.MOV.U32 R14, RZ, RZ, 0x2 ;  /* 0x00000002ff0e7424 */ /* 0x000fe200078e00ff */
[----:B------:R-:W0:Y:S01]  /*11b0*/  I2F.RP R8, R5 ;  /* 0x0000000500087306 */ /* 0x000e220000209400 */
[----:B------:R-:W-:Y:S02]  /*11c0*/  IABS R9, c[0x0][0x200] ;  /* 0x0000800000097a13 */ /* 0x000fe40000000000 */
[----:B------:R-:W-:Y:S01]  /*11d0*/  IMAD.HI.U32 R4, R16, R7, RZ ;  /* 0x0000000710047227 */ /* 0x000fe200078e00ff */
[----:B------:R-:W-:-:S03]  /*11e0*/  ISETP.NE.AND P4, PT, RZ, c[0x0][0x1f0], PT ;  /* 0x00007c00ff007a0c */ /* 0x000fc60003f85270 */
        /* <DEDUP_REMOVED lines=26> */
[----:B------:R-:W-:Y:S02]  /*1390*/  IMAD.MOV.U32 R9, RZ, RZ, c[0x0][0x210] ;  /* 0x00008400ff097624 */ /* 0x000fe400078e00ff */
[----:B------:R-:W-:-:S05]  /*13a0*/  IMAD R6, R5, R7, R6 ;  /* 0x0000000705067224 */ /* 0x000fca00078e0206 */
[----:B------:R-:W-:Y:S01]  /*13b0*/  ISETP.GT.U32.AND P1, PT, R5, R6, PT ;  /* 0x000000060500720c */ /* 0x000fe20003f24070 */
[----:B0-----:R-:W0:-:S12]  /*13c0*/  MUFU.RCP R8, R8 ;  /* 0x0000000800087308 */ /* 0x001e180000001000 */
[-C--:B------:R-:W-:Y:S02]  /*13d0*/  @!P1 IADD3 R6, R6, -R5.reuse, RZ ;  /* 0x8000000506069210 */ /* 0x080fe40007ffe0ff */
        /* <DEDUP_REMOVED lines=15> */
[----:B------:R-:W-:-:S03]  /*14d0*/  ISETP.GE.AND P5, PT, R25, RZ, PT ;  /* 0x000000ff1900720c */ /* 0x000fc60003fa6270 */
[----:B------:R-:W-:Y:S02]  /*14e0*/  IMAD.MOV.U32 R7, RZ, RZ, R8 ;  /* 0x000000ffff077224 */ /* 0x000fe400078e0008 */
[----:B------:R-:W-:Y:S02]  /*14f0*/  IMAD.MOV R11, RZ, RZ, -R25 ;  /* 0x000000ffff0b7224 */ /* 0x000fe400078e0a19 */
[----:B------:R-:W-:-:S04]  /*1500*/  IMAD.HI.U32 R5, R6, R7, RZ ;  /* 0x0000000706057227 */ /* 0x000fc800078e00ff */
[----:B------:R-:W-:Y:S02]  /*1510*/  IMAD.MOV R5, RZ, RZ, -R5 ;  /* 0x000000ffff057224 */ /* 0x000fe400078e0a05 */
[----:B------:R-:W-:Y:S02]  /*1520*/  IMAD.MOV.U32 R6, RZ, RZ, c[0x0][0x214] ;  /* 0x00008500ff067624 */ /* 0x000fe400078e00ff */
[C---:B------:R-:W-:Y:S02]  /*1530*/  IMAD R5, R2.reuse, R5, R7 ;  /* 0x0000000502057224 */ /* 0x040fe400078e0207 */
[--C-:B------:R-:W-:Y:S02]  /*1540*/  IMAD.MOV R7, RZ, RZ, -R4.reuse ;  /* 0x000000ffff077224 */ /* 0x100fe400078e0a04 */
[----:B------:R-:W-:Y:S01]  /*1550*/  IMAD R11, R11, c[0x0][0x204], R4 ;  /* 0x000081000b0b7a24 */ /* 0x000fe200078e0204 */
[----:B------:R-:W-:Y:S01]  /*1560*/  ISETP.GT.U32.AND P0, PT, R2, R5, PT ;  /* 0x000000050200720c */ /* 0x000fe20003f04070 */
[----:B------:R-:W-:-:S02]  /*1570*/  IMAD R8, R7, c[0x0][0x200], R0 ;  /* 0x0000800007087a24 */ /* 0x000fc400078e0200 */
[----:B------:R-:W-:Y:S02]  /*1580*/  IMAD R11, R11, R6, -c[0x0][0x21c] ;  /* 0x800087000b0b7624 */ /* 0x000fe400078e0206 */
[----:B------:R-:W-:Y:S02]  /*1590*/  IMAD R8, R8, R9, -c[0x0][0x218] ;  /* 0x8000860008087624 */ /* 0x000fe400078e0209 */
[----:B------:R-:W-:-:S03]  /*15a0*/  IMAD R9, R25, c[0x0][0x1fc], R11 ;  /* 0x00007f0019097a24 */ /* 0x000fc600078e020b */
[C---:B------:R-:W-:Y:S02]  /*15b0*/  LOP3.LUT R4, R8.reuse, R11, RZ, 0xfc, !PT ;  /* 0x0000000b08047212 */ /* 0x040fe400078efcff */
[----:B------:R-:W-:Y:S01]  /*15c0*/  IADD3 R10, R8, c[0x0][0x220], RZ ;  /* 0x00008800080a7a10 */ /* 0x000fe20007ffe0ff */
[----:B------:R-:W-:Y:S01]  /*15d0*/  @!P0 IMAD.IADD R5, R5, 0x1, -R2 ;  /* 0x0000000105058824 */ /* 0x000fe200078e0a02 */
[----:B------:R-:W-:-:S04]  /*15e0*/  ISETP.GE.AND P0, PT, R11, c[0x0][0x1fc], PT ;  /* 0x00007f000b007a0c */ /* 0x000fc80003f06270 */
[----:B------:R-:W-:Y:S02]  /*15f0*/  ISETP.GT.U32.AND P2, PT, R2, R5, PT ;  /* 0x000000050200720c */ /* 0x000fe40003f44070 */
[----:B------:R-:W-:-:S04]  /*1600*/  ISETP.LT.OR P1, PT, R4, RZ, P0 ;  /* 0x000000ff0400720c */ /* 0x000fc80000721670 */
[----:B------:R-:W-:-:S07]  /*1610*/  ISETP.GE.OR P1, PT, R8, c[0x0][0x1f8], P1 ;  /* 0x00007e0008007a0c */ /* 0x000fce0000f26670 */
[----:B------:R-:W-:Y:S01]  /*1620*/  @!P2 IMAD.IADD R5, R5, 0x1, -R2 ;  /* 0x000000010505a824 */ /* 0x000fe200078e0a02 */
[----:B------:R-:W-:Y:S02]  /*1630*/  LOP3.LUT R2, R10, R11, RZ, 0xfc, !PT ;  /* 0x0000000b0a027212 */ /* 0x000fe400078efcff */
[----:B------:R-:W-:Y:S01]  /*1640*/  ISETP.NE.AND P2, PT, RZ, UR6, PT ;  /* 0x00000006ff007c0c */ /* 0x000fe2000bf45270 */
[----:B------:R-:W-:Y:S01]  /*1650*/  @!P5 IMAD.MOV R5, RZ, RZ, -R5 ;  /* 0x000000ffff05d224 */ /* 0x000fe200078e0a05 */
[----:B------:R-:W-:Y:S01]  /*1660*/  ISETP.LT.OR P3, PT, R2, RZ, P0 ;  /* 0x000000ff0200720c */ /* 0x000fe20000761670 */
[----:B------:R-:W-:Y:S01]  /*1670*/  @!P1 IMAD R7, R9, c[0x0][0x1f8], R8 ;  /* 0x00007e0009079a24 */ /* 0x000fe200078e0208 */
[----:B------:R-:W-:Y:S02]  /*1680*/  @!P4 LOP3.LUT R5, RZ, c[0x0][0x1f0], RZ, 0x33, !PT ;  /* 0x00007c00ff05ca12 */ /* 0x000fe400078e33ff */
[----:B------:R-:W-:Y:S01]  /*1690*/  ISETP.GE.OR P3, PT, R10, c[0x0][0x1f8], P3 ;  /* 0x00007e000a007a0c */ /* 0x000fe20001f66670 */
[----:B------:R-:W-:-:S06]  /*16a0*/  @!P1 IMAD.WIDE R6, R7, R14, c[0x0][0x160] ;  /* 0x0000580007069625 */ /* 0x000fcc00078e020e */
[CC--:B------:R-:W-:Y:S01]  /*16b0*/  @P2 IMAD.WIDE R20, R5.reuse, R14.reuse, c[0x0][0x1d8] ;  /* 0x0000760005142625 */ /* 0x0c0fe200078e020e */
[----:B------:R-:W2:Y:S03]  /*16c0*/  @!P1 LDG.E.U16 R6, [R6.64] ;  /* 0x0000000806069981 */ /* 0x000ea6000c1e1500 */
[----:B------:R-:W-:Y:S01]  /*16d0*/  IMAD R5, R5, UR4, RZ ;  /* 0x0000000405057c24 */ /* 0x000fe2000f8e02ff */
[----:B------:R0:W3:Y:S01]  /*16e0*/  @P2 LDG.E.U16 R18, [R20.64] ;  /* 0x0000000814122981 */ /* 0x0000e2000c1e1500 */
[----:B------:R-:W-:Y:S02]  /*16f0*/  @!P3 IMAD R13, R9, c[0x0][0x1f8], R10 ;  /* 0x00007e00090dba24 */ /* 0x000fe400078e020a */
[----:B------:R-:W-:-:S04]  /*1700*/  IMAD.WIDE R4, R5, R14, c[0x0][0x1b0] ;  /* 0x00006c0005047625 */ /* 0x000fc800078e020e */
[----:B------:R-:W-:Y:S01]  /*1710*/  @!P3 IMAD.WIDE R12, R13, R14, c[0x0][0x160] ;  /* 0x000058000d0cb625 */ /* 0x000fe200078e020e */
[----:B------:R-:W4:Y:S04]  /*1720*/  @!P1 LDG.E.U16 R22, [R4.64] ;  /* 0x0000000804169981 */ /* 0x000f28000c1e1500 */
[----:B------:R-:W5:Y:S04]  /*1730*/  @!P3 LDG.E.U16 R23, [R4.64+0x2] ;  /* 0x000002080417b981 */ /* 0x000f68000c1e1500 */
[----:B------:R1:W5:Y:S01]  /*1740*/  @!P3 LDG.E.U16 R12, [R12.64] ;  /* 0x000000080c0cb981 */ /* 0x000362000c1e1500 */
[----:B------:R-:W-:-:S02]  /*1750*/  IADD3 R15, R10, c[0x0][0x220], RZ ;  /* 0x000088000a0f7a10 */ /* 0x000fc40007ffe0ff */
[----:B------:R-:W-:Y:S02]  /*1760*/  IADD3 R19, R11, c[0x0][0x224], RZ ;  /* 0x000089000b137a10 */ /* 0x000fe40007ffe0ff */
[----:B------:R-:W-:Y:S01]  /*1770*/  LOP3.LUT R11, R15, R11, RZ, 0xfc, !PT ;  /* 0x0000000b0f0b7212 */ /* 0x000fe200078efcff */
[----:B------:R-:W-:Y:S01]  /*1780*/  IMAD.MOV.U32 R2, RZ, RZ, RZ ;  /* 0x000000ffff027224 */ /* 0x000fe200078e00ff */
[----:B------:R-:W-:Y:S02]  /*1790*/  ISETP.GE.AND P5, PT, R19, c[0x0][0x1fc], PT ;  /* 0x00007f0013007a0c */ /* 0x000fe40003fa6270 */
[-C--:B0-----:R-:W-:Y:S02]  /*17a0*/  LOP3.LUT R20, R8, R19.reuse, RZ, 0xfc, !PT ;  /* 0x0000001308147212 */ /* 0x081fe400078efcff */
[----:B------:R-:W-:Y:S02]  /*17b0*/  ISETP.LT.OR P0, PT, R11, RZ, P0 ;  /* 0x000000ff0b00720c */ /* 0x000fe40000701670 */
[----:B------:R-:W-:-:S02]  /*17c0*/  LOP3.LUT R21, R10, R19, RZ, 0xfc, !PT ;  /* 0x000000130a157212 */ /* 0x000fc400078efcff */
[----:B------:R-:W-:Y:S02]  /*17d0*/  ISETP.LT.OR P4, PT, R20, RZ, P5 ;  /* 0x000000ff1400720c */ /* 0x000fe40002f81670 */
[----:B------:R-:W-:Y:S02]  /*17e0*/  ISETP.GE.OR P0, PT, R15, c[0x0][0x1f8], P0 ;  /* 0x00007e000f007a0c */ /* 0x000fe40000706670 */
[----:B-1----:R-:W-:Y:S02]  /*17f0*/  IADD3 R13, R19, c[0x0][0x224], RZ ;  /* 0x00008900130d7a10 */ /* 0x002fe40007ffe0ff */
[----:B------:R-:W-:Y:S02]  /*1800*/  ISETP.LT.OR P6, PT, R21, RZ, P5 ;  /* 0x000000ff1500720c */ /* 0x000fe40002fc1670 */
[----:B------:R-:W-:Y:S02]  /*1810*/  LOP3.LUT R11, R15, R19, RZ, 0xfc, !PT ;  /* 0x000000130f0b7212 */ /* 0x000fe400078efcff */
[----:B------:R-:W-:-:S02]  /*1820*/  ISETP.GE.OR P4, PT, R8, c[0x0][0x1f8], P4 ;  /* 0x00007e0008007a0c */ /* 0x000fc40002786670 */
[----:B------:R-:W-:Y:S01]  /*1830*/  ISETP.LT.OR P5, PT, R11, RZ, P5 ;  /* 0x000000ff0b00720c */ /* 0x000fe20002fa1670 */
[C---:B------:R-:W-:Y:S02]  /*1840*/  IMAD R11, R25.reuse, c[0x0][0x1fc], R19 ;  /* 0x00007f00190b7a24 */ /* 0x040fe400078e0213 */
[----:B------:R-:W-:Y:S01]  /*1850*/  IMAD R25, R25, c[0x0][0x1fc], R13 ;  /* 0x00007f0019197a24 */ /* 0x000fe200078e020d */
[----:B------:R-:W5:Y:S07]  /*1860*/  @!P0 LDG.E.U16 R19, [R4.64+0x4] ;  /* 0x0000040804138981 */ /* 0x000f6e000c1e1500 */
[----:B------:R-:W5:Y:S01]  /*1870*/  @!P4 LDG.E.U16 R21, [R4.64+0x6] ;  /* 0x000006080415c981 */ /* 0x000f62000c1e1500 */
[----:B--2---:R-:W-:-:S02]  /*1880*/  @!P1 HADD2.F32 R6, -RZ, R6.H0_H0 ;  /* 0x20000006ff069230 */ /* 0x004fc40000004100 */
[----:B---3--:R-:W-:Y:S02]  /*1890*/  @P2 HADD2.F32 R2, -RZ, R18.H0_H0 ;  /* 0x20000012ff022230 */ /* 0x008fe40000004100 */
[----:B----4-:R-:W-:Y:S02]  /*18a0*/  @!P1 HADD2.F32 R7, -RZ, R22.H0_H0 ;  /* 0x20000016ff079230 */ /* 0x010fe40000004100 */
[----:B-----5:R-:W-:-:S03]  /*18b0*/  @!P3 HADD2.F32 R23, -RZ, R23.H0_H0 ;  /* 0x20000017ff17b230 */ /* 0x020fc60000004100 */
[----:B------:R-:W-:Y:S01]  /*18c0*/  @!P1 FFMA.FTZ R2, R7, R6, R2 ;  /* 0x0000000607029223 */ /* 0x000fe20000010002 */
[----:B------:R-:W-:Y:S01]  /*18d0*/  @!P3 HADD2.F32 R12, -RZ, R12.H0_H0 ;  /* 0x2000000cff0cb230 */ /* 0x000fe20000004100 */
[----:B------:R-:W-:Y:S02]  /*18e0*/  ISETP.GE.AND P2, PT, R13, c[0x0][0x1fc], PT ;  /* 0x00007f000d007a0c */ /* 0x000fe40003f46270 */
[-C--:B------:R-:W-:Y:S02]  /*18f0*/  LOP3.LUT R18, R8, R13.reuse, RZ, 0xfc, !PT ;  /* 0x0000000d08127212 */ /* 0x080fe400078efcff */
[----:B------:R-:W-:Y:S01]  /*1900*/  @!P3 FFMA.FTZ R2, R23, R12, R2 ;  /* 0x0000000c1702b223 */ /* 0x000fe20000010002 */
[----:B------:R-:W-:Y:S02]  /*1910*/  ISETP.GE.OR P3, PT, R10, c[0x0][0x1f8], P6 ;  /* 0x00007e000a007a0c */ /* 0x000fe40003766670 */
[----:B------:R-:W-:Y:S02]  /*1920*/  ISETP.LT.OR P1, PT, R18, RZ, P2 ;  /* 0x000000ff1200720c */ /* 0x000fe40001721670 */
[----:B------:R-:W-:-:S02]  /*1930*/  LOP3.LUT R7, R10, R13, RZ, 0xfc, !PT ;  /* 0x0000000d0a077212 */ /* 0x000fc400078efcff */
[----:B------:R-:W-:Y:S01]  /*1940*/  ISETP.GE.OR P6, PT, R15, c[0x0][0x1f8], P5 ;  /* 0x00007e000f007a0c */ /* 0x000fe20002fc6670 */
[----:B------:R-:W-:Y:S01]  /*1950*/  @!P0 IMAD R23, R9, c[0x0][0x1f8], R15 ;  /* 0x00007e0009178a24 */ /* 0x000fe200078e020f */
[----:B------:R-:W-:Y:S02]  /*1960*/  ISETP.LT.OR P5, PT, R7, RZ, P2 ;  /* 0x000000ff0700720c */ /* 0x000fe400017a1670 */
[----:B------:R-:W-:Y:S02]  /*1970*/  ISETP.GE.OR P1, PT, R8, c[0x0][0x1f8], P1 ;  /* 0x00007e0008007a0c */ /* 0x000fe40000f26670 */
[----:B------:R-:W-:Y:S01]  /*1980*/  LOP3.LUT R6, R15, R13, RZ, 0xfc, !PT ;  /* 0x0000000d0f067212 */ /* 0x000fe200078efcff */
[----:B------:R-:W-:Y:S01]  /*1990*/  @!P0 IMAD.WIDE R22, R23, R14, c[0x0][0x160] ;  /* 0x0000580017168625 */ /* 0x000fe200078e020e */
[----:B------:R-:W-:-:S03]  /*19a0*/  ISETP.GE.OR P5, PT, R10, c[0x0][0x1f8], P5 ;  /* 0x00007e000a007a0c */ /* 0x000fc60002fa6670 */
[C---:B------:R-:W-:Y:S01]  /*19b0*/  @!P4 IMAD R13, R11.reuse, c[0x0][0x1f8], R8 ;  /* 0x00007e000b0dca24 */ /* 0x040fe200078e0208 */
[----:B------:R-:W-:Y:S01]  /*19c0*/  ISETP.LT.OR P2, PT, R6, RZ, P2 ;  /* 0x000000ff0600720c */ /* 0x000fe20001741670 */
[----:B------:R-:W-:Y:S01]  /*19d0*/  @!P3 IMAD R7, R11, c[0x0][0x1f8], R10 ;  /* 0x00007e000b07ba24 */ /* 0x000fe200078e020a */
[----:B------:R0:W2:Y:S01]  /*19e0*/  @!P0 LDG.E.U16 R18, [R22.64] ;  /* 0x0000000816128981 */ /* 0x0000a2000c1e1500 */
[-C--:B------:R-:W-:Y:S01]  /*19f0*/  @!P4 IMAD.WIDE R12, R13, R14.reuse, c[0x0][0x160] ;  /* 0x000058000d0cc625 */ /* 0x080fe200078e020e */
[----:B------:R-:W-:Y:S02]  /*1a00*/  ISETP.GE.OR P2, PT, R15, c[0x0][0x1f8], P2 ;  /* 0x00007e000f007a0c */ /* 0x000fe40001746670 */
[----:B------:R1:W3:Y:S01]  /*1a10*/  @!P1 LDG.E.U16 R24, [R4.64+0xc] ;  /* 0x00000c0804189981 */ /* 0x0002e2000c1e1500 */
[----:B------:R-:W-:Y:S02]  /*1a20*/  @!P6 IMAD R9, R11, c[0x0][0x1f8], R15 ;  /* 0x00007e000b09ea24 */ /* 0x000fe400078e020f */
[-C--:B------:R-:W-:Y:S01]  /*1a30*/  @!P3 IMAD.WIDE R6, R7, R14.reuse, c[0x0][0x160] ;  /* 0x000058000706b625 */ /* 0x080fe200078e020e */
[----:B------:R4:W5:Y:S03]  /*1a40*/  @!P4 LDG.E.U16 R20, [R12.64] ;  /* 0x000000080c14c981 */ /* 0x000966000c1e1500 */
[----:B------:R-:W-:Y:S01]  /*1a50*/  @!P1 IMAD R11, R25, c[0x0][0x1f8], R8 ;  /* 0x00007e00190b9a24 */ /* 0x000fe200078e0208 */
[----:B0-----:R1:W3:Y:S01]  /*1a60*/  @!P3 LDG.E.U16 R22, [R4.64+0x8] ;  /* 0x000008080416b981 */ /* 0x0012e2000c1e1500 */
[----:B------:R-:W-:-:S03]  /*1a70*/  @!P6 IMAD.WIDE R8, R9, R14, c[0x0][0x160] ;  /* 0x000058000908e625 */ /* 0x000fc600078e020e */
[----:B------:R0:W3:Y:S01]  /*1a80*/  @!P3 LDG.E.U16 R6, [R6.64] ;  /* 0x000000080606b981 */ /* 0x0000e2000c1e1500 */
[----:B------:R-:W-:Y:S02]  /*1a90*/  @!P5 IMAD R27, R25, c[0x0][0x1f8], R10 ;  /* 0x00007e00191bda24 */ /* 0x000fe400078e020a */
[-C--:B------:R-:W-:Y:S01]  /*1aa0*/  @!P1 IMAD.WIDE R10, R11, R14.reuse, c[0x0][0x160] ;  /* 0x000058000b0a9625 */ /* 0x080fe200078e020e */
[----:B------:R3:W3:Y:S04]  /*1ab0*/  @!P6 LDG.E.U16 R8, [R8.64] ;  /* 0x000000080808e981 */ /* 0x0006e8000c1e1500 */
[----:B------:R1:W3:Y:S01]  /*1ac0*/  @!P6 LDG.E.U16 R23, [R4.64+0xa] ;  /* 0x00000a080417e981 */ /* 0x0002e2000c1e1500 */
[----:B------:R-:W-:Y:S02]  /*1ad0*/  @!P2 IMAD R15, R25, c[0x0][0x1f8], R15 ;  /* 0x00007e00190faa24 */ /* 0x000fe400078e020f */
[-C--:B----4-:R-:W-:Y:S01]  /*1ae0*/  @!P5 IMAD.WIDE R12, R27, R14.reuse, c[0x0][0x160] ;  /* 0x000058001b0cd625 */ /* 0x090fe200078e020e */
[----:B------:R-:W4:Y:S03]  /*1af0*/  @!P1 LDG.E.U16 R10, [R10.64] ;  /* 0x000000080a0a9981 */ /* 0x000f26000c1e1500 */
[----:B------:R-:W-:Y:S01]  /*1b00*/  @!P2 IMAD.WIDE R14, R15, R14, c[0x0][0x160] ;  /* 0x000058000f0ea625 */ /* 0x000fe200078e020e */
[----:B0-----:R1:W4:Y:S04]  /*1b10*/  @!P5 LDG.E.U16 R7, [R4.64+0xe] ;  /* 0x00000e080407d981 */ /* 0x001328000c1e1500 */
[----:B------:R-:W4:Y:S04]  /*1b20*/  @!P5 LDG.E.U16 R12, [R12.64] ;  /* 0x000000080c0cd981 */ /* 0x000f28000c1e1500 */
[----:B------:R-:W4:Y:S04]  /*1b30*/  @!P2 LDG.E.U16 R14, [R14.64] ;  /* 0x000000080e0ea981 */ /* 0x000f28000c1e1500 */
[----:B------:R1:W4:Y:S01]  /*1b40*/  @!P2 LDG.E.U16 R25, [R4.64+0x10] ;  /* 0x000010080419a981 */ /* 0x000322000c1e1500 */
[----:B------:R-:W-:-:S02]  /*1b50*/  @!P0 HADD2.F32 R19, -RZ, R19.H0_H0 ;  /* 0x20000013ff138230 */ /* 0x000fc40000004100 */
[----:B------:R-:W-:Y:S01]  /*1b60*/  @!P4 HADD2.F32 R21, -RZ, R21.H0_H0 ;  /* 0x20000015ff15c230 */ /* 0x000fe20000004100 */
[----:B-1----:R-:W-:Y:S01]  /*1b70*/  SHF.R.S64 R4, RZ, 0x1f, R0 ;  /* 0x0000001fff047819 */ /* 0x002fe20000001000 */
[----:B--2---:R-:W-:-:S05]  /*1b80*/  @!P0 HADD2.F32 R18, -RZ, R18.H0_H0 ;  /* 0x20000012ff128230 */ /* 0x004fca0000004100 */
[----:B------:R-:W-:Y:S01]  /*1b90*/  @!P0 FFMA.FTZ R2, R19, R18, R2 ;  /* 0x0000001213028223 */ /* 0x000fe20000010002 */
[----:B-----5:R-:W-:Y:S02]  /*1ba0*/  @!P4 HADD2.F32 R20, -RZ, R20.H0_H0 ;  /* 0x20000014ff14c230 */ /* 0x020fe40000004100 */
[----:B---3--:R-:W-:-:S03]  /*1bb0*/  @!P3 HADD2.F32 R9, -RZ, R22.H0_H0 ;  /* 0x20000016ff09b230 */ /* 0x008fc60000004100 */
[----:B------:R-:W-:Y:S01]  /*1bc0*/  @!P4 FFMA.FTZ R2, R21, R20, R2 ;  /* 0x000000141502c223 */ /* 0x000fe20000010002 */
[----:B------:R-:W-:Y:S02]  /*1bd0*/  @!P3 HADD2.F32 R6, -RZ, R6.H0_H0 ;  /* 0x20000006ff06b230 */ /* 0x000fe40000004100 */
[----:B------:R-:W-:-:S03]  /*1be0*/  @!P6 HADD2.F32 R8, -RZ, R8.H0_H0 ;  /* 0x20000008ff08e230 */ /* 0x000fc60000004100 */
[----:B------:R-:W-:Y:S01]  /*1bf0*/  @!P3 FFMA.FTZ R2, R9, R6, R2 ;  /* 0x000000060902b223 */ /* 0x000fe20000010002 */
[----:B------:R-:W-:Y:S02]  /*1c00*/  @!P6 HADD2.F32 R23, -RZ, R23.H0_H0 ;  /* 0x20000017ff17e230 */ /* 0x000fe40000004100 */
[----:B------:R-:W-:Y:S02]  /*1c10*/  @!P1 HADD2.F32 R5, -RZ, R24.H0_H0 ;  /* 0x20000018ff059230 */ /* 0x000fe40000004100 */
[----:B----4-:R-:W-:Y:S01]  /*1c20*/  @!P1 HADD2.F32 R10, -RZ, R10.H0_H0 ;  /* 0x2000000aff0a9230 */ /* 0x010fe20000004100 */
[----:B------:R-:W-:Y:S01]  /*1c30*/  @!P6 FFMA.FTZ R2, R23, R8, R2 ;  /* 0x000000081702e223 */ /* 0x000fe20000010002 */
[----:B------:R-:W-:-:S03]  /*1c40*/  @!P5 HADD2.F32 R7, -RZ, R7.H0_H0 ;  /* 0x20000007ff07d230 */ /* 0x000fc60000004100 */
[----:B------:R-:W-:Y:S01]  /*1c50*/  @!P1 FFMA.FTZ R2, R5, R10, R2 ;  /* 0x0000000a05029223 */ /* 0x000fe20000010002 */
[----:B------:R-:W-:Y:S02]  /*1c60*/  @!P5 HADD2.F32 R12, -RZ, R12.H0_H0 ;  /* 0x2000000cff0cd230 */ /* 0x000fe40000004100 */
[----:B------:R-:W-:-:S03]  /*1c70*/  @!P2 HADD2.F32 R14, -RZ, R14.H0_H0 ;  /* 0x2000000eff0ea230 */ /* 0x000fc60000004100 */
[----:B------:R-:W-:Y:S01]  /*1c80*/  @!P5 FFMA.FTZ R2, R7, R12, R2 ;  /* 0x0000000c0702d223 */ /* 0x000fe20000010002 */
[----:B------:R-:W-:Y:S01]  /*1c90*/  @!P2 HADD2.F32 R25, -RZ, R25.H0_H0 ;  /* 0x20000019ff19a230 */ /* 0x000fe20000004100 */
[----:B------:R-:W-:-:S04]  /*1ca0*/  IADD3 R4, P0, R4, c[0x0][0x188], RZ ;  /* 0x0000620004047a10 */ /* 0x000fc80007f1e0ff */
        /* <DEDUP_REMOVED lines=10> */
.L_x_973:
        /* <DEDUP_REMOVED lines=11> */
.L_x_1208:


//--------------------- .text._ZN2at6native51_GLOBAL__N__2c613397_18_DepthwiseConv2d_cu_9959487031conv_depthwise2d_forward_kernelILi5EN3c104HalfEiEEvNS_27GenericPackedTensorAccessorIKT0_Lm4ENS_16DefaultPtrTraitsEiEENS5_IS6_Lm4ES8_iEES9_NS5_IS7_Lm1ES8_iEEbT1_iiiiiiiiiiiiii --------------------------
	.section	.text._ZN2at6native51_GLOBAL__N__2c613397_18_DepthwiseConv2d_cu_9959487031conv_depthwise2d_forward_kernelILi5EN3c104HalfEiEEvNS_27GenericPackedTensorAccessorIKT0_Lm4ENS_16DefaultPtrTraitsEiEENS5_IS6_Lm4ES8_iEES9_NS5_IS7_Lm1ES8_iEEbT1_iiiiiiiiiiiiii,"ax",@progbits
	.sectioninfo	@"SHI_REGISTERS=32"
	.align	128
.text._ZN2at6native51_GLOBAL__N__2c613397_18_DepthwiseConv2d_cu_9959487031conv_depthwise2d_forward_kernelILi5EN3c104HalfEiEEvNS_27GenericPackedTensorAccessorIKT0_Lm4ENS_16DefaultPtrTraitsEiEENS5_IS6_Lm4ES8_iEES9_NS5_IS7_Lm1ES8_iEEbT1_iiiiiiiiiiiiii:
        .type           _ZN2at6native51_GLOBAL__N__2c613397_18_DepthwiseConv2d_cu_9959487031conv_depthwise2d_forward_kernelILi5EN3c104HalfEiEEvNS_27GenericPackedTensorAccessorIKT0_Lm4ENS_16DefaultPtrTraitsEiEENS5_IS6_Lm4ES8_iEES9_NS5_IS7_Lm1ES8_iEEbT1_iiiiiiiiiiiiii,@function
        .size           _ZN2at6native51_GLOBAL__N__2c613397_18_DepthwiseConv2d_cu_9959487031conv_depthwise2d_forward_kernelILi5EN3c104HalfEiEEvNS_27GenericPackedTensorAccessorIKT0_Lm4ENS_16DefaultPtrTraitsEiEENS5_IS6_Lm4ES8_iEES9_NS5_IS7_Lm1ES8_iEEbT1_iiiiiiiiiiiiii,(.L_x_1209 - _ZN2at6native51_GLOBAL__N__2c613397_18_DepthwiseConv2d_cu_9959487031conv_depthwise2d_forward_kernelILi5EN3c104HalfEiEEvNS_27GenericPackedTensorAccessorIKT0_Lm4ENS_16DefaultPtrTraitsEiEENS5_IS6_Lm4ES8_iEES9_NS5_IS7_Lm1ES8_iEEbT1_iiiiiiiiiiiiii)
        .other          _ZN2at6native51_GLOBAL__N__2c613397_18_DepthwiseConv2d_cu_9959487031conv_depthwise2d_forward_kernelILi5EN3c104HalfEiEEvNS_27GenericPackedTensorAccessorIKT0_Lm4ENS_16DefaultPtrTraitsEiEENS5_IS6_Lm4ES8_iEES9_NS5_IS7_Lm1ES8_iEEbT1_iiiiiiiiiiiiii,@"STO_CUDA_ENTRY STV_DEFAULT"
_ZN2at6native51_GLOBAL__N__2c613397_18_DepthwiseConv2d_cu_9959487031conv_depthwise2d_forward_kernelILi5EN3c104HalfEiEEvNS_27GenericPackedTensorAccessorIKT0_Lm4ENS_16DefaultPtrTraitsEiEENS5_IS6_Lm4ES8_iEES9_NS5_IS7_Lm1ES8_iEEbT1_iiiiiiiiiiiiii:
        /* <DEDUP_REMOVED lines=54> */
.L_x_976:
        /* <DEDUP_REMOVED lines=61> */
[----:B------:R-:W-:Y:S01]  /*0730*/  ISETP.GE.U32.AND P0, PT, R9, R10, PT ;  /* 0x0000000a0900720c */ /* 0x000fe20003f06070 */
[----:B------:R-:W-:-:S12]  /*0740*/  IMAD.MOV.U32 R10, RZ, RZ, 0x2 ;  /* 0x00000002ff0a7424 */ /* 0x000fd800078e00ff */
[----:B------:R-:W-:-:S05]  /*0750*/  @P0 IADD3 R12, R12, 0x1, RZ ;  /* 0x000000010c0c0810 */ /* 0x000fca0007ffe0ff */
        /* <DEDUP_REMOVED lines=8> */
[----:B------:R-:W-:Y:S02]  /*07e0*/  IABS R18, R11 ;  /* 0x0000000b00127213 */ /* 0x000fe40000000000 */
[----:B------:R-:W1:Y:S01]  /*07f0*/  I2F.RP R13, R17 ;  /* 0x00000011000d7306 */ /* 0x000e620000209400 */
[----:B------:R-:W-:Y:S01]  /*0800*/  ISETP.NE.AND P5, PT, RZ, c[0x0][0x1f4], PT ;  /* 0x00007d00ff007a0c */ /* 0x000fe20003fa5270 */
[----:B0-----:R-:W-:-:S04]  /*0810*/  IMAD R15, R11, UR4, RZ ;  /* 0x000000040b0f7c24 */ /* 0x001fc8000f8e02ff */
[----:B------:R-:W-:Y:S02]  /*0820*/  IMAD.WIDE R14, R15, R10, c[0x0][0x1b0] ;  /* 0x00006c000f0e7625 */ /* 0x000fe400078e020a */
[----:B-1----:R-:W0:Y:S02]  /*0830*/  MUFU.RCP R13, R13 ;  /* 0x0000000d000d7308 */ /* 0x002e240000001000 */
        /* <DEDUP_REMOVED lines=17> */
[----:B------:R-:W-:-:S04]  /*0950*/  ISETP.GE.AND P4, PT, R0, RZ, PT ;  /* 0x000000ff0000720c */ /* 0x000fc80003f86270 */
[----:B------:R-:W-:-:S03]  /*0960*/  ISETP.GE.AND P2, PT, R26, c[0x0][0x1fc], PT ;  /* 0x00007f001a007a0c */ /* 0x000fc60003f46270 */
[----:B------:R-:W-:Y:S01]  /*0970*/  @!P1 IMAD.IADD R8, R8, 0x1, -R17 ;  /* 0x0000000108089824 */ /* 0x000fe200078e0a11 */
[----:B------:R-:W-:-:S04]  /*0980*/  @!P1 IADD3 R9, R9, 0x1, RZ ;  /* 0x0000000109099810 */ /* 0x000fc80007ffe0ff */
[----:B------:R-:W-:Y:S01]  /*0990*/  ISETP.GE.U32.AND P0, PT, R8, R17, PT ;  /* 0x000000110800720c */ /* 0x000fe20003f06070 */
[----:B------:R-:W-:-:S04]  /*09a0*/  IMAD.MOV.U32 R8, RZ, RZ, c[0x0][0x210] ;  /* 0x00008400ff087624 */ /* 0x000fc800078e00ff */
[----:B------:R-:W-:-:S05]  /*09b0*/  IMAD R8, R7, R8, -c[0x0][0x218] ;  /* 0x8000860007087624 */ /* 0x000fca00078e0208 */
[CC--:B------:R-:W-:Y:S02]  /*09c0*/  LOP3.LUT R0, R8.reuse, R26.reuse, RZ, 0xfc, !PT ;  /* 0x0000001a08007212 */ /* 0x0c0fe400078efcff */
[----:B------:R-:W-:Y:S02]  /*09d0*/  IADD3 R7, R8, c[0x0][0x220], RZ ;  /* 0x0000880008077a10 */ /* 0x000fe40007ffe0ff */
[----:B------:R-:W-:Y:S02]  /*09e0*/  @P0 IADD3 R9, R9, 0x1, RZ ;  /* 0x0000000109090810 */ /* 0x000fe40007ffe0ff */
[----:B------:R-:W-:Y:S02]  /*09f0*/  ISETP.LT.OR P1, PT, R0, RZ, P2 ;  /* 0x000000ff0000720c */ /* 0x000fe40001721670 */
[----:B------:R-:W-:Y:S01]  /*0a00*/  LOP3.LUT R0, R7, R26, RZ, 0xfc, !PT ;  /* 0x0000001a07007212 */ /* 0x000fe200078efcff */
[----:B------:R-:W-:Y:S01]  /*0a10*/  @!P4 IMAD.MOV R9, RZ, RZ, -R9 ;  /* 0x000000ffff09c224 */ /* 0x000fe200078e0a09 */
[----:B------:R-:W-:-:S02]  /*0a20*/  ISETP.GE.OR P1, PT, R8, c[0x0][0x1f8], P1 ;  /* 0x00007e0008007a0c */ /* 0x000fc40000f26670 */
[----:B------:R-:W-:Y:S02]  /*0a30*/  @!P5 LOP3.LUT R9, RZ, c[0x0][0x1f4], RZ, 0x33, !PT ;  /* 0x00007d00ff09da12 */ /* 0x000fe400078e33ff */
[----:B------:R-:W-:-:S03]  /*0a40*/  ISETP.LT.OR P0, PT, R0, RZ, P2 ;  /* 0x000000ff0000720c */ /* 0x000fc60001701670 */
[----:B------:R-:W-:Y:S01]  /*0a50*/  IMAD R9, R3, R12, R9 ;  /* 0x0000000c03097224 */ /* 0x000fe200078e0209 */
[C---:B------:R-:W-:Y:S02]  /*0a60*/  ISETP.GE.OR P0, PT, R7.reuse, c[0x0][0x1f8], P0 ;  /* 0x00007e0007007a0c */ /* 0x040fe40000706670 */
[----:B------:R-:W-:Y:S01]  /*0a70*/  IADD3 R11, R7, c[0x0][0x220], RZ ;  /* 0x00008800070b7a10 */ /* 0x000fe20007ffe0ff */
[----:B------:R-:W-:Y:S02]  /*0a80*/  IMAD R29, R9, c[0x0][0x1fc], R26 ;  /* 0x00007f00091d7a24 */ /* 0x000fe400078e021a */
[----:B------:R-:W3:Y:S01]  /*0a90*/  @!P1 LDG.E.U16 R28, [R14.64] ;  /* 0x000000080e1c9981 */ /* 0x000ee2000c1e1500 */
[----:B------:R-:W-:Y:S01]  /*0aa0*/  LOP3.LUT R0, R11, R26, RZ, 0xfc, !PT ;  /* 0x0000001a0b007212 */ /* 0x000fe200078efcff */
[----:B------:R-:W-:Y:S01]  /*0ab0*/  @!P1 IMAD R19, R29, c[0x0][0x1f8], R8 ;  /* 0x00007e001d139a24 */ /* 0x000fe200078e0208 */
[----:B------:R-:W-:Y:S02]  /*0ac0*/  IADD3 R12, R11, c[0x0][0x220], RZ ;  /* 0x000088000b0c7a10 */ /* 0x000fe40007ffe0ff */
[----:B------:R-:W-:Y:S01]  /*0ad0*/  ISETP.LT.OR P4, PT, R0, RZ, P2 ;  /* 0x000000ff0000720c */ /* 0x000fe20001781670 */
[----:B------:R-:W-:Y:S01]  /*0ae0*/  @!P1 IMAD.WIDE R18, R19, R10, c[0x0][0x160] ;  /* 0x0000580013129625 */ /* 0x000fe200078e020a */
[----:B------:R-:W-:Y:S01]  /*0af0*/  LOP3.LUT R0, R12, R26, RZ, 0xfc, !PT ;  /* 0x0000001a0c007212 */ /* 0x000fe200078efcff */
[----:B------:R-:W4:Y:S02]  /*0b00*/  @!P0 LDG.E.U16 R23, [R14.64+0x2] ;  /* 0x000002080e178981 */ /* 0x000f24000c1e1500 */
[----:B------:R-:W-:Y:S01]  /*0b10*/  @!P0 IMAD R17, R29, c[0x0][0x1f8], R7 ;  /* 0x00007e001d118a24 */ /* 0x000fe200078e0207 */
[----:B------:R-:W-:Y:S01]  /*0b20*/  ISETP.GE.OR P4, PT, R11, c[0x0][0x1f8], P4 ;  /* 0x00007e000b007a0c */ /* 0x000fe20002786670 */
[----:B------:R0:W5:Y:S02]  /*0b30*/  @!P1 LDG.E.U16 R27, [R18.64] ;  /* 0x00000008121b9981 */ /* 0x000164000c1e1500 */
[----:B------:R-:W-:Y:S01]  /*0b40*/  @!P0 IMAD.WIDE R16, R17, R10, c[0x0][0x160] ;  /* 0x0000580011108625 */ /* 0x000fe200078e020a */
[----:B------:R-:W-:-:S04]  /*0b50*/  ISETP.LT.OR P5, PT, R0, RZ, P2 ;  /* 0x000000ff0000720c */ /* 0x000fc800017a1670 */
[----:B------:R1:W5:Y:S01]  /*0b60*/  @!P0 LDG.E.U16 R25, [R16.64] ;  /* 0x0000000810198981 */ /* 0x000362000c1e1500 */
[----:B------:R-:W-:-:S04]  /*0b70*/  ISETP.GE.OR P5, PT, R12, c[0x0][0x1f8], P5 ;  /* 0x00007e000c007a0c */ /* 0x000fc80002fa6670 */
[----:B0-----:R-:W-:Y:S01]  /*0b80*/  @!P4 IMAD R19, R29, c[0x0][0x1f8], R11 ;  /* 0x00007e001d13ca24 */ /* 0x001fe200078e020b */
[----:B------:R-:W-:-:S03]  /*0b90*/  IADD3 R20, R12, c[0x0][0x220], RZ ;  /* 0x000088000c147a10 */ /* 0x000fc60007ffe0ff */
[----:B------:R-:W-:Y:S01]  /*0ba0*/  @!P4 IMAD.WIDE R18, R19, R10, c[0x0][0x160] ;  /* 0x000058001312c625 */ /* 0x000fe200078e020a */
[----:B------:R-:W-:-:S03]  /*0bb0*/  LOP3.LUT R24, R20, R26, RZ, 0xfc, !PT ;  /* 0x0000001a14187212 */ /* 0x000fc600078efcff */
[----:B------:R-:W-:Y:S01]  /*0bc0*/  IMAD.MOV.U32 R0, RZ, RZ, RZ ;  /* 0x000000ffff007224 */ /* 0x000fe200078e00ff */
[----:B------:R0:W5:Y:S01]  /*0bd0*/  @!P4 LDG.E.U16 R13, [R18.64] ;  /* 0x00000008120dc981 */ /* 0x000162000c1e1500 */
[----:B------:R-:W-:-:S04]  /*0be0*/  @!P5 IMAD R22, R29, c[0x0][0x1f8], R12 ;  /* 0x00007e001d16da24 */ /* 0x000fc800078e020c */
[----:B-1----:R-:W-:Y:S01]  /*0bf0*/  @!P5 IMAD.WIDE R16, R22, R10, c[0x0][0x160] ;  /* 0x000058001610d625 */ /* 0x002fe200078e020a */
[----:B------:R-:W-:Y:S01]  /*0c00*/  ISETP.LT.OR P2, PT, R24, RZ, P2 ;  /* 0x000000ff1800720c */ /* 0x000fe20001741670 */
[----:B------:R-:W5:Y:S04]  /*0c10*/  @!P5 LDG.E.U16 R22, [R14.64+0x6] ;  /* 0x000006080e16d981 */ /* 0x000f68000c1e1500 */
[----:B------:R1:W5:Y:S01]  /*0c20*/  @!P5 LDG.E.U16 R24, [R16.64] ;  /* 0x000000081018d981 */ /* 0x000362000c1e1500 */
[----:B------:R-:W-:-:S13]  /*0c30*/  ISETP.GE.OR P2, PT, R20, c[0x0][0x1f8], P2 ;  /* 0x00007e0014007a0c */ /* 0x000fda0001746670 */
[----:B0-----:R-:W-:Y:S02]  /*0c40*/  @!P2 IMAD R19, R29, c[0x0][0x1f8], R20 ;  /* 0x00007e001d13aa24 */ /* 0x001fe400078e0214 */
[----:B------:R-:W5:Y:S02]  /*0c50*/  @!P2 LDG.E.U16 R29, [R14.64+0x8] ;  /* 0x000008080e1da981 */ /* 0x000f64000c1e1500 */
[----:B------:R-:W-:-:S06]  /*0c60*/  @!P2 IMAD.WIDE R18, R19, R10, c[0x0][0x160] ;  /* 0x000058001312a625 */ /* 0x000fcc00078e020a */
[----:B------:R0:W5:Y:S01]  /*0c70*/  @!P2 LDG.E.U16 R18, [R18.64] ;  /* 0x000000081212a981 */ /* 0x000162000c1e1500 */
[----:B--2---:R-:W-:-:S03]  /*0c80*/  @P3 HADD2.F32 R0, -RZ, R21.H0_H0 ;  /* 0x20000015ff003230 */ /* 0x004fc60000004100 */
[----:B------:R-:W2:Y:S01]  /*0c90*/  @!P4 LDG.E.U16 R21, [R14.64+0x4] ;  /* 0x000004080e15c981 */ /* 0x000ea2000c1e1500 */
[----:B------:R-:W-:-:S04]  /*0ca0*/  IADD3 R26, R26, c[0x0][0x224], RZ ;  /* 0x000089001a1a7a10 */ /* 0x000fc80007ffe0ff */
[----:B------:R-:W-:Y:S02]  /*0cb0*/  ISETP.GE.AND P6, PT, R26, c[0x0][0x1fc], PT ;  /* 0x00007f001a007a0c */ /* 0x000fe40003fc6270 */
[----:B-1----:R-:W-:-:S04]  /*0cc0*/  LOP3.LUT R16, R8, R26, RZ, 0xfc, !PT ;  /* 0x0000001a08107212 */ /* 0x002fc800078efcff */
[----:B------:R-:W-:-:S04]  /*0cd0*/  ISETP.LT.OR P3, PT, R16, RZ, P6 ;  /* 0x000000ff1000720c */ /* 0x000fc80003761670 */
[----:B------:R-:W-:Y:S02]  /*0ce0*/  ISETP.GE.OR P3, PT, R8, c[0x0][0x1f8], P3 ;  /* 0x00007e0008007a0c */ /* 0x000fe40001f66670 */
[----:B------:R-:W-:Y:S01]  /*0cf0*/  LOP3.LUT R16, R7, R26, RZ, 0xfc, !PT ;  /* 0x0000001a07107212 */ /* 0x000fe200078efcff */
[----:B0-----:R-:W-:-:S10]  /*0d00*/  IMAD R19, R9, c[0x0][0x1fc], R26 ;  /* 0x00007f0009137a24 */ /* 0x001fd400078e021a */
[----:B------:R-:W-:Y:S01]  /*0d10*/  @!P3 IMAD R17, R19, c[0x0][0x1f8], R8 ;  /* 0x00007e001311ba24 */ /* 0x000fe200078e0208 */
[----:B---3--:R-:W-:Y:S02]  /*0d20*/  @!P1 HADD2.F32 R28, -RZ, R28.H0_H0 ;  /* 0x2000001cff1c9230 */ /* 0x008fe40000004100 */
[----:B----4-:R-:W-:Y:S02]  /*0d30*/  @!P0 HADD2.F32 R23, -RZ, R23.H0_H0 ;  /* 0x20000017ff178230 */ /* 0x010fe40000004100 */
[----:B-----5:R-:W-:-:S05]  /*0d40*/  @!P1 HADD2.F32 R27, -RZ, R27.H0_H0 ;  /* 0x2000001bff1b9230 */ /* 0x020fca0000004100 */
[----:B------:R-:W-:Y:S01]  /*0d50*/  @!P1 FFMA.FTZ R0, R28, R27, R0 ;  /* 0x0000001b1c009223 */ /* 0x000fe20000010000 */
[----:B------:R-:W-:Y:S01]  /*0d60*/  @!P0 HADD2.F32 R25, -RZ, R25.H0_H0 ;  /* 0x20000019ff198230 */ /* 0x000fe20000004100 */
[----:B------:R-:W3:Y:S04]  /*0d70*/  @!P3 LDG.E.U16 R27, [R14.64+0xa] ;  /* 0x00000a080e1bb981 */ /* 0x000ee8000c1e1500 */
[----:B------:R-:W-:Y:S01]  /*0d80*/  @!P0 FFMA.FTZ R0, R23, R25, R0 ;  /* 0x0000001917008223 */ /* 0x000fe20000010000 */
[----:B------:R-:W-:Y:S02]  /*0d90*/  ISETP.LT.OR P0, PT, R16, RZ, P6 ;  /* 0x000000ff1000720c */ /* 0x000fe40003701670 */
[----:B------:R-:W-:Y:S02]  /*0da0*/  LOP3.LUT R23, R11, R26, RZ, 0xfc, !PT ;  /* 0x0000001a0b177212 */ /* 0x000fe400078efcff */
[----:B------:R-:W-:-:S02]  /*0db0*/  ISETP.GE.OR P0, PT, R7, c[0x0][0x1f8], P0 ;  /* 0x00007e0007007a0c */ /* 0x000fc40000706670 */
[----:B------:R-:W-:Y:S01]  /*0dc0*/  ISETP.LT.OR P1, PT, R23, RZ, P6 ;  /* 0x000000ff1700720c */ /* 0x000fe20003721670 */
[----:B------:R-:W-:-:S03]  /*0dd0*/  @!P3 IMAD.WIDE R16, R17, R10, c[0x0][0x160] ;  /* 0x000058001110b625 */ /* 0x000fc600078e020a */
[----:B------:R-:W-:Y:S01]  /*0de0*/  ISETP.GE.OR P1, PT, R11, c[0x0][0x1f8], P1 ;  /* 0x00007e000b007a0c */ /* 0x000fe20000f26670 */
[----:B------:R-:W-:Y:S01]  /*0df0*/  @!P4 HADD2.F32 R13, -RZ, R13.H0_H0 ;  /* 0x2000000dff0dc230 */ /* 0x000fe20000004100 */
[----:B------:R0:W4:Y:S05]  /*0e00*/  @!P3 LDG.E.U16 R25, [R16.64] ;  /* 0x000000081019b981 */ /* 0x00012a000c1e1500 */
[----:B------:R-:W-:Y:S01]  /*0e10*/  @!P0 IMAD R23, R19, c[0x0][0x1f8], R7 ;  /* 0x00007e0013178a24 */ /* 0x000fe200078e0207 */
[----:B------:R-:W-:-:S05]  /*0e20*/  @!P5 HADD2.F32 R24, -RZ, R24.H0_H0 ;  /* 0x20000018ff18d230 */ /* 0x000fca0000004100 */
[----:B0-----:R-:W-:Y:S01]  /*0e30*/  @!P1 IMAD R17, R19, c[0x0][0x1f8], R11 ;  /* 0x00007e0013119a24 */ /* 0x001fe200078e020b */
[----:B------:R-:W5:Y:S03]  /*0e40*/  @!P1 LDG.E.U16 R28, [R14.64+0xe] ;  /* 0x00000e080e1c9981 */ /* 0x000f66000c1e1500 */
[----:B------:R-:W-:Y:S01]  /*0e50*/  @!P1 IMAD.WIDE R16, R17, R10, c[0x0][0x160] ;  /* 0x0000580011109625 */ /* 0x000fe200078e020a */
[----:B------:R-:W-:Y:S02]  /*0e60*/  @!P2 HADD2.F32 R29, -RZ, R29.H0_H0 ;  /* 0x2000001dff1da230 */ /* 0x000fe40000004100 */
[----:B------:R-:W-:Y:S02]  /*0e70*/  @!P2 HADD2.F32 R18, -RZ, R18.H0_H0 ;  /* 0x20000012ff12a230 */ /* 0x000fe40000004100 */
[----:B--2---:R-:W-:-:S05]  /*0e80*/  @!P4 HADD2.F32 R21, -RZ, R21.H0_H0 ;  /* 0x20000015ff15c230 */ /* 0x004fca0000004100 */
[----:B------:R-:W-:Y:S01]  /*0e90*/  @!P4 FFMA.FTZ R0, R21, R13, R0 ;  /* 0x0000000d1500c223 */ /* 0x000fe20000010000 */
[----:B------:R-:W-:Y:S01]  /*0ea0*/  @!P5 HADD2.F32 R13, -RZ, R22.H0_H0 ;  /* 0x20000016ff0dd230 */ /* 0x000fe20000004100 */
[----:B------:R-:W-:-:S04]  /*0eb0*/  @!P0 IMAD.WIDE R22, R23, R10, c[0x0][0x160] ;  /* 0x0000580017168625 */ /* 0x000fc800078e020a */
[----:B------:R-:W-:Y:S01]  /*0ec0*/  @!P5 FFMA.FTZ R0, R13, R24, R0 ;  /* 0x000000180d00d223 */ /* 0x000fe20000010000 */
[----:B------:R-:W-:Y:S01]  /*0ed0*/  LOP3.LUT R24, R12, R26, RZ, 0xfc, !PT ;  /* 0x0000001a0c187212 */ /* 0x000fe200078efcff */
[----:B------:R0:W2:Y:S04]  /*0ee0*/  @!P0 LDG.E.U16 R21, [R22.64] ;  /* 0x0000000816158981 */ /* 0x0000a8000c1e1500 */
[----:B------:R-:W2:Y:S01]  /*0ef0*/  @!P0 LDG.E.U16 R13, [R14.64+0xc] ;  /* 0x00000c080e0d8981 */ /* 0x000ea2000c1e1500 */
[----:B------:R-:W-:-:S03]  /*0f00*/  ISETP.LT.OR P4, PT, R24, RZ, P6 ;  /* 0x000000ff1800720c */ /* 0x000fc60003781670 */
[----:B------:R1:W2:Y:S01]  /*0f10*/  @!P1 LDG.E.U16 R24, [R16.64] ;  /* 0x0000000810189981 */ /* 0x0002a2000c1e1500 */
[----:B------:R-:W-:Y:S02]  /*0f20*/  ISETP.GE.OR P4, PT, R12, c[0x0][0x1f8], P4 ;  /* 0x00007e000c007a0c */ /* 0x000fe40002786670 */
[----:B-1----:R-:W-:-:S04]  /*0f30*/  LOP3.LUT R16, R20, R26, RZ, 0xfc, !PT ;  /* 0x0000001a14107212 */ /* 0x002fc800078efcff */
[----:B------:R-:W-:-:S04]  /*0f40*/  ISETP.LT.OR P5, PT, R16, RZ, P6 ;  /* 0x000000ff1000720c */ /* 0x000fc800037a1670 */
[----:B------:R-:W-:-:S03]  /*0f50*/  ISETP.GE.OR P5, PT, R20, c[0x0][0x1f8], P5 ;  /* 0x00007e0014007a0c */ /* 0x000fc60002fa6670 */
[----:B0-----:R-:W-:-:S04]  /*0f60*/  @!P4 IMAD R23, R19, c[0x0][0x1f8], R12 ;  /* 0x00007e001317ca24 */ /* 0x001fc800078e020c */
[----:B------:R-:W-:-:S04]  /*0f70*/  @!P4 IMAD.WIDE R22, R23, R10, c[0x0][0x160] ;  /* 0x000058001716c625 */ /* 0x000fc800078e020a */
[----:B------:R-:W-:Y:S02]  /*0f80*/  @!P2 FFMA.FTZ R0, R29, R18, R0 ;  /* 0x000000121d00a223 */ /* 0x000fe40000010000 */
[----:B------:R0:W2:Y:S01]  /*0f90*/  @!P4 LDG.E.U16 R22, [R22.64] ;  /* 0x000000081616c981 */ /* 0x0000a2000c1e1500 */
[----:B------:R-:W-:-:S03]  /*0fa0*/  @!P5 IMAD R17, R19, c[0x0][0x1f8], R20 ;  /* 0x00007e001311da24 */ /* 0x000fc600078e0214 */
[----:B------:R-:W2:Y:S01]  /*0fb0*/  @!P4 LDG.E.U16 R18, [R14.64+0x10] ;  /* 0x000010080e12c981 */ /* 0x000ea2000c1e1500 */
[----:B------:R-:W-:-:S03]  /*0fc0*/  @!P5 IMAD.WIDE R16, R17, R10, c[0x0][0x160] ;  /* 0x000058001110d625 */ /* 0x000fc600078e020a */
[----:B------:R-:W2:Y:S04]  /*0fd0*/  @!P5 LDG.E.U16 R29, [R14.64+0x12] ;  /* 0x000012080e1dd981 */ /* 0x000ea8000c1e1500 */
[----:B------:R1:W2:Y:S01]  /*0fe0*/  @!P5 LDG.E.U16 R19, [R16.64] ;  /* 0x000000081013d981 */ /* 0x0002a2000c1e1500 */
[----:B------:R-:W-:-:S04]  /*0ff0*/  IADD3 R26, R26, c[0x0][0x224], RZ ;  /* 0x000089001a1a7a10 */ /* 0x000fc80007ffe0ff */
[----:B------:R-:W-:Y:S02]  /*1000*/  ISETP.GE.AND P6, PT, R26, c[0x0][0x1fc], PT ;  /* 0x00007f001a007a0c */ /* 0x000fe40003fc6270 */
[-C--:B0-----:R-:W-:Y:S02]  /*1010*/  LOP3.LUT R23, R7, R26.reuse, RZ, 0xfc, !PT ;  /* 0x0000001a07177212 */ /* 0x081fe400078efcff */
[----:B-1----:R-:W-:Y:S01]  /*1020*/  LOP3.LUT R16, R11, R26, RZ, 0xfc, !PT ;  /* 0x0000001a0b107212 */ /* 0x002fe200078efcff */
[----:B---3--:R-:W-:Y:S02]  /*1030*/  @!P3 HADD2.F32 R27, -RZ, R27.H0_H0 ;  /* 0x2000001bff1bb230 */ /* 0x008fe40000004100 */
[----:B----4-:R-:W-:-:S05]  /*1040*/  @!P3 HADD2.F32 R25, -RZ, R25.H0_H0 ;  /* 0x20000019ff19b230 */ /* 0x010fca0000004100 */
[----:B------:R-:W-:Y:S01]  /*1050*/  @!P3 FFMA.FTZ R0, R27, R25, R0 ;  /* 0x000000191b00b223 */ /* 0x000fe20000010000 */
[----:B------:R-:W-:-:S04]  /*1060*/  LOP3.LUT R25, R8, R26, RZ, 0xfc, !PT ;  /* 0x0000001a08197212 */ /* 0x000fc800078efcff */
[----:B------:R-:W-:Y:S02]  /*1070*/  ISETP.LT.OR P2, PT, R25, RZ, P6 ;  /* 0x000000ff1900720c */ /* 0x000fe40003741670 */
[----:B------:R-:W-:Y:S02]  /*1080*/  ISETP.LT.OR P3, PT, R23, RZ, P6 ;  /* 0x000000ff1700720c */ /* 0x000fe40003761670 */
[----:B------:R-:W-:Y:S01]  /*1090*/  ISETP.GE.OR P2, PT, R8, c[0x0][0x1f8], P2 ;  /* 0x00007e0008007a0c */ /* 0x000fe20001746670 */
[----:B-----5:R-:W-:Y:S01]  /*10a0*/  @!P1 HADD2.F32 R17, -RZ, R28.H0_H0 ;  /* 0x2000001cff119230 */ /* 0x020fe20000004100 */
[----:B------:R-:W-:Y:S01]  /*10b0*/  LOP3.LUT R23, R12, R26, RZ, 0xfc, !PT ;  /* 0x0000001a0c177212 */ /* 0x000fe200078efcff */
[----:B--2---:R-:W-:Y:S02]  /*10c0*/  @!P0 HADD2.F32 R21, -RZ, R21.H0_H0 ;  /* 0x20000015ff158230 */ /* 0x004fe40000004100 */
[----:B------:R-:W-:-:S05]  /*10d0*/  @!P0 HADD2.F32 R13, -RZ, R13.H0_H0 ;  /* 0x2000000dff0d8230 */ /* 0x000fca0000004100 */
[----:B------:R-:W-:Y:S01]  /*10e0*/  @!P0 FFMA.FTZ R0, R13, R21, R0 ;  /* 0x000000150d008223 */ /* 0x000fe20000010000 */
[----:B------:R-:W-:Y:S01]  /*10f0*/  ISETP.GE.OR P0, PT, R7, c[0x0][0x1f8], P3 ;  /* 0x00007e0007007a0c */ /* 0x000fe20001f06670 */
[----:B------:R-:W-:Y:S01]  /*1100*/  @!P1 HADD2.F32 R24, -RZ, R24.H0_H0 ;  /* 0x20000018ff189230 */ /* 0x000fe20000004100 */
[----:B------:R-:W-:Y:S01]  /*1110*/  IMAD R13, R9, c[0x0][0x1fc], R26 ;  /* 0x00007f00090d7a24 */ /* 0x000fe200078e021a */
[----:B------:R-:W2:Y:S03]  /*1120*/  @!P2 LDG.E.U16 R21, [R14.64+0x14] ;  /* 0x000014080e15a981 */ /* 0x000ea6000c1e1500 */
[----:B------:R-:W-:Y:S02]  /*1130*/  @!P2 IMAD R25, R13, c[0x0][0x1f8], R8 ;  /* 0x00007e000d19aa24 */ /* 0x000fe400078e0208 */
[----:B------:R-:W-:Y:S01]  /*1140*/  @!P1 FFMA.FTZ R0, R17, R24, R0 ;  /* 0x0000001811009223 */ /* 0x000fe20000010000 */
[----:B------:R-:W-:Y:S01]  /*1150*/  ISETP.LT.OR P1, PT, R16, RZ, P6 ;  /* 0x000000ff1000720c */ /* 0x000fe20003721670 */
[----:B------:R-:W-:-:S03]  /*1160*/  @!P2 IMAD.WIDE R24, R25, R10, c[0x0][0x160] ;  /* 0x000058001918a625 */ /* 0x000fc600078e020a */
[----:B------:R-:W-:Y:S01]  /*1170*/  ISETP.GE.OR P1, PT, R11, c[0x0][0x1f8], P1 ;  /* 0x00007e000b007a0c */ /* 0x000fe20000f26670 */
[----:B------:R-:W-:Y:S01]  /*1180*/  @!P0 IMAD R17, R13, c[0x0][0x1f8], R7 ;  /* 0x00007e000d118a24 */ /* 0x000fe200078e0207 */
[----:B------:R-:W-:Y:S01]  /*1190*/  ISETP.LT.OR P3, PT, R23, RZ, P6 ;  /* 0x000000ff1700720c */ /* 0x000fe20003761670 */
[----:B------:R0:W3:Y:S02]  /*11a0*/  @!P2 LDG.E.U16 R24, [R24.64] ;  /* 0x000000081818a981 */ /* 0x0000e4000c1e1500 */
[----:B------:R-:W-:Y:S01]  /*11b0*/  @!P0 IMAD.WIDE R16, R17, R10, c[0x0][0x160] ;  /* 0x0000580011108625 */ /* 0x000fe200078e020a */
[----:B------:R-:W-:Y:S01]  /*11c0*/  ISETP.GE.OR P3, PT, R12, c[0x0][0x1f8], P3 ;  /* 0x00007e000c007a0c */ /* 0x000fe20001f66670 */
[----:B------:R-:W4:Y:S04]  /*11d0*/  @!P0 LDG.E.U16 R27, [R14.64+0x16] ;  /* 0x000016080e1b8981 */ /* 0x000f28000c1e1500 */
[----:B------:R1:W5:Y:S01]  /*11e0*/  @!P0 LDG.E.U16 R23, [R16.64] ;  /* 0x0000000810178981 */ /* 0x000362000c1e1500 */
[----:B------:R-:W-:Y:S01]  /*11f0*/  @!P4 HADD2.F32 R22, -RZ, R22.H0_H0 ;  /* 0x20000016ff16c230 */ /* 0x000fe20000004100 */
[----:B0-----:R-:W-:Y:S01]  /*1200*/  @!P1 IMAD R25, R13, c[0x0][0x1f8], R11 ;  /* 0x00007e000d199a24 */ /* 0x001fe200078e020b */
[----:B------:R-:W-:-:S05]  /*1210*/  @!P4 HADD2.F32 R18, -RZ, R18.H0_H0 ;  /* 0x20000012ff12c230 */ /* 0x000fca0000004100 */
[----:B------:R-:W5:Y:S01]  /*1220*/  @!P3 LDG.E.U16 R28, [R14.64+0x1a] ;  /* 0x00001a080e1cb981 */ /* 0x000f62000c1e1500 */
[----:B------:R-:W-:Y:S01]  /*1230*/  @!P4 FFMA.FTZ R0, R18, R22, R0 ;  /* 0x000000161200c223 */ /* 0x000fe20000010000 */
[----:B------:R-:W-:Y:S02]  /*1240*/  @!P5 HADD2.F32 R29, -RZ, R29.H0_H0 ;  /* 0x2000001dff1dd230 */ /* 0x000fe40000004100 */
[----:B------:R-:W-:Y:S01]  /*1250*/  @!P5 HADD2.F32 R22, -RZ, R19.H0_H0 ;  /* 0x20000013ff16d230 */ /* 0x000fe20000004100 */
[----:B------:R-:W-:-:S04]  /*1260*/  @!P1 IMAD.WIDE R18, R25, R10, c[0x0][0x160] ;  /* 0x0000580019129625 */ /* 0x000fc800078e020a */
[----:B-1----:R-:W-:Y:S02]  /*1270*/  @!P3 IMAD R17, R13, c[0x0][0x1f8], R12 ;  /* 0x00007e000d11ba24 */ /* 0x002fe400078e020c */
[----:B------:R-:W-:Y:S01]  /*1280*/  @!P5 FFMA.FTZ R0, R29, R22, R0 ;  /* 0x000000161d00d223 */ /* 0x000fe20000010000 */
[----:B------:R0:W5:Y:S01]  /*1290*/  @!P1 LDG.E.U16 R18, [R18.64] ;  /* 0x0000000812129981 */ /* 0x000162000c1e1500 */
[----:B------:R-:W-:-:S03]  /*12a0*/  @!P3 IMAD.WIDE R16, R17, R10, c[0x0][0x160] ;  /* 0x000058001110b625 */ /* 0x000fc600078e020a */
[----:B------:R-:W5:Y:S04]  /*12b0*/  @!P1 LDG.E.U16 R22, [R14.64+0x18] ;  /* 0x000018080e169981 */ /* 0x000f68000c1e1500 */
[----:B------:R1:W5:Y:S01]  /*12c0*/  @!P3 LDG.E.U16 R25, [R16.64] ;  /* 0x000000081019b981 */ /* 0x000362000c1e1500 */
[----:B------:R-:W-:-:S04]  /*12d0*/  LOP3.LUT R29, R20, R26, RZ, 0xfc, !PT ;  /* 0x0000001a141d7212 */ /* 0x000fc800078efcff */
[----:B------:R-:W-:-:S04]  /*12e0*/  ISETP.LT.OR P6, PT, R29, RZ, P6 ;  /* 0x000000ff1d00720c */ /* 0x000fc800037c1670 */
[----:B------:R-:W-:Y:S02]  /*12f0*/  ISETP.GE.OR P6, PT, R20, c[0x0][0x1f8], P6 ;  /* 0x00007e0014007a0c */ /* 0x000fe400037c6670 */
[----:B------:R-:W-:-:S04]  /*1300*/  IADD3 R26, R26, c[0x0][0x224], RZ ;  /* 0x000089001a1a7a10 */ /* 0x000fc80007ffe0ff */
[----:B------:R-:W-:Y:S02]  /*1310*/  ISETP.GE.AND P5, PT, R26, c[0x0][0x1fc], PT ;  /* 0x00007f001a007a0c */ /* 0x000fe40003fa6270 */
[----:B0-----:R-:W-:-:S04]  /*1320*/  LOP3.LUT R19, R8, R26, RZ, 0xfc, !PT ;  /* 0x0000001a08137212 */ /* 0x001fc800078efcff */
[----:B------:R-:W-:Y:S01]  /*1330*/  ISETP.LT.OR P4, PT, R19, RZ, P5 ;  /* 0x000000ff1300720c */ /* 0x000fe20002f81670 */
[----:B-1----:R-:W-:Y:S01]  /*1340*/  @!P6 IMAD R17, R13, c[0x0][0x1f8], R20 ;  /* 0x00007e000d11ea24 */ /* 0x002fe200078e0214 */
[-C--:B------:R-:W-:Y:S02]  /*1350*/  LOP3.LUT R13, R7, R26.reuse, RZ, 0xfc, !PT ;  /* 0x0000001a070d7212 */ /* 0x080fe400078efcff */
[----:B------:R-:W-:Y:S02]  /*1360*/  ISETP.GE.OR P4, PT, R8, c[0x0][0x1f8], P4 ;  /* 0x00007e0008007a0c */ /* 0x000fe40002786670 */
[----:B------:R-:W-:Y:S01]  /*1370*/  LOP3.LUT R19, R11, R26, RZ, 0xfc, !PT ;  /* 0x0000001a0b137212 */ /* 0x000fe200078efcff */
[----:B------:R-:W-:Y:S01]  /*1380*/  @!P6 IMAD.WIDE R16, R17, R10, c[0x0][0x160] ;  /* 0x000058001110e625 */ /* 0x000fe200078e020a */
[----:B--2---:R-:W-:Y:S02]  /*1390*/  @!P2 HADD2.F32 R21, -RZ, R21.H0_H0 ;  /* 0x20000015ff15a230 */ /* 0x004fe40000004100 */
[----:B---3--:R-:W-:-:S02]  /*13a0*/  @!P2 HADD2.F32 R24, -RZ, R24.H0_H0 ;  /* 0x20000018ff18a230 */ /* 0x008fc40000004100 */
[----:B----4-:R-:W-:-:S03]  /*13b0*/  @!P0 HADD2.F32 R27, -RZ, R27.H0_H0 ;  /* 0x2000001bff1b8230 */ /* 0x010fc60000004100 */
[----:B------:R-:W-:Y:S01]  /*13c0*/  @!P2 FFMA.FTZ R0, R21, R24, R0 ;  /* 0x000000181500a223 */ /* 0x000fe20000010000 */
[----:B-----5:R-:W-:Y:S01]  /*13d0*/  @!P0 HADD2.F32 R23, -RZ, R23.H0_H0 ;  /* 0x20000017ff178230 */ /* 0x020fe20000004100 */
[----:B------:R0:W2:Y:S04]  /*13e0*/  @!P6 LDG.E.U16 R21, [R16.64] ;  /* 0x000000081015e981 */ /* 0x0000a8000c1e1500 */
[----:B------:R-:W-:Y:S01]  /*13f0*/  @!P0 FFMA.FTZ R0, R27, R23, R0 ;  /* 0x000000171b008223 */ /* 0x000fe20000010000 */
[----:B------:R-:W-:Y:S01]  /*1400*/  ISETP.LT.OR P0, PT, R13, RZ, P5 ;  /* 0x000000ff0d00720c */ /* 0x000fe20002f01670 */
[----:B------:R-:W3:Y:S01]  /*1410*/  @!P6 LDG.E.U16 R24, [R14.64+0x1c] ;  /* 0x00001c080e18e981 */ /* 0x000ee2000c1e1500 */
[----:B------:R-:W-:Y:S02]  /*1420*/  ISETP.LT.OR P2, PT, R19, RZ, P5 ;  /* 0x000000ff1300720c */ /* 0x000fe40002f41670 */
[----:B------:R-:W-:Y:S01]  /*1430*/  ISETP.GE.OR P0, PT, R7, c[0x0][0x1f8], P0 ;  /* 0x00007e0007007a0c */ /* 0x000fe20000706670 */
[----:B------:R-:W-:Y:S01]  /*1440*/  IMAD R13, R9, c[0x0][0x1fc], R26 ;  /* 0x00007f00090d7a24 */ /* 0x000fe200078e021a */
[----:B------:R-:W-:-:S03]  /*1450*/  ISETP.GE.OR P2, PT, R11, c[0x0][0x1f8], P2 ;  /* 0x00007e000b007a0c */ /* 0x000fc60001746670 */
[----:B------:R-:W-:Y:S01]  /*1460*/  @!P4 IMAD R23, R13, c[0x0][0x1f8], R8 ;  /* 0x00007e000d17ca24 */ /* 0x000fe200078e0208 */
[----:B------:R-:W-:Y:S02]  /*1470*/  @!P1 HADD2.F32 R18, -RZ, R18.H0_H0 ;  /* 0x20000012ff129230 */ /* 0x000fe40000004100 */
[----:B------:R-:W-:-:S05]  /*1480*/  @!P1 HADD2.F32 R19, -RZ, R22.H0_H0 ;  /* 0x20000016ff139230 */ /* 0x000fca0000004100 */
[----:B0-----:R-:W-:Y:S02]  /*1490*/  @!P0 IMAD R17, R13, c[0x0][0x1f8], R7 ;  /* 0x00007e000d118a24 */ /* 0x001fe400078e0207 */
[----:B------:R-:W-:Y:S01]  /*14a0*/  @!P1 FFMA.FTZ R0, R19, R18, R0 ;  /* 0x0000001213009223 */ /* 0x000fe20000010000 */
[----:B------:R-:W-:Y:S01]  /*14b0*/  @!P3 HADD2.F32 R16, -RZ, R25.H0_H0 ;  /* 0x20000019ff10b230 */ /* 0x000fe20000004100 */
[----:B------:R-:W-:Y:S01]  /*14c0*/  @!P4 IMAD.WIDE R18, R23, R10, c[0x0][0x160] ;  /* 0x000058001712c625 */ /* 0x000fe200078e020a */
[----:B------:R-:W-:Y:S01]  /*14d0*/  @!P3 HADD2.F32 R23, -RZ, R28.H0_H0 ;  /* 0x2000001cff17b230 */ /* 0x000fe20000004100 */
[----:B------:R-:W4:Y:S02]  /*14e0*/  @!P4 LDG.E.U16 R25, [R14.64+0x1e] ;  /* 0x00001e080e19c981 */ /* 0x000f24000c1e1500 */
[----:B------:R-:W-:Y:S02]  /*14f0*/  @!P2 IMAD R27, R13, c[0x0][0x1f8], R11 ;  /* 0x00007e000d1baa24 */ /* 0x000fe400078e020b */
[----:B------:R-:W-:Y:S01]  /*1500*/  @!P3 FFMA.FTZ R0, R23, R16, R0 ;  /* 0x000000101700b223 */ /* 0x000fe20000010000 */
[----:B------:R3:W5:Y:S01]  /*1510*/  @!P4 LDG.E.U16 R18, [R18.64] ;  /* 0x000000081212c981 */ /* 0x000762000c1e1500 */
[----:B------:R-:W-:-:S03]  /*1520*/  @!P0 IMAD.WIDE R22, R17, R10, c[0x0][0x160] ;  /* 0x0000580011168625 */ /* 0x000fc600078e020a */
[----:B------:R-:W5:Y:S01]  /*1530*/  @!P2 LDG.E.U16 R28, [R14.64+0x22] ;  /* 0x000022080e1ca981 */ /* 0x000f62000c1e1500 */
[----:B------:R-:W-:-:S03]  /*1540*/  @!P2 IMAD.WIDE R16, R27, R10, c[0x0][0x160] ;  /* 0x000058001b10a625 */ /* 0x000fc600078e020a */
[----:B------:R-:W5:Y:S04]  /*1550*/  @!P0 LDG.E.U16 R22, [R22.64] ;  /* 0x0000000816168981 */ /* 0x000f68000c1e1500 */
[----:B------:R-:W5:Y:S04]  /*1560*/  @!P0 LDG.E.U16 R27, [R14.64+0x20] ;  /* 0x000020080e1b8981 */ /* 0x000f68000c1e1500 */
[----:B------:R0:W5:Y:S01]  /*1570*/  @!P2 LDG.E.U16 R16, [R16.64] ;  /* 0x000000081010a981 */ /* 0x000162000c1e1500 */
[----:B--2---:R-:W-:Y:S02]  /*1580*/  @!P6 HADD2.F32 R21, -RZ, R21.H0_H0 ;  /* 0x20000015ff15e230 */ /* 0x004fe40000004100 */
[----:B---3--:R-:W-:-:S05]  /*1590*/  @!P6 HADD2.F32 R19, -RZ, R24.H0_H0 ;  /* 0x20000018ff13e230 */ /* 0x008fca0000004100 */
[----:B------:R-:W-:Y:S01]  /*15a0*/  @!P6 FFMA.FTZ R0, R19, R21, R0 ;  /* 0x000000151300e223 */ /* 0x000fe20000010000 */
[-C--:B------:R-:W-:Y:S02]  /*15b0*/  LOP3.LUT R21, R12, R26.reuse, RZ, 0xfc, !PT ;  /* 0x0000001a0c157212 */ /* 0x080fe400078efcff */
[----:B------:R-:W-:Y:S02]  /*15c0*/  IADD3 R19, R26, c[0x0][0x224], RZ ;  /* 0x000089001a137a10 */ /* 0x000fe40007ffe0ff */
[----:B------:R-:W-:Y:S02]  /*15d0*/  ISETP.LT.OR P3, PT, R21, RZ, P5 ;  /* 0x000000ff1500720c */ /* 0x000fe40002f61670 */
[----:B------:R-:W-:Y:S02]  /*15e0*/  LOP3.LUT R26, R20, R26, RZ, 0xfc, !PT ;  /* 0x0000001a141a7212 */ /* 0x000fe400078efcff */
[----:B------:R-:W-:Y:S02]  /*15f0*/  ISETP.GE.AND P1, PT, R19, c[0x0][0x1fc], PT ;  /* 0x00007f0013007a0c */ /* 0x000fe40003f26270 */
[----:B0-----:R-:W-:-:S02]  /*1600*/  LOP3.LUT R17, R8, R19, RZ, 0xfc, !PT ;  /* 0x0000001308117212 */ /* 0x001fc400078efcff */
[----:B------:R-:W-:Y:S02]  /*1610*/  ISETP.LT.OR P5, PT, R26, RZ, P5 ;  /* 0x000000ff1a00720c */ /* 0x000fe40002fa1670 */
[----:B------:R-:W-:Y:S02]  /*1620*/  ISETP.GE.OR P3, PT, R12, c[0x0][0x1f8], P3 ;  /* 0x00007e000c007a0c */ /* 0x000fe40001f66670 */
[----:B------:R-:W-:Y:S01]  /*1630*/  ISETP.LT.OR P6, PT, R17, RZ, P1 ;  /* 0x000000ff1100720c */ /* 0x000fe20000fc1670 */
[----:B----4-:R-:W-:Y:S02]  /*1640*/  @!P4 HADD2.F32 R25, -RZ, R25.H0_H0 ;  /* 0x20000019ff19c230 */ /* 0x010fe40000004100 */
[----:B-----5:R-:W-:Y:S01]  /*1650*/  @!P4 HADD2.F32 R18, -RZ, R18.H0_H0 ;  /* 0x20000012ff12c230 */ /* 0x020fe20000004100 */
[----:B------:R-:W-:-:S04]  /*1660*/  ISETP.GE.OR P5, PT, R20, c[0x0][0x1f8], P5 ;  /* 0x00007e0014007a0c */ /* 0x000fc80002fa6670 */
[----:B------:R-:W-:Y:S01]  /*1670*/  @!P4 FFMA.FTZ R0, R25, R18, R0 ;  /* 0x000000121900c223 */ /* 0x000fe20000010000 */
[-C--:B------:R-:W-:Y:S01]  /*1680*/  LOP3.LUT R18, R7, R19.reuse, RZ, 0xfc, !PT ;  /* 0x0000001307127212 */ /* 0x080fe200078efcff */
[----:B------:R-:W-:Y:S02]  /*1690*/  @!P0 HADD2.F32 R22, -RZ, R22.H0_H0 ;  /* 0x20000016ff168230 */ /* 0x000fe40000004100 */
[----:B------:R-:W-:Y:S01]  /*16a0*/  @!P0 HADD2.F32 R27, -RZ, R27.H0_H0 ;  /* 0x2000001bff1b8230 */ /* 0x000fe20000004100 */
[-C--:B------:R-:W-:Y:S01]  /*16b0*/  LOP3.LUT R21, R11, R19.reuse, RZ, 0xfc, !PT ;  /* 0x000000130b157212 */ /* 0x080fe200078efcff */
[----:B------:R-:W-:Y:S01]  /*16c0*/  @!P2 HADD2.F32 R17, -RZ, R28.H0_H0 ;  /* 0x2000001cff11a230 */ /* 0x000fe20000004100 */
[----:B------:R-:W-:Y:S01]  /*16d0*/  ISETP.LT.OR P4, PT, R18, RZ, P1 ;  /* 0x000000ff1200720c */ /* 0x000fe20000f81670 */
[----:B------:R-:W-:Y:S01]  /*16e0*/  @!P2 HADD2.F32 R16, -RZ, R16.H0_H0 ;  /* 0x20000010ff10a230 */ /* 0x000fe20000004100 */
[----:B------:R-:W-:Y:S01]  /*16f0*/  ISETP.GE.OR P6, PT, R8, c[0x0][0x1f8], P6 ;  /* 0x00007e0008007a0c */ /* 0x000fe200037c6670 */
[----:B------:R-:W-:Y:S01]  /*1700*/  @!P0 FFMA.FTZ R0, R27, R22, R0 ;  /* 0x000000161b008223 */ /* 0x000fe20000010000 */
[-C--:B------:R-:W-:Y:S01]  /*1710*/  LOP3.LUT R18, R12, R19.reuse, RZ, 0xfc, !PT ;  /* 0x000000130c127212 */ /* 0x080fe200078efcff */
[----:B------:R-:W2:Y:S01]  /*1720*/  @!P5 LDG.E.U16 R23, [R14.64+0x26] ;  /* 0x000026080e17d981 */ /* 0x000ea2000c1e1500 */
[----:B------:R-:W-:Y:S01]  /*1730*/  ISETP.LT.OR P0, PT, R21, RZ, P1 ;  /* 0x000000ff1500720c */ /* 0x000fe20000f01670 */
[----:B------:R-:W-:Y:S01]  /*1740*/  @!P2 FFMA.FTZ R0, R17, R16, R0 ;  /* 0x000000101100a223 */ /* 0x000fe20000010000 */
[----:B------:R-:W-:Y:S01]  /*1750*/  ISETP.GE.OR P4, PT, R7, c[0x0][0x1f8], P4 ;  /* 0x00007e0007007a0c */ /* 0x000fe20002786670 */
[----:B------:R-:W-:Y:S01]  /*1760*/  @!P3 IMAD R17, R13, c[0x0][0x1f8], R12 ;  /* 0x00007e000d11ba24 */ /* 0x000fe200078e020c */
[----:B------:R-:W-:Y:S01]  /*1770*/  ISETP.LT.OR P2, PT, R18, RZ, P1 ;  /* 0x000000ff1200720c */ /* 0x000fe20000f41670 */
[----:B------:R-:W-:Y:S01]  /*1780*/  IMAD R25, R9, c[0x0][0x1fc], R19 ;  /* 0x00007f0009197a24 */ /* 0x000fe200078e0213 */
[----:B------:R-:W-:Y:S01]  /*1790*/  ISETP.GE.OR P0, PT, R11, c[0x0][0x1f8], P0 ;  /* 0x00007e000b007a0c */ /* 0x000fe20000706670 */
[-C--:B------:R-:W-:Y:S01]  /*17a0*/  @!P3 IMAD.WIDE R16, R17, R10.reuse, c[0x0][0x160] ;  /* 0x000058001110b625 */ /* 0x080fe200078e020a */
[----:B------:R-:W-:Y:S01]  /*17b0*/  LOP3.LUT R21, R20, R19, RZ, 0xfc, !PT ;  /* 0x0000001314157212 */ /* 0x000fe200078efcff */
[----:B------:R-:W3:Y:S01]  /*17c0*/  @!P6 LDG.E.U16 R24, [R14.64+0x28] ;  /* 0x000028080e18e981 */ /* 0x000ee2000c1e1500 */
[----:B------:R-:W-:Y:S01]  /*17d0*/  ISETP.GE.OR P2, PT, R12, c[0x0][0x1f8], P2 ;  /* 0x00007e000c007a0c */ /* 0x000fe20001746670 */
[----:B------:R-:W-:Y:S01]  /*17e0*/  @!P5 IMAD R9, R13, c[0x0][0x1f8], R20 ;  /* 0x00007e000d09da24 */ /* 0x000fe200078e0214 */
[----:B------:R-:W-:Y:S01]  /*17f0*/  ISETP.LT.OR P1, PT, R21, RZ, P1 ;  /* 0x000000ff1500720c */ /* 0x000fe20000f21670 */
[----:B------:R-:W-:Y:S01]  /*1800*/  @!P6 IMAD R19, R25, c[0x0][0x1f8], R8 ;  /* 0x00007e001913ea24 */ /* 0x000fe200078e0208 */
[----:B------:R0:W4:Y:S01]  /*1810*/  @!P3 LDG.E.U16 R22, [R16.64] ;  /* 0x000000081016b981 */ /* 0x000122000c1e1500 */
[----:B------:R-:W-:Y:S01]  /*1820*/  @!P5 IMAD.WIDE R8, R9, R10, c[0x0][0x160] ;  /* 0x000058000908d625 */ /* 0x000fe200078e020a */
[----:B------:R-:W-:-:S02]  /*1830*/  ISETP.GE.OR P1, PT, R20, c[0x0][0x1f8], P1 ;  /* 0x00007e0014007a0c */ /* 0x000fc40000f26670 */
[----:B------:R-:W5:Y:S01]  /*1840*/  @!P3 LDG.E.U16 R21, [R14.64+0x24] ;  /* 0x000024080e15b981 */ /* 0x000f62000c1e1500 */
[----:B------:R-:W-:Y:S02]  /*1850*/  @!P4 IMAD R13, R25, c[0x0][0x1f8], R7 ;  /* 0x00007e00190dca24 */ /* 0x000fe400078e0207 */
[-C--:B------:R-:W-:Y:S01]  /*1860*/  @!P6 IMAD.WIDE R18, R19, R10.reuse, c[0x0][0x160] ;  /* 0x000058001312e625 */ /* 0x080fe200078e020a */
[----:B------:R1:W3:Y:S03]  /*1870*/  @!P5 LDG.E.U16 R7, [R8.64] ;  /* 0x000000080807d981 */ /* 0x0002e6000c1e1500 */
[----:B------:R-:W-:Y:S01]  /*1880*/  @!P0 IMAD R11, R25, c[0x0][0x1f8], R11 ;  /* 0x00007e00190b8a24 */ /* 0x000fe200078e020b */
[----:B------:R-:W3:Y:S01]  /*1890*/  @!P4 LDG.E.U16 R26, [R14.64+0x2a] ;  /* 0x00002a080e1ac981 */ /* 0x000ee2000c1e1500 */
[----:B0-----:R-:W-:-:S03]  /*18a0*/  @!P4 IMAD.WIDE R16, R13, R10, c[0x0][0x160] ;  /* 0x000058000d10c625 */ /* 0x001fc600078e020a */
[----:B------:R0:W3:Y:S01]  /*18b0*/  @!P6 LDG.E.U16 R18, [R18.64] ;  /* 0x000000081212e981 */ /* 0x0000e2000c1e1500 */
[----:B------:R-:W-:Y:S02]  /*18c0*/  @!P2 IMAD R27, R25, c[0x0][0x1f8], R12 ;  /* 0x00007e00191baa24 */ /* 0x000fe400078e020c */
[-C--:B------:R-:W-:Y:S01]  /*18d0*/  @!P0 IMAD.WIDE R12, R11, R10.reuse, c[0x0][0x160] ;  /* 0x000058000b0c8625 */ /* 0x080fe200078e020a */
[----:B------:R-:W3:Y:S03]  /*18e0*/  @!P4 LDG.E.U16 R16, [R16.64] ;  /* 0x000000081010c981 */ /* 0x000ee6000c1e1500 */
[----:B-1----:R-:W-:Y:S02]  /*18f0*/  @!P2 IMAD.WIDE R8, R27, R10, c[0x0][0x160] ;  /* 0x000058001b08a625 */ /* 0x002fe400078e020a */
[----:B------:R1:W3:Y:S02]  /*1900*/  @!P0 LDG.E.U16 R12, [R12.64] ;  /* 0x000000080c0c8981 */ /* 0x0002e4000c1e1500 */
[----:B------:R-:W-:-:S02]  /*1910*/  @!P1 IMAD R11, R25, c[0x0][0x1f8], R20 ;  /* 0x00007e00190b9a24 */ /* 0x000fc400078e0214 */
[----:B------:R-:W3:Y:S02]  /*1920*/  @!P0 LDG.E.U16 R20, [R14.64+0x2c] ;  /* 0x00002c080e148981 */ /* 0x000ee4000c1e1500 */
[----:B------:R-:W-:Y:S02]  /*1930*/  @!P1 IMAD.WIDE R10, R11, R10, c[0x0][0x160] ;  /* 0x000058000b0a9625 */ /* 0x000fe400078e020a */
[----:B------:R-:W3:Y:S04]  /*1940*/  @!P2 LDG.E.U16 R25, [R14.64+0x2e] ;  /* 0x00002e080e19a981 */ /* 0x000ee8000c1e1500 */
[----:B------:R1:W3:Y:S04]  /*1950*/  @!P2 LDG.E.U16 R8, [R8.64] ;  /* 0x000000080808a981 */ /* 0x0002e8000c1e1500 */
[----:B0-----:R-:W3:Y:S04]  /*1960*/  @!P1 LDG.E.U16 R19, [R14.64+0x30] ;  /* 0x000030080e139981 */ /* 0x001ee8000c1e1500 */
[----:B------:R-:W3:Y:S01]  /*1970*/  @!P1 LDG.E.U16 R10, [R10.64] ;  /* 0x000000080a0a9981 */ /* 0x000ee2000c1e1500 */
[----:B--2---:R-:W-:-:S02]  /*1980*/  @!P5 HADD2.F32 R23, -RZ, R23.H0_H0 ;  /* 0x20000017ff17d230 */ /* 0x004fc40000004100 */
[----:B----4-:R-:W-:Y:S02]  /*1990*/  @!P3 HADD2.F32 R22, -RZ, R22.H0_H0 ;  /* 0x20000016ff16b230 */ /* 0x010fe40000004100 */
[----:B-----5:R-:W-:Y:S02]  /*19a0*/  @!P3 HADD2.F32 R21, -RZ, R21.H0_H0 ;  /* 0x20000015ff15b230 */ /* 0x020fe40000004100 */
[----:B---3--:R-:W-:-:S03]  /*19b0*/  @!P5 HADD2.F32 R7, -RZ, R7.H0_H0 ;  /* 0x20000007ff07d230 */ /* 0x008fc60000004100 */
[----:B------:R-:W-:Y:S01]  /*19c0*/  @!P3 FFMA.FTZ R0, R21, R22, R0 ;  /* 0x000000161500b223 */ /* 0x000fe20000010000 */
[----:B-1----:R-:W-:-:S03]  /*19d0*/  @!P6 HADD2.F32 R13, -RZ, R24.H0_H0 ;  /* 0x20000018ff0de230 */ /* 0x002fc60000004100 */
[----:B------:R-:W-:Y:S01]  /*19e0*/  @!P5 FFMA.FTZ R0, R23, R7, R0 ;  /* 0x000000071700d223 */ /* 0x000fe20000010000 */
[----:B------:R-:W-:Y:S02]  /*19f0*/  @!P6 HADD2.F32 R18, -RZ, R18.H0_H0 ;  /* 0x20000012ff12e230 */ /* 0x000fe40000004100 */
[----:B------:R-:W-:Y:S02]  /*1a00*/  @!P4 HADD2.F32 R7, -RZ, R26.H0_H0 ;  /* 0x2000001aff07c230 */ /* 0x000fe40000004100 */
[----:B------:R-:W-:Y:S01]  /*1a10*/  @!P4 HADD2.F32 R16, -RZ, R16.H0_H0 ;  /* 0x20000010ff10c230 */ /* 0x000fe20000004100 */
[----:B------:R-:W-:Y:S01]  /*1a20*/  @!P6 FFMA.FTZ R0, R13, R18, R0 ;  /* 0x000000120d00e223 */ /* 0x000fe20000010000 */
[----:B------:R-:W-:-:S03]  /*1a30*/  @!P0 HADD2.F32 R12, -RZ, R12.H0_H0 ;  /* 0x2000000cff0c8230 */ /* 0x000fc60000004100 */
[----:B------:R-:W-:Y:S01]  /*1a40*/  @!P4 FFMA.FTZ R0, R7, R16, R0 ;  /* 0x000000100700c223 */ /* 0x000fe20000010000 */
[----:B------:R-:W-:Y:S02]  /*1a50*/  @!P0 HADD2.F32 R9, -RZ, R20.H0_H0 ;  /* 0x20000014ff098230 */ /* 0x000fe40000004100 */
[----:B------:R-:W-:-:S03]  /*1a60*/  @!P2 HADD2.F32 R25, -RZ, R25.H0_H0 ;  /* 0x20000019ff19a230 */ /* 0x000fc60000004100 */
[----:B------:R-:W-:Y:S01]  /*1a70*/  @!P0 FFMA.FTZ R0, R9, R12, R0 ;  /* 0x0000000c09008223 */ /* 0x000fe20000010000 */
[----:B------:R-:W-:Y:S02]  /*1a80*/  @!P2 HADD2.F32 R8, -RZ, R8.H0_H0 ;  /* 0x20000008ff08a230 */ /* 0x000fe40000004100 */
[----:B------:R-:W-:-:S03]  /*1a90*/  @!P1 HADD2.F32 R19, -RZ, R19.H0_H0 ;  /* 0x20000013ff139230 */ /* 0x000fc60000004100 */
[----:B------:R-:W-:Y:S01]  /*1aa0*/  @!P2 FFMA.FTZ R0, R25, R8, R0 ;  /* 0x000000081900a223 */ /* 0x000fe20000010000 */
[----:B------:R-:W-:Y:S01]  /*1ab0*/  SHF.R.S64 R8, RZ, 0x1f, R6 ;  /* 0x0000001fff087819 */ /* 0x000fe20000001006 */
[----:B------:R-:W-:-:S03]  /*1ac0*/  @!P1 HADD2.F32 R10, -RZ, R10.H0_H0 ;  /* 0x2000000aff0a9230 */ /* 0x000fc60000004100 */
[----:B------:R-:W-:Y:S02]  /*1ad0*/  IADD3 R8, P0, R8, c[0x0][0x188], RZ ;  /* 0x0000620008087a10 */ /* 0x000fe40007f1e0ff */
[----:B------:R-:W-:Y:S02]  /*1ae0*/  @!P1 FFMA.FTZ R0, R19, R10, R0 ;  /* 0x0000000a13009223 */ /* 0x000fe40000010000 */
[C---:B------:R-:W-:Y:S02]  /*1af0*/  LEA.HI.X.SX32 R9, R6.reuse, c[0x0][0x18c], 0x1, P0 ;  /* 0x0000630006097a11 */ /* 0x040fe400000f0eff */
[----:B------:R-:W-:Y:S02]  /*1b00*/  IADD3 R6, P0, R6, UR5, RZ ;  /* 0x0000000506067c10 */ /* 0x000fe4000ff1e0ff */
[----:B------:R-:W-:-:S03]  /*1b10*/  F2FP.PACK_AB R0, RZ, R0 ;  /* 0x00000000ff00723e */ /* 0x000fc600000000ff */
[----:B------:R-:W-:Y:S01]  /*1b20*/  IMAD.X R5, RZ, RZ, R5, P0 ;  /* 0x000000ffff057224 */ /* 0x000fe200000e0605 */
[----:B------:R-:W-:Y:S01]  /*1b30*/  ISETP.GE.U32.AND P0, PT, R6, c[0x0][0x1ec], PT ;  /* 0x00007b0006007a0c */ /* 0x000fe20003f06070 */
[----:B------:R0:W-:Y:S03]  /*1b40*/  STG.E.U16 [R8.64], R0 ;  /* 0x0000000008007986 */ /* 0x0001e6000c101508 */
[----:B------:R-:W-:-:S13]  /*1b50*/  ISETP.GE.AND.EX P0, PT, R5, UR7, PT, P0 ;  /* 0x0000000705007c0c */ /* 0x000fda000bf06300 */
[----:B0-----:R-:W-:Y:S01]  /*1b60*/  @P0 CALL.REL.NOINC `(.L_x_975) ;  /* 0x0000001000000944 */ /* 0x001fe20003c00000 */
[----:B------:R-:W-:Y:S05]  /*1b70*/  BRA `(.L_x_976) ;  /* 0xffffe7e000007947 */ /* 0x000fea000383ffff */
.L_x_975:
[----:B------:R-:W-:Y:S05]  /*1b80*/  EXIT ;  /* 0x000000000000794d */ /* 0x000fea0003800000 */
.L_x_974:
        /* <DEDUP_REMOVED lines=9> */
.L_x_978:
        /* <DEDUP_REMOVED lines=49> */
[----:B------:R-:W-:Y:S02]  /*1f30*/  ISETP.NE.AND P1, PT, RZ, c[0x0][0x1f0], PT ;  /* 0x00007c00ff007a0c */ /* 0x000fe40003f25270 */
        /* <DEDUP_REMOVED lines=17> */
[----:B------:R-:W-:Y:S01]  /*2050*/  IMAD R18, R12, c[0x0][0x1fc], R25 ;  /* 0x00007f000c127a24 */ /* 0x000fe200078e0219 */
[----:B------:R-:W-:Y:S02]  /*2060*/  ISETP.GE.AND P2, PT, R25, c[0x0][0x1fc], PT ;  /* 0x00007f0019007a0c */ /* 0x000fe40003f46270 */
[----:B------:R-:W-:Y:S01]  /*2070*/  LOP3.LUT R8, R5, R25, RZ, 0xfc, !PT ;  /* 0x0000001905087212 */ /* 0x000fe200078efcff */
[----:B------:R-:W-:Y:S01]  /*2080*/  @!P0 IMAD.IADD R7, R7, 0x1, -R0 ;  /* 0x0000000107078824 */ /* 0x000fe200078e0a00 */
[----:B------:R-:W-:-:S02]  /*2090*/  IADD3 R9, R5, c[0x0][0x220], RZ ;  /* 0x0000880005097a10 */ /* 0x000fc40007ffe0ff */
[----:B------:R-:W-:Y:S02]  /*20a0*/  ISETP.LT.OR P4, PT, R8, RZ, P2 ;  /* 0x000000ff0800720c */ /* 0x000fe40001781670 */
[----:B------:R-:W-:Y:S02]  /*20b0*/  ISETP.GT.U32.AND P0, PT, R0, R7, PT ;  /* 0x000000070000720c */ /* 0x000fe40003f04070 */
[----:B------:R-:W-:Y:S02]  /*20c0*/  ISETP.GE.OR P4, PT, R5, c[0x0][0x1f8], P4 ;  /* 0x00007e0005007a0c */ /* 0x000fe40002786670 */
[----:B------:R-:W-:-:S09]  /*20d0*/  IADD3 R11, R9, c[0x0][0x220], RZ ;  /* 0x00008800090b7a10 */ /* 0x000fd20007ffe0ff */
[----:B------:R-:W-:Y:S01]  /*20e0*/  @!P0 IMAD.IADD R7, R7, 0x1, -R0 ;  /* 0x0000000107078824 */ /* 0x000fe200078e0a00 */
[-C--:B------:R-:W-:Y:S01]  /*20f0*/  LOP3.LUT R0, R9, R25.reuse, RZ, 0xfc, !PT ;  /* 0x0000001909007212 */ /* 0x080fe200078efcff */
[----:B------:R-:W-:Y:S02]  /*2100*/  @!P4 IMAD R16, R18, c[0x0][0x1f8], R5 ;  /* 0x00007e001210ca24 */ /* 0x000fe400078e0205 */
[----:B------:R-:W-:Y:S01]  /*2110*/  IMAD.MOV.U32 R20, RZ, RZ, R7 ;  /* 0x000000ffff147224 */ /* 0x000fe200078e0007 */
[----:B------:R-:W-:Y:S01]  /*2120*/  ISETP.LT.OR P0, PT, R0, RZ, P2 ;  /* 0x000000ff0000720c */ /* 0x000fe20001701670 */
[----:B------:R-:W-:Y:S01]  /*2130*/  IMAD.MOV.U32 R7, RZ, RZ, 0x2 ;  /* 0x00000002ff077424 */ /* 0x000fe200078e00ff */
[----:B------:R-:W-:Y:S01]  /*2140*/  LOP3.LUT R0, R11, R25, RZ, 0xfc, !PT ;  /* 0x000000190b007212 */ /* 0x000fe200078efcff */
[----:B------:R-:W-:Y:S01]  /*2150*/  @!P5 IMAD.MOV R20, RZ, RZ, -R20 ;  /* 0x000000ffff14d224 */ /* 0x000fe200078e0a14 */
[----:B------:R-:W-:Y:S01]  /*2160*/  @!P1 LOP3.LUT R20, RZ, c[0x0][0x1f0], RZ, 0x33, !PT ;  /* 0x00007c00ff149a12 */ /* 0x000fe200078e33ff */
[----:B------:R-:W-:Y:S01]  /*2170*/  @!P4 IMAD.WIDE R16, R16, R7, c[0x0][0x160] ;  /* 0x000058001010c625 */ /* 0x000fe200078e0207 */
[----:B------:R-:W-:-:S03]  /*2180*/  ISETP.GE.OR P0, PT, R9, c[0x0][0x1f8], P0 ;  /* 0x00007e0009007a0c */ /* 0x000fc60000706670 */
[----:B------:R-:W-:Y:S01]  /*2190*/  IMAD R14, R20, UR4, RZ ;  /* 0x00000004140e7c24 */ /* 0x000fe2000f8e02ff */
[----:B------:R-:W-:Y:S01]  /*21a0*/  ISETP.LT.OR P6, PT, R0, RZ, P2 ;  /* 0x000000ff0000720c */ /* 0x000fe200017c1670 */
[-C--:B------:R-:W-:Y:S01]  /*21b0*/  @P3 IMAD.WIDE R20, R20, R7.reuse, c[0x0][0x1d8] ;  /* 0x0000760014143625 */ /* 0x080fe200078e0207 */
[----:B------:R0:W2:Y:S03]  /*21c0*/  @!P4 LDG.E.U16 R19, [R16.64] ;  /* 0x000000081013c981 */ /* 0x0000a6000c1e1500 */
[----:B------:R-:W-:Y:S01]  /*21d0*/  IMAD.WIDE R14, R14, R7, c[0x0][0x1b0] ;  /* 0x00006c000e0e7625 */ /* 0x000fe200078e0207 */
[----:B------:R1:W3:Y:S01]  /*21e0*/  @P3 LDG.E.U16 R13, [R20.64] ;  /* 0x00000008140d3981 */ /* 0x0002e2000c1e1500 */
[----:B------:R-:W-:-:S03]  /*21f0*/  ISETP.GE.OR P6, PT, R11, c[0x0][0x1f8], P6 ;  /* 0x00007e000b007a0c */ /* 0x000fc600037c6670 */
[----:B------:R-:W4:Y:S01]  /*2200*/  @!P4 LDG.E.U16 R28, [R14.64] ;  /* 0x000000080e1cc981 */ /* 0x000f22000c1e1500 */
[----:B------:R-:W-:-:S03]  /*2210*/  @!P0 IMAD R0, R18, c[0x0][0x1f8], R9 ;  /* 0x00007e0012008a24 */ /* 0x000fc600078e0209 */
[----:B------:R-:W5:Y:S01]  /*2220*/  @!P0 LDG.E.U16 R22, [R14.64+0x2] ;  /* 0x000002080e168981 */ /* 0x000f62000c1e1500 */
[----:B0-----:R-:W-:-:S05]  /*2230*/  @!P0 IMAD.WIDE R16, R0, R7, c[0x0][0x160] ;  /* 0x0000580000108625 */ /* 0x001fca00078e0207 */
[----:B------:R-:W-:Y:S01]  /*2240*/  @!P6 IMAD R26, R18, c[0x0][0x1f8], R11 ;  /* 0x00007e00121aea24 */ /* 0x000fe200078e020b */
[----:B------:R0:W5:Y:S03]  /*2250*/  @!P0 LDG.E.U16 R24, [R16.64] ;  /* 0x0000000810188981 */ /* 0x000166000c1e1500 */
[----:B------:R-:W-:Y:S01]  /*2260*/  @!P6 IMAD.WIDE R26, R26, R7, c[0x0][0x160] ;  /* 0x000058001a1ae625 */ /* 0x000fe200078e0207 */
[----:B-1----:R-:W5:Y:S04]  /*2270*/  @!P6 LDG.E.U16 R20, [R14.64+0x4] ;  /* 0x000004080e14e981 */ /* 0x002f68000c1e1500 */
[----:B------:R1:W5:Y:S01]  /*2280*/  @!P6 LDG.E.U16 R21, [R26.64] ;  /* 0x000000081a15e981 */ /* 0x000362000c1e1500 */
[----:B------:R-:W-:-:S04]  /*2290*/  IADD3 R10, R11, c[0x0][0x220], RZ ;  /* 0x000088000b0a7a10 */ /* 0x000fc80007ffe0ff */
[----:B------:R-:W-:-:S04]  /*22a0*/  LOP3.LUT R0, R10, R25, RZ, 0xfc, !PT ;  /* 0x000000190a007212 */ /* 0x000fc800078efcff */
[----:B------:R-:W-:Y:S02]  /*22b0*/  ISETP.LT.OR P1, PT, R0, RZ, P2 ;  /* 0x000000ff0000720c */ /* 0x000fe40001721670 */
[C---:B------:R-:W-:Y:S02]  /*22c0*/  IADD3 R8, R10.reuse, c[0x0][0x220], RZ ;  /* 0x000088000a087a10 */ /* 0x040fe40007ffe0ff */
[----:B------:R-:W-:Y:S02]  /*22d0*/  ISETP.GE.OR P1, PT, R10, c[0x0][0x1f8], P1 ;  /* 0x00007e000a007a0c */ /* 0x000fe40000f26670 */
[----:B------:R-:W-:Y:S02]  /*22e0*/  LOP3.LUT R0, R8, R25, RZ, 0xfc, !PT ;  /* 0x0000001908007212 */ /* 0x000fe400078efcff */
[----:B------:R-:W-:Y:S02]  /*22f0*/  IADD3 R25, R25, c[0x0][0x224], RZ ;  /* 0x0000890019197a10 */ /* 0x000fe40007ffe0ff */
[----:B------:R-:W-:Y:S01]  /*2300*/  ISETP.LT.OR P2, PT, R0, RZ, P2 ;  /* 0x000000ff0000720c */ /* 0x000fe20001741670 */
[----:B------:R-:W-:Y:S01]  /*2310*/  IMAD.MOV.U32 R0, RZ, RZ, RZ ;  /* 0x000000ffff007224 */ /* 0x000fe200078e00ff */
[----:B-1----:R-:W-:-:S02]  /*2320*/  LOP3.LUT R26, R5, R25, RZ, 0xfc, !PT ;  /* 0x00000019051a7212 */ /* 0x002fc400078efcff */
[----:B------:R-:W-:-:S03]  /*2330*/  ISETP.GE.OR P2, PT, R8, c[0x0][0x1f8], P2 ;  /* 0x00007e0008007a0c */ /* 0x000fc60001746670 */
[----:B0-----:R-:W-:Y:S01]  /*2340*/  @!P1 IMAD R16, R18, c[0x0][0x1f8], R10 ;  /* 0x00007e0012109a24 */ /* 0x001fe200078e020a */
[----:B------:R-:W5:Y:S03]  /*2350*/  @!P1 LDG.E.U16 R23, [R14.64+0x6] ;  /* 0x000006080e179981 */ /* 0x000f66000c1e1500 */
[----:B------:R-:W-:-:S05]  /*2360*/  @!P1 IMAD.WIDE R16, R16, R7, c[0x0][0x160] ;  /* 0x0000580010109625 */ /* 0x000fca00078e0207 */
[----:B------:R5:W5:Y:S01]  /*2370*/  @!P1 LDG.E.U16 R27, [R16.64] ;  /* 0x00000008101b9981 */ /* 0x000b62000c1e1500 */
[----:B------:R-:W-:Y:S01]  /*2380*/  @!P2 IMAD R18, R18, c[0x0][0x1f8], R8 ;  /* 0x00007e001212aa24 */ /* 0x000fe200078e0208 */
[----:B--2---:R-:W-:Y:S02]  /*2390*/  @!P4 HADD2.F32 R19, -RZ, R19.H0_H0 ;  /* 0x20000013ff13c230 */ /* 0x004fe40000004100 */
[----:B---3--:R-:W-:Y:S01]  /*23a0*/  @P3 HADD2.F32 R0, -RZ, R13.H0_H0 ;  /* 0x2000000dff003230 */ /* 0x008fe20000004100 */
[----:B------:R-:W-:Y:S01]  /*23b0*/  ISETP.GE.AND P3, PT, R25, c[0x0][0x1fc], PT ;  /* 0x00007f0019007a0c */ /* 0x000fe20003f66270 */
[----:B----4-:R-:W-:-:S03]  /*23c0*/  @!P4 HADD2.F32 R13, -RZ, R28.H0_H0 ;  /* 0x2000001cff0dc230 */ /* 0x010fc60000004100 */
[----:B------:R-:W-:Y:S01]  /*23d0*/  ISETP.LT.OR P5, PT, R26, RZ, P3 ;  /* 0x000000ff1a00720c */ /* 0x000fe20001fa1670 */
[----:B------:R-:W2:Y:S01]  /*23e0*/  @!P2 LDG.E.U16 R28, [R14.64+0x8] ;  /* 0x000008080e1ca981 */ /* 0x000ea2000c1e1500 */
[----:B------:R-:W-:Y:S01]  /*23f0*/  @!P4 FFMA.FTZ R0, R13, R19, R0 ;  /* 0x000000130d00c223 */ /* 0x000fe20000010000 */
[----:B------:R-:W-:Y:S02]  /*2400*/  LOP3.LUT R13, R9, R25, RZ, 0xfc, !PT ;  /* 0x00000019090d7212 */ /* 0x000fe400078efcff */
[----:B------:R-:W-:Y:S02]  /*2410*/  ISETP.GE.OR P4, PT, R5, c[0x0][0x1f8], P5 ;  /* 0x00007e0005007a0c */ /* 0x000fe40002f86670 */
[----:B------:R-:W-:Y:S01]  /*2420*/  ISETP.LT.OR P5, PT, R13, RZ, P3 ;  /* 0x000000ff0d00720c */ /* 0x000fe20001fa1670 */
[----:B------:R-:W-:Y:S01]  /*2430*/  @!P2 IMAD.WIDE R18, R18, R7, c[0x0][0x160] ;  /* 0x000058001212a625 */ /* 0x000fe200078e0207 */
[----:B-----5:R-:W-:Y:S02]  /*2440*/  @!P0 HADD2.F32 R17, -RZ, R22.H0_H0 ;  /* 0x20000016ff118230 */ /* 0x020fe40000004100 */
[----:B------:R-:W-:Y:S01]  /*2450*/  ISETP.GE.OR P5, PT, R9, c[0x0][0x1f8], P5 ;  /* 0x00007e0009007a0c */ /* 0x000fe20002fa6670 */
[----:B------:R-:W-:Y:S01]  /*2460*/  IMAD R22, R12, c[0x0][0x1fc], R25 ;  /* 0x00007f000c167a24 */ /* 0x000fe200078e0219 */
[----:B------:R-:W-:Y:S01]  /*2470*/  @!P0 HADD2.F32 R24, -RZ, R24.H0_H0 ;  /* 0x20000018ff188230 */ /* 0x000fe20000004100 */
[----:B------:R0:W3:Y:S04]  /*2480*/  @!P2 LDG.E.U16 R13, [R18.64] ;  /* 0x00000008120da981 */ /* 0x0000e8000c1e1500 */
[----:B------:R-:W-:Y:S01]  /*2490*/  @!P4 IMAD R16, R22, c[0x0][0x1f8], R5 ;  /* 0x00007e001610ca24 */ /* 0x000fe200078e0205 */
[----:B------:R-:W-:Y:S01]  /*24a0*/  @!P6 HADD2.F32 R21, -RZ, R21.H0_H0 ;  /* 0x20000015ff15e230 */ /* 0x000fe20000004100 */
[----:B------:R-:W-:Y:S01]  /*24b0*/  @!P0 FFMA.FTZ R0, R17, R24, R0 ;  /* 0x0000001811008223 */ /* 0x000fe20000010000 */
[----:B------:R-:W-:Y:S01]  /*24c0*/  LOP3.LUT R24, R11, R25, RZ, 0xfc, !PT ;  /* 0x000000190b187212 */ /* 0x000fe200078efcff */
[----:B------:R-:W-:Y:S01]  /*24d0*/  @!P4 IMAD.WIDE R16, R16, R7, c[0x0][0x160] ;  /* 0x000058001010c625 */ /* 0x000fe200078e0207 */
[----:B------:R-:W4:Y:S01]  /*24e0*/  @!P4 LDG.E.U16 R26, [R14.64+0xa] ;  /* 0x00000a080e1ac981 */ /* 0x000f22000c1e1500 */
[----:B0-----:R-:W-:Y:S01]  /*24f0*/  @!P6 HADD2.F32 R19, -RZ, R20.H0_H0 ;  /* 0x20000014ff13e230 */ /* 0x001fe20000004100 */
[----:B------:R-:W-:Y:S01]  /*2500*/  ISETP.LT.OR P0, PT, R24, RZ, P3 ;  /* 0x000000ff1800720c */ /* 0x000fe20001f01670 */
[----:B------:R-:W-:Y:S01]  /*2510*/  @!P5 IMAD R18, R22, c[0x0][0x1f8], R9 ;  /* 0x00007e001612da24 */ /* 0x000fe200078e0209 */
[----:B------:R0:W5:Y:S02]  /*2520*/  @!P4 LDG.E.U16 R24, [R16.64] ;  /* 0x000000081018c981 */ /* 0x000164000c1e1500 */
[----:B------:R-:W-:-:S02]  /*2530*/  @!P6 FFMA.FTZ R0, R19, R21, R0 ;  /* 0x000000151300e223 */ /* 0x000fc40000010000 */
[-C--:B------:R-:W-:Y:S01]  /*2540*/  @!P5 IMAD.WIDE R18, R18, R7.reuse, c[0x0][0x160] ;  /* 0x000058001212d625 */ /* 0x080fe200078e0207 */
[----:B------:R-:W-:Y:S01]  /*2550*/  ISETP.GE.OR P0, PT, R11, c[0x0][0x1f8], P0 ;  /* 0x00007e000b007a0c */ /* 0x000fe20000706670 */
[----:B------:R-:W5:Y:S04]  /*2560*/  @!P5 LDG.E.U16 R29, [R14.64+0xc] ;  /* 0x00000c080e1dd981 */ /* 0x000f68000c1e1500 */
[----:B------:R1:W5:Y:S08]  /*2570*/  @!P5 LDG.E.U16 R18, [R18.64] ;  /* 0x000000081212d981 */ /* 0x000370000c1e1500 */
[----:B------:R-:W-:Y:S01]  /*2580*/  @!P0 IMAD R20, R22, c[0x0][0x1f8], R11 ;  /* 0x00007e0016148a24 */ /* 0x000fe200078e020b */
[----:B-1----:R-:W5:Y:S03]  /*2590*/  @!P0 LDG.E.U16 R19, [R14.64+0xe] ;  /* 0x00000e080e138981 */ /* 0x002f66000c1e1500 */
[----:B------:R-:W-:-:S06]  /*25a0*/  @!P0 IMAD.WIDE R20, R20, R7, c[0x0][0x160] ;  /* 0x0000580014148625 */ /* 0x000fcc00078e0207 */
[----:B------:R1:W5:Y:S01]  /*25b0*/  @!P0 LDG.E.U16 R20, [R20.64] ;  /* 0x0000000814148981 */ /* 0x000362000c1e1500 */
[----:B------:R-:W-:Y:S02]  /*25c0*/  @!P1 HADD2.F32 R27, -RZ, R27.H0_H0 ;  /* 0x2000001bff1b9230 */ /* 0x000fe40000004100 */
[----:B------:R-:W-:Y:S01]  /*25d0*/  @!P1 HADD2.F32 R23, -RZ, R23.H0_H0 ;  /* 0x20000017ff179230 */ /* 0x000fe20000004100 */
[----:B0-----:R-:W-:-:S04]  /*25e0*/  LOP3.LUT R16, R10, R25, RZ, 0xfc, !PT ;  /* 0x000000190a107212 */ /* 0x001fc800078efcff */
[----:B------:R-:W-:Y:S01]  /*25f0*/  @!P1 FFMA.FTZ R0, R23, R27, R0 ;  /* 0x0000001b17009223 */ /* 0x000fe20000010000 */
[----:B------:R-:W-:Y:S02]  /*2600*/  ISETP.LT.OR P1, PT, R16, RZ, P3 ;  /* 0x000000ff1000720c */ /* 0x000fe40001f21670 */
[----:B------:R-:W-:Y:S02]  /*2610*/  LOP3.LUT R17, R8, R25, RZ, 0xfc, !PT ;  /* 0x0000001908117212 */ /* 0x000fe400078efcff */
[----:B------:R-:W-:Y:S02]  /*2620*/  ISETP.GE.OR P1, PT, R10, c[0x0][0x1f8], P1 ;  /* 0x00007e000a007a0c */ /* 0x000fe40000f26670 */
[----:B------:R-:W-:Y:S02]  /*2630*/  ISETP.LT.OR P3, PT, R17, RZ, P3 ;  /* 0x000000ff1100720c */ /* 0x000fe40001f61670 */
[----:B------:R-:W-:-:S09]  /*2640*/  IADD3 R25, R25, c[0x0][0x224], RZ ;  /* 0x0000890019197a10 */ /* 0x000fd20007ffe0ff */
[----:B-1----:R-:W5:Y:S01]  /*2650*/  @!P1 LDG.E.U16 R21, [R14.64+0x10] ;  /* 0x000010080e159981 */ /* 0x002f62000c1e1500 */
[----:B---3--:R-:W-:Y:S02]  /*2660*/  @!P2 HADD2.F32 R16, -RZ, R13.H0_H0 ;  /* 0x2000000dff10a230 */ /* 0x008fe40000004100 */
[----:B--2---:R-:W-:-:S05]  /*2670*/  @!P2 HADD2.F32 R13, -RZ, R28.H0_H0 ;  /* 0x2000001cff0da230 */ /* 0x004fca0000004100 */
[----:B------:R-:W-:Y:S01]  /*2680*/  @!P2 FFMA.FTZ R0, R13, R16, R0 ;  /* 0x000000100d00a223 */ /* 0x000fe20000010000 */
[----:B------:R-:W-:Y:S01]  /*2690*/  ISETP.GE.OR P2, PT, R8, c[0x0][0x1f8], P3 ;  /* 0x00007e0008007a0c */ /* 0x000fe20001f46670 */
[----:B----4-:R-:W-:Y:S01]  /*26a0*/  @!P4 HADD2.F32 R23, -RZ, R26.H0_H0 ;  /* 0x2000001aff17c230 */ /* 0x010fe20000004100 */
[----:B------:R-:W-:Y:S02]  /*26b0*/  ISETP.GE.AND P3, PT, R25, c[0x0][0x1fc], PT ;  /* 0x00007f0019007a0c */ /* 0x000fe40003f66270 */
[----:B------:R-:W-:Y:S01]  /*26c0*/  LOP3.LUT R13, R5, R25, RZ, 0xfc, !PT ;  /* 0x00000019050d7212 */ /* 0x000fe200078efcff */
[----:B-----5:R-:W-:Y:S01]  /*26d0*/  @!P4 HADD2.F32 R24, -RZ, R24.H0_H0 ;  /* 0x20000018ff18c230 */ /* 0x020fe20000004100 */
[----:B------:R-:W-:Y:S02]  /*26e0*/  @!P1 IMAD R16, R22, c[0x0][0x1f8], R10 ;  /* 0x00007e0016109a24 */ /* 0x000fe400078e020a */
[----:B------:R-:W-:Y:S02]  /*26f0*/  ISETP.LT.OR P6, PT, R13, RZ, P3 ;  /* 0x000000ff0d00720c */ /* 0x000fe40001fc1670 */
[----:B------:R-:W-:Y:S01]  /*2700*/  @!P1 IMAD.WIDE R16, R16, R7, c[0x0][0x160] ;  /* 0x0000580010109625 */ /* 0x000fe200078e0207 */
[----:B------:R-:W-:Y:S01]  /*2710*/  @!P5 HADD2.F32 R29, -RZ, R29.H0_H0 ;  /* 0x2000001dff1dd230 */ /* 0x000fe20000004100 */
[----:B------:R-:W-:Y:S01]  /*2720*/  ISETP.GE.OR P6, PT, R5, c[0x0][0x1f8], P6 ;  /* 0x00007e0005007a0c */ /* 0x000fe200037c6670 */
[----:B------:R-:W2:Y:S01]  /*2730*/  @!P2 LDG.E.U16 R26, [R14.64+0x12] ;  /* 0x000012080e1aa981 */ /* 0x000ea2000c1e1500 */
[----:B------:R-:W-:Y:S01]  /*2740*/  @!P4 FFMA.FTZ R0, R23, R24, R0 ;  /* 0x000000181700c223 */ /* 0x000fe20000010000 */
[----:B------:R-:W-:Y:S01]  /*2750*/  LOP3.LUT R24, R9, R25, RZ, 0xfc, !PT ;  /* 0x0000001909187212 */ /* 0x000fe200078efcff */
[----:B------:R-:W-:Y:S01]  /*2760*/  @!P5 HADD2.F32 R18, -RZ, R18.H0_H0 ;  /* 0x20000012ff12d230 */ /* 0x000fe20000004100 */
[----:B------:R0:W3:Y:S02]  /*2770*/  @!P1 LDG.E.U16 R13, [R16.64] ;  /* 0x00000008100d9981 */ /* 0x0000e4000c1e1500 */
[----:B------:R-:W-:Y:S01]  /*2780*/  ISETP.LT.OR P4, PT, R24, RZ, P3 ;  /* 0x000000ff1800720c */ /* 0x000fe20001f81670 */
[----:B------:R-:W-:-:S02]  /*2790*/  @!P2 IMAD R22, R22, c[0x0][0x1f8], R8 ;  /* 0x00007e001616aa24 */ /* 0x000fc400078e0208 */
[----:B------:R-:W-:Y:S01]  /*27a0*/  @!P5 FFMA.FTZ R0, R29, R18, R0 ;  /* 0x000000121d00d223 */ /* 0x000fe20000010000 */
[----:B------:R-:W-:Y:S01]  /*27b0*/  ISETP.GE.OR P5, PT, R9, c[0x0][0x1f8], P4 ;  /* 0x00007e0009007a0c */ /* 0x000fe200027a6670 */
[----:B------:R-:W-:Y:S01]  /*27c0*/  IMAD R24, R12, c[0x0][0x1fc], R25 ;  /* 0x00007f000c187a24 */ /* 0x000fe200078e0219 */
[----:B------:R-:W-:Y:S01]  /*27d0*/  @!P0 HADD2.F32 R19, -RZ, R19.H0_H0 ;  /* 0x20000013ff138230 */ /* 0x000fe20000004100 */
[----:B------:R-:W-:Y:S01]  /*27e0*/  @!P2 IMAD.WIDE R22, R22, R7, c[0x0][0x160] ;  /* 0x000058001616a625 */ /* 0x000fe200078e0207 */
[----:B------:R-:W4:Y:S03]  /*27f0*/  @!P6 LDG.E.U16 R28, [R14.64+0x14] ;  /* 0x000014080e1ce981 */ /* 0x000f26000c1e1500 */
[----:B0-----:R-:W-:Y:S01]  /*2800*/  @!P6 IMAD R16, R24, c[0x0][0x1f8], R5 ;  /* 0x00007e001810ea24 */ /* 0x001fe200078e0205 */
[----:B------:R0:W5:Y:S01]  /*2810*/  @!P2 LDG.E.U16 R27, [R22.64] ;  /* 0x00000008161ba981 */ /* 0x000162000c1e1500 */
[----:B------:R-:W-:-:S02]  /*2820*/  LOP3.LUT R18, R11, R25, RZ, 0xfc, !PT ;  /* 0x000000190b127212 */ /* 0x000fc400078efcff */
[----:B------:R-:W-:Y:S01]  /*2830*/  @!P6 IMAD.WIDE R16, R16, R7, c[0x0][0x160] ;  /* 0x000058001010e625 */ /* 0x000fe200078e0207 */
[----:B------:R-:W-:Y:S01]  /*2840*/  @!P0 HADD2.F32 R20, -RZ, R20.H0_H0 ;  /* 0x20000014ff148230 */ /* 0x000fe20000004100 */
[----:B------:R-:W-:-:S04]  /*2850*/  ISETP.LT.OR P4, PT, R18, RZ, P3 ;  /* 0x000000ff1200720c */ /* 0x000fc80001f81670 */
[----:B------:R1:W4:Y:S01]  /*2860*/  @!P6 LDG.E.U16 R16, [R16.64] ;  /* 0x000000081010e981 */ /* 0x000322000c1e1500 */
[----:B0-----:R-:W-:Y:S02]  /*2870*/  @!P5 IMAD R22, R24, c[0x0][0x1f8], R9 ;  /* 0x00007e001816da24 */ /* 0x001fe400078e0209 */
[----:B------:R-:W-:Y:S02]  /*2880*/  @!P0 FFMA.FTZ R0, R19, R20, R0 ;  /* 0x0000001413008223 */ /* 0x000fe40000010000 */
[-C--:B------:R-:W-:Y:S01]  /*2890*/  @!P5 IMAD.WIDE R22, R22, R7.reuse, c[0x0][0x160] ;  /* 0x000058001616d625 */ /* 0x080fe200078e0207 */
[----:B------:R-:W-:Y:S01]  /*28a0*/  ISETP.GE.OR P0, PT, R11, c[0x0][0x1f8], P4 ;  /* 0x00007e000b007a0c */ /* 0x000fe20002706670 */
[----:B------:R-:W4:Y:S04]  /*28b0*/  @!P5 LDG.E.U16 R20, [R14.64+0x16] ;  /* 0x000016080e14d981 */ /* 0x000f28000c1e1500 */
[----:B------:R-:W4:Y:S08]  /*28c0*/  @!P5 LDG.E.U16 R22, [R22.64] ;  /* 0x000000081616d981 */ /* 0x000f30000c1e1500 */
[----:B------:R-:W-:Y:S01]  /*28d0*/  @!P0 IMAD R18, R24, c[0x0][0x1f8], R11 ;  /* 0x00007e0018128a24 */ /* 0x000fe200078e020b */
[----:B------:R-:W4:Y:S03]  /*28e0*/  @!P0 LDG.E.U16 R29, [R14.64+0x18] ;  /* 0x000018080e1d8981 */ /* 0x000f26000c1e1500 */
[----:B------:R-:W-:-:S06]  /*28f0*/  @!P0 IMAD.WIDE R18, R18, R7, c[0x0][0x160] ;  /* 0x0000580012128625 */ /* 0x000fcc00078e0207 */
[----:B------:R0:W4:Y:S01]  /*2900*/  @!P0 LDG.E.U16 R18, [R18.64] ;  /* 0x0000000812128981 */ /* 0x000122000c1e1500 */
[----:B------:R-:W-:Y:S01]  /*2910*/  @!P1 HADD2.F32 R21, -RZ, R21.H0_H0 ;  /* 0x20000015ff159230 */ /* 0x000fe20000004100 */
[----:B-1----:R-:W-:Y:S01]  /*2920*/  LOP3.LUT R17, R8, R25, RZ, 0xfc, !PT ;  /* 0x0000001908117212 */ /* 0x002fe200078efcff */
[----:B---3--:R-:W-:-:S05]  /*2930*/  @!P1 HADD2.F32 R13, -RZ, R13.H0_H0 ;  /* 0x2000000dff0d9230 */ /* 0x008fca0000004100 */
[----:B------:R-:W-:Y:S01]  /*2940*/  @!P1 FFMA.FTZ R0, R21, R13, R0 ;  /* 0x0000000d15009223 */ /* 0x000fe20000010000 */
[----:B------:R-:W-:-:S04]  /*2950*/  LOP3.LUT R13, R10, R25, RZ, 0xfc, !PT ;  /* 0x000000190a0d7212 */ /* 0x000fc800078efcff */
[----:B------:R-:W-:Y:S01]  /*2960*/  ISETP.LT.OR P1, PT, R13, RZ, P3 ;  /* 0x000000ff0d00720c */ /* 0x000fe20001f21670 */
[----:B--2---:R-:W-:Y:S01]  /*2970*/  @!P2 HADD2.F32 R13, -RZ, R26.H0_H0 ;  /* 0x2000001aff0da230 */ /* 0x004fe20000004100 */
[----:B------:R-:W-:Y:S01]  /*2980*/  ISETP.LT.OR P3, PT, R17, RZ, P3 ;  /* 0x000000ff1100720c */ /* 0x000fe20001f61670 */
[----:B-----5:R-:W-:Y:S01]  /*2990*/  @!P2 HADD2.F32 R27, -RZ, R27.H0_H0 ;  /* 0x2000001bff1ba230 */ /* 0x020fe20000004100 */
[----:B------:R-:W-:Y:S02]  /*29a0*/  ISETP.GE.OR P1, PT, R10, c[0x0][0x1f8], P1 ;  /* 0x00007e000a007a0c */ /* 0x000fe40000f26670 */
[----:B------:R-:W-:Y:S02]  /*29b0*/  IADD3 R25, R25, c[0x0][0x224], RZ ;  /* 0x0000890019197a10 */ /* 0x000fe40007ffe0ff */
[----:B------:R-:W-:Y:S01]  /*29c0*/  @!P2 FFMA.FTZ R0, R13, R27, R0 ;  /* 0x0000001b0d00a223 */ /* 0x000fe20000010000 */
[----:B------:R-:W-:Y:S01]  /*29d0*/  ISETP.GE.OR P2, PT, R8, c[0x0][0x1f8], P3 ;  /* 0x00007e0008007a0c */ /* 0x000fe20001f46670 */
[----:B----4-:R-:W-:Y:S01]  /*29e0*/  @!P6 HADD2.F32 R13, -RZ, R28.H0_H0 ;  /* 0x2000001cff0de230 */ /* 0x010fe20000004100 */
[----:B------:R-:W-:Y:S01]  /*29f0*/  ISETP.GE.AND P3, PT, R25, c[0x0][0x1fc], PT ;  /* 0x00007f0019007a0c */ /* 0x000fe20003f66270 */
[----:B------:R-:W-:Y:S01]  /*2a00*/  @!P6 HADD2.F32 R16, -RZ, R16.H0_H0 ;  /* 0x20000010ff10e230 */ /* 0x000fe20000004100 */
[----:B------:R-:W-:-:S02]  /*2a10*/  LOP3.LUT R17, R5, R25, RZ, 0xfc, !PT ;  /* 0x0000001905117212 */ /* 0x000fc400078efcff */
[----:B0-----:R-:W-:Y:S02]  /*2a20*/  LOP3.LUT R19, R9, R25, RZ, 0xfc, !PT ;  /* 0x0000001909137212 */ /* 0x001fe400078efcff */
[----:B------:R-:W-:Y:S01]  /*2a30*/  ISETP.LT.OR P4, PT, R17, RZ, P3 ;  /* 0x000000ff1100720c */ /* 0x000fe20001f81670 */
[----:B------:R-:W-:Y:S01]  /*2a40*/  @!P6 FFMA.FTZ R0, R13, R16, R0 ;  /* 0x000000100d00e223 */ /* 0x000fe20000010000 */
[----:B------:R-:W-:Y:S01]  /*2a50*/  ISETP.LT.OR P6, PT, R19, RZ, P3 ;  /* 0x000000ff1300720c */ /* 0x000fe20001fc1670 */
[----:B------:R-:W-:Y:S01]  /*2a60*/  @!P1 IMAD R26, R24, c[0x0][0x1f8], R10 ;  /* 0x00007e00181a9a24 */ /* 0x000fe200078e020a */
[----:B------:R-:W-:Y:S01]  /*2a70*/  @!P5 HADD2.F32 R19, -RZ, R20.H0_H0 ;  /* 0x20000014ff13d230 */ /* 0x000fe20000004100 */
[----:B------:R-:W-:Y:S01]  /*2a80*/  ISETP.GE.OR P4, PT, R5, c[0x0][0x1f8], P4 ;  /* 0x00007e0005007a0c */ /* 0x000fe20002786670 */
[----:B------:R-:W-:Y:S01]  /*2a90*/  @!P5 HADD2.F32 R22, -RZ, R22.H0_H0 ;  /* 0x20000016ff16d230 */ /* 0x000fe20000004100 */
[----:B------:R-:W-:Y:S01]  /*2aa0*/  @!P1 IMAD.WIDE R16, R26, R7, c[0x0][0x160] ;  /* 0x000058001a109625 */ /* 0x000fe200078e0207 */
[----:B------:R-:W-:Y:S01]  /*2ab0*/  LOP3.LUT R26, R11, R25, RZ, 0xfc, !PT ;  /* 0x000000190b1a7212 */ /* 0x000fe200078efcff */
[----:B------:R-:W2:Y:S02]  /*2ac0*/  @!P1 LDG.E.U16 R23, [R14.64+0x1a] ;  /* 0x00001a080e179981 */ /* 0x000ea4000c1e1500 */
[----:B------:R-:W-:Y:S01]  /*2ad0*/  @!P5 FFMA.FTZ R0, R19, R22, R0 ;  /* 0x000000161300d223 */ /* 0x000fe20000010000 */
[----:B------:R-:W-:Y:S01]  /*2ae0*/  ISETP.GE.OR P5, PT, R9, c[0x0][0x1f8], P6 ;  /* 0x00007e0009007a0c */ /* 0x000fe200037a6670 */
[----:B------:R-:W-:Y:S01]  /*2af0*/  IMAD R22, R12, c[0x0][0x1fc], R25 ;  /* 0x00007f000c167a24 */ /* 0x000fe200078e0219 */
[----:B------:R-:W-:Y:S01]  /*2b00*/  ISETP.LT.OR P6, PT, R26, RZ, P3 ;  /* 0x000000ff1a00720c */ /* 0x000fe20001fc1670 */
[----:B------:R-:W-:Y:S01]  /*2b10*/  @!P2 IMAD R24, R24, c[0x0][0x1f8], R8 ;  /* 0x00007e001818aa24 */ /* 0x000fe200078e0208 */
[----:B------:R0:W3:Y:S02]  /*2b20*/  @!P1 LDG.E.U16 R13, [R16.64] ;  /* 0x00000008100d9981 */ /* 0x0000e4000c1e1500 */
[----:B------:R-:W-:Y:S01]  /*2b30*/  ISETP.GE.OR P6, PT, R11, c[0x0][0x1f8], P6 ;  /* 0x00007e000b007a0c */ /* 0x000fe200037c6670 */
[----:B------:R-:W-:Y:S01]  /*2b40*/  @!P4 IMAD R28, R22, c[0x0][0x1f8], R5 ;  /* 0x00007e00161cca24 */ /* 0x000fe200078e0205 */
[----:B------:R-:W4:Y:S01]  /*2b50*/  @!P2 LDG.E.U16 R26, [R14.64+0x1c] ;  /* 0x00001c080e1aa981 */ /* 0x000f22000c1e1500 */
[----:B------:R-:W-:Y:S01]  /*2b60*/  @!P2 IMAD.WIDE R20, R24, R7, c[0x0][0x160] ;  /* 0x000058001814a625 */ /* 0x000fe200078e0207 */
[----:B------:R-:W-:-:S02]  /*2b70*/  @!P0 HADD2.F32 R29, -RZ, R29.H0_H0 ;  /* 0x2000001dff1d8230 */ /* 0x000fc40000004100 */
[----:B------:R-:W-:Y:S01]  /*2b80*/  @!P0 HADD2.F32 R18, -RZ, R18.H0_H0 ;  /* 0x20000012ff128230 */ /* 0x000fe20000004100 */
[----:B------:R-:W5:Y:S01]  /*2b90*/  @!P4 LDG.E.U16 R27, [R14.64+0x1e] ;  /* 0x00001e080e1bc981 */ /* 0x000f62000c1e1500 */
[----:B0-----:R-:W-:-:S03]  /*2ba0*/  @!P4 IMAD.WIDE R16, R28, R7, c[0x0][0x160] ;  /* 0x000058001c10c625 */ /* 0x001fc600078e0207 */
[----:B------:R0:W5:Y:S01]  /*2bb0*/  @!P2 LDG.E.U16 R24, [R20.64] ;  /* 0x000000081418a981 */ /* 0x000162000c1e1500 */
[C---:B------:R-:W-:Y:S02]  /*2bc0*/  @!P5 IMAD R28, R22.reuse, c[0x0][0x1f8], R9 ;  /* 0x00007e00161cda24 */ /* 0x040fe400078e0209 */
[----:B------:R-:W-:Y:S01]  /*2bd0*/  @!P0 FFMA.FTZ R0, R29, R18, R0 ;  /* 0x000000121d008223 */ /* 0x000fe20000010000 */
[----:B------:R1:W5:Y:S01]  /*2be0*/  @!P4 LDG.E.U16 R16, [R16.64] ;  /* 0x000000081010c981 */ /* 0x000362000c1e1500 */
[----:B------:R-:W-:-:S03]  /*2bf0*/  @!P6 IMAD R18, R22, c[0x0][0x1f8], R11 ;  /* 0x00007e001612ea24 */ /* 0x000fc600078e020b */
[----:B------:R-:W5:Y:S01]  /*2c00*/  @!P6 LDG.E.U16 R29, [R14.64+0x22] ;  /* 0x000022080e1de981 */ /* 0x000f62000c1e1500 */
[----:B0-----:R-:W-:-:S03]  /*2c10*/  @!P5 IMAD.WIDE R20, R28, R7, c[0x0][0x160] ;  /* 0x000058001c14d625 */ /* 0x001fc600078e0207 */
[----:B------:R-:W5:Y:S01]  /*2c20*/  @!P5 LDG.E.U16 R28, [R14.64+0x20] ;  /* 0x000020080e1cd981 */ /* 0x000f62000c1e1500 */
[----:B------:R-:W-:-:S03]  /*2c30*/  @!P6 IMAD.WIDE R18, R18, R7, c[0x0][0x160] ;  /* 0x000058001212e625 */ /* 0x000fc600078e0207 */
[----:B------:R-:W5:Y:S04]  /*2c40*/  @!P5 LDG.E.U16 R20, [R20.64] ;  /* 0x000000081414d981 */ /* 0x000f68000c1e1500 */
[----:B------:R0:W5:Y:S01]  /*2c50*/  @!P6 LDG.E.U16 R18, [R18.64] ;  /* 0x000000081212e981 */ /* 0x000162000c1e1500 */
[----:B-1----:R-:W-:Y:S01]  /*2c60*/  LOP3.LUT R17, R10, R25, RZ, 0xfc, !PT ;  /* 0x000000190a117212 */ /* 0x002fe200078efcff */
[----:B--2---:R-:W-:Y:S02]  /*2c70*/  @!P1 HADD2.F32 R23, -RZ, R23.H0_H0 ;  /* 0x20000017ff179230 */ /* 0x004fe40000004100 */
[----:B---3--:R-:W-:-:S05]  /*2c80*/  @!P1 HADD2.F32 R13, -RZ, R13.H0_H0 ;  /* 0x2000000dff0d9230 */ /* 0x008fca0000004100 */
[----:B------:R-:W-:Y:S01]  /*2c90*/  @!P1 FFMA.FTZ R0, R23, R13, R0 ;  /* 0x0000000d17009223 */ /* 0x000fe20000010000 */
[----:B----4-:R-:W-:Y:S02]  /*2ca0*/  @!P2 HADD2.F32 R13, -RZ, R26.H0_H0 ;  /* 0x2000001aff0da230 */ /* 0x010fe40000004100 */
[----:B-----5:R-:W-:Y:S02]  /*2cb0*/  @!P2 HADD2.F32 R24, -RZ, R24.H0_H0 ;  /* 0x20000018ff18a230 */ /* 0x020fe40000004100 */
[----:B------:R-:W-:Y:S02]  /*2cc0*/  @!P4 HADD2.F32 R27, -RZ, R27.H0_H0 ;  /* 0x2000001bff1bc230 */ /* 0x000fe40000004100 */
[----:B------:R-:W-:Y:S01]  /*2cd0*/  @!P4 HADD2.F32 R16, -RZ, R16.H0_H0 ;  /* 0x20000010ff10c230 */ /* 0x000fe20000004100 */
[----:B------:R-:W-:Y:S01]  /*2ce0*/  @!P2 FFMA.FTZ R0, R13, R24, R0 ;  /* 0x000000180d00a223 */ /* 0x000fe20000010000 */
[----:B------:R-:W-:Y:S02]  /*2cf0*/  IADD3 R13, R25, c[0x0][0x224], RZ ;  /* 0x00008900190d7a10 */ /* 0x000fe40007ffe0ff */
[----:B------:R-:W-:-:S02]  /*2d00*/  LOP3.LUT R25, R8, R25, RZ, 0xfc, !PT ;  /* 0x0000001908197212 */ /* 0x000fc400078efcff */
[----:B------:R-:W-:Y:S01]  /*2d10*/  ISETP.LT.OR P1, PT, R17, RZ, P3 ;  /* 0x000000ff1100720c */ /* 0x000fe20001f21670 */
[----:B------:R-:W-:Y:S01]  /*2d20*/  @!P4 FFMA.FTZ R0, R27, R16, R0 ;  /* 0x000000101b00c223 */ /* 0x000fe20000010000 */
[----:B------:R-:W-:Y:S01]  /*2d30*/  @!P5 HADD2.F32 R17, -RZ, R28.H0_H0 ;  /* 0x2000001cff11d230 */ /* 0x000fe20000004100 */
[----:B------:R-:W-:Y:S02]  /*2d40*/  ISETP.GE.AND P0, PT, R13, c[0x0][0x1fc], PT ;  /* 0x00007f000d007a0c */ /* 0x000fe40003f06270 */
[-C--:B0-----:R-:W-:Y:S01]  /*2d50*/  LOP3.LUT R19, R5, R13.reuse, RZ, 0xfc, !PT ;  /* 0x0000000d05137212 */ /* 0x081fe200078efcff */
[----:B------:R-:W-:Y:S01]  /*2d60*/  @!P5 HADD2.F32 R20, -RZ, R20.H0_H0 ;  /* 0x20000014ff14d230 */ /* 0x000fe20000004100 */
[----:B------:R-:W-:Y:S02]  /*2d70*/  ISETP.LT.OR P3, PT, R25, RZ, P3 ;  /* 0x000000ff1900720c */ /* 0x000fe40001f61670 */
[----:B------:R-:W-:Y:S02]  /*2d80*/  ISETP.GE.OR P1, PT, R10, c[0x0][0x1f8], P1 ;  /* 0x00007e000a007a0c */ /* 0x000fe40000f26670 */
[----:B------:R-:W-:Y:S01]  /*2d90*/  ISETP.LT.OR P2, PT, R19, RZ, P0 ;  /* 0x000000ff1300720c */ /* 0x000fe20000741670 */
[----:B------:R-:W-:Y:S01]  /*2da0*/  @!P5 FFMA.FTZ R0, R17, R20, R0 ;  /* 0x000000141100d223 */ /* 0x000fe20000010000 */
[-C--:B------:R-:W-:Y:S01]  /*2db0*/  LOP3.LUT R16, R9, R13.reuse, RZ, 0xfc, !PT ;  /* 0x0000000d09107212 */ /* 0x080fe200078efcff */
[----:B------:R-:W-:Y:S01]  /*2dc0*/  @!P6 HADD2.F32 R18, -RZ, R18.H0_H0 ;  /* 0x20000012ff12e230 */ /* 0x000fe20000004100 */
[----:B------:R-:W-:Y:S01]  /*2dd0*/  ISETP.GE.OR P5, PT, R8, c[0x0][0x1f8], P3 ;  /* 0x00007e0008007a0c */ /* 0x000fe20001fa6670 */
[----:B------:R-:W-:Y:S01]  /*2de0*/  @!P6 HADD2.F32 R29, -RZ, R29.H0_H0 ;  /* 0x2000001dff1de230 */ /* 0x000fe20000004100 */
[----:B------:R-:W-:-:S02]  /*2df0*/  LOP3.LUT R19, R11, R13, RZ, 0xfc, !PT ;  /* 0x0000000d0b137212 */ /* 0x000fc400078efcff */
[----:B------:R-:W-:Y:S02]  /*2e00*/  ISETP.LT.OR P4, PT, R16, RZ, P0 ;  /* 0x000000ff1000720c */ /* 0x000fe40000781670 */
[----:B------:R-:W-:Y:S01]  /*2e10*/  ISETP.GE.OR P2, PT, R5, c[0x0][0x1f8], P2 ;  /* 0x00007e0005007a0c */ /* 0x000fe20001746670 */
[----:B------:R-:W-:Y:S01]  /*2e20*/  @!P6 FFMA.FTZ R0, R29, R18, R0 ;  /* 0x000000121d00e223 */ /* 0x000fe20000010000 */
[-C--:B------:R-:W-:Y:S01]  /*2e30*/  LOP3.LUT R17, R10, R13.reuse, RZ, 0xfc, !PT ;  /* 0x0000000d0a117212 */ /* 0x080fe200078efcff */
[----:B------:R-:W-:Y:S01]  /*2e40*/  IMAD R24, R12, c[0x0][0x1fc], R13 ;  /* 0x00007f000c187a24 */ /* 0x000fe200078e020d */
[----:B------:R-:W-:Y:S02]  /*2e50*/  ISETP.LT.OR P3, PT, R19, RZ, P0 ;  /* 0x000000ff1300720c */ /* 0x000fe40000761670 */
[----:B------:R-:W-:Y:S01]  /*2e60*/  ISETP.GE.OR P6, PT, R9, c[0x0][0x1f8], P4 ;  /* 0x00007e0009007a0c */ /* 0x000fe200027c6670 */
[----:B------:R-:W-:Y:S01]  /*2e70*/  @!P1 IMAD R12, R22, c[0x0][0x1f8], R10 ;  /* 0x00007e00160c9a24 */ /* 0x000fe200078e020a */
[----:B------:R-:W-:-:S02]  /*2e80*/  LOP3.LUT R16, R8, R13, RZ, 0xfc, !PT ;  /* 0x0000000d08107212 */ /* 0x000fc400078efcff */
[----:B------:R-:W-:Y:S02]  /*2e90*/  ISETP.LT.OR P4, PT, R17, RZ, P0 ;  /* 0x000000ff1100720c */ /* 0x000fe40000781670 */
[----:B------:R-:W-:Y:S01]  /*2ea0*/  ISETP.GE.OR P3, PT, R11, c[0x0][0x1f8], P3 ;  /* 0x00007e000b007a0c */ /* 0x000fe20001f66670 */
[-C--:B------:R-:W-:Y:S01]  /*2eb0*/  @!P1 IMAD.WIDE R12, R12, R7.reuse, c[0x0][0x160] ;  /* 0x000058000c0c9625 */ /* 0x080fe200078e0207 */
[----:B------:R-:W-:Y:S01]  /*2ec0*/  ISETP.LT.OR P0, PT, R16, RZ, P0 ;  /* 0x000000ff1000720c */ /* 0x000fe20000701670 */
[----:B------:R-:W2:Y:S01]  /*2ed0*/  @!P2 LDG.E.U16 R23, [R14.64+0x28] ;  /* 0x000028080e17a981 */ /* 0x000ea2000c1e1500 */
[----:B------:R-:W-:Y:S01]  /*2ee0*/  ISETP.GE.OR P4, PT, R10, c[0x0][0x1f8], P4 ;  /* 0x00007e000a007a0c */ /* 0x000fe20002786670 */
[----:B------:R-:W-:Y:S02]  /*2ef0*/  @!P5 IMAD R16, R22, c[0x0][0x1f8], R8 ;  /* 0x00007e001610da24 */ /* 0x000fe400078e0208 */
[----:B------:R-:W-:Y:S01]  /*2f00*/  @!P2 IMAD R18, R24, c[0x0][0x1f8], R5 ;  /* 0x00007e001812aa24 */ /* 0x000fe200078e0205 */
[----:B------:R0:W3:Y:S01]  /*2f10*/  @!P1 LDG.E.U16 R20, [R12.64] ;  /* 0x000000080c149981 */ /* 0x0000e2000c1e1500 */
[----:B------:R-:W-:Y:S01]  /*2f20*/  @!P5 IMAD.WIDE R16, R16, R7, c[0x0][0x160] ;  /* 0x000058001010d625 */ /* 0x000fe200078e0207 */
[----:B------:R-:W-:-:S02]  /*2f30*/  ISETP.GE.OR P0, PT, R8, c[0x0][0x1f8], P0 ;  /* 0x00007e0008007a0c */ /* 0x000fc40000706670 */
[----:B------:R-:W4:Y:S01]  /*2f40*/  @!P1 LDG.E.U16 R5, [R14.64+0x24] ;  /* 0x000024080e059981 */ /* 0x000f22000c1e1500 */
[----:B------:R-:W-:Y:S02]  /*2f50*/  @!P6 IMAD R26, R24, c[0x0][0x1f8], R9 ;  /* 0x00007e00181aea24 */ /* 0x000fe400078e0209 */
[-C--:B------:R-:W-:Y:S01]  /*2f60*/  @!P2 IMAD.WIDE R18, R18, R7.reuse, c[0x0][0x160] ;  /* 0x000058001212a625 */ /* 0x080fe200078e0207 */
[----:B------:R1:W5:Y:S04]  /*2f70*/  @!P5 LDG.E.U16 R21, [R16.64] ;  /* 0x000000081015d981 */ /* 0x000368000c1e1500 */
[----:B------:R-:W2:Y:S01]  /*2f80*/  @!P5 LDG.E.U16 R22, [R14.64+0x26] ;  /* 0x000026080e16d981 */ /* 0x000ea2000c1e1500 */
[----:B------:R-:W-:Y:S02]  /*2f90*/  @!P3 IMAD R28, R24, c[0x0][0x1f8], R11 ;  /* 0x00007e00181cba24 */ /* 0x000fe400078e020b */
[-C--:B0-----:R-:W-:Y:S01]  /*2fa0*/  @!P6 IMAD.WIDE R12, R26, R7.reuse, c[0x0][0x160] ;  /* 0x000058001a0ce625 */ /* 0x081fe200078e0207 */
[----:B------:R0:W2:Y:S03]  /*2fb0*/  @!P2 LDG.E.U16 R18, [R18.64] ;  /* 0x000000081212a981 */ /* 0x0000a6000c1e1500 */
[----:B------:R-:W-:Y:S01]  /*2fc0*/  @!P4 IMAD R26, R24, c[0x0][0x1f8], R10 ;  /* 0x00007e00181aca24 */ /* 0x000fe200078e020a */
[----:B------:R-:W2:Y:S01]  /*2fd0*/  @!P6 LDG.E.U16 R25, [R14.64+0x2a] ;  /* 0x00002a080e19e981 */ /* 0x000ea2000c1e1500 */
[----:B------:R-:W-:-:S03]  /*2fe0*/  @!P3 IMAD.WIDE R10, R28, R7, c[0x0][0x160] ;  /* 0x000058001c0ab625 */ /* 0x000fc600078e0207 */
[----:B------:R2:W2:Y:S01]  /*2ff0*/  @!P6 LDG.E.U16 R12, [R12.64] ;  /* 0x000000080c0ce981 */ /* 0x0004a2000c1e1500 */
[----:B------:R-:W-:Y:S02]  /*3000*/  @!P0 IMAD R28, R24, c[0x0][0x1f8], R8 ;  /* 0x00007e00181c8a24 */ /* 0x000fe400078e0208 */
[-C--:B------:R-:W-:Y:S01]  /*3010*/  @!P4 IMAD.WIDE R8, R26, R7.reuse, c[0x0][0x160] ;  /* 0x000058001a08c625 */ /* 0x080fe200078e0207 */
[----:B------:R-:W2:Y:S04]  /*3020*/  @!P3 LDG.E.U16 R10, [R10.64] ;  /* 0x000000080a0ab981 */ /* 0x000ea8000c1e1500 */
[----:B------:R-:W2:Y:S01]  /*3030*/  @!P3 LDG.E.U16 R24, [R14.64+0x2c] ;  /* 0x00002c080e18b981 */ /* 0x000ea2000c1e1500 */
[----:B-1----:R-:W-:-:S03]  /*3040*/  @!P0 IMAD.WIDE R16, R28, R7, c[0x0][0x160] ;  /* 0x000058001c108625 */ /* 0x002fc600078e0207 */
[----:B------:R-:W2:Y:S04]  /*3050*/  @!P4 LDG.E.U16 R8, [R8.64] ;  /* 0x000000080808c981 */ /* 0x000ea8000c1e1500 */
[----:B------:R-:W2:Y:S04]  /*3060*/  @!P4 LDG.E.U16 R7, [R14.64+0x2e] ;  /* 0x00002e080e07c981 */ /* 0x000ea8000c1e1500 */
[----:B------:R-:W2:Y:S04]  /*3070*/  @!P0 LDG.E.U16 R16, [R16.64] ;  /* 0x0000000810108981 */ /* 0x000ea8000c1e1500 */
[----:B0-----:R-:W2:Y:S01]  /*3080*/  @!P0 LDG.E.U16 R19, [R14.64+0x30] ;  /* 0x000030080e138981 */ /* 0x001ea2000c1e1500 */
[----:B---3--:R-:W-:-:S02]  /*3090*/  @!P1 HADD2.F32 R20, -RZ, R20.H0_H0 ;  /* 0x20000014ff149230 */ /* 0x008fc40000004100 */
[----:B----4-:R-:W-:Y:S02]  /*30a0*/  @!P1 HADD2.F32 R5, -RZ, R5.H0_H0 ;  /* 0x20000005ff059230 */ /* 0x010fe40000004100 */
[----:B-----5:R-:W-:-:S03]  /*30b0*/  @!P5 HADD2.F32 R21, -RZ, R21.H0_H0 ;  /* 0x20000015ff15d230 */ /* 0x020fc60000004100 */
[----:B------:R-:W-:Y:S01]  /*30c0*/  @!P1 FFMA.FTZ R0, R5, R20, R0 ;  /* 0x0000001405009223 */ /* 0x000fe20000010000 */
[----:B--2---:R-:W-:Y:S02]  /*30d0*/  @!P5 HADD2.F32 R13, -RZ, R22.H0_H0 ;  /* 0x20000016ff0dd230 */ /* 0x004fe40000004100 */
        /* <DEDUP_REMOVED lines=15> */
[----:B------:R-:W-:-:S05]  /*31d0*/  @!P0 HADD2.F32 R19, -RZ, R19.H0_H0 ;  /* 0x20000013ff138230 */ /* 0x000fca0000004100 */
[----:B------:R-:W-:Y:S01]  /*31e0*/  @!P0 FFMA.FTZ R0, R19, R16, R0 ;  /* 0x0000001013008223 */ /* 0x000fe20000010000 */
[----:B------:R-:W-:-:S04]  /*31f0*/  IADD3 R8, P0, R8, c[0x0][0x188], RZ ;  /* 0x0000620008087a10 */ /* 0x000fc80007f1e0ff */
[C---:B------:R-:W-:Y:S02]  /*3200*/  LEA.HI.X.SX32 R9, R6.reuse, c[0x0][0x18c], 0x1, P0 ;  /* 0x0000630006097a11 */ /* 0x040fe400000f0eff */
[----:B------:R-:W-:Y:S02]  /*3210*/  F2FP.PACK_AB R0, RZ, R0 ;  /* 0x00000000ff00723e */ /* 0x000fe400000000ff */
[----:B------:R-:W-:-:S03]  /*3220*/  IADD3 R6, P0, R6, UR5, RZ ;  /* 0x0000000506067c10 */ /* 0x000fc6000ff1e0ff */
[----:B------:R0:W-:Y:S02]  /*3230*/  STG.E.U16 [R8.64], R0 ;  /* 0x0000000008007986 */ /* 0x0001e4000c101508 */
[----:B------:R-:W-:Y:S01]  /*3240*/  IMAD.X R3, RZ, RZ, R3, P0 ;  /* 0x000000ffff037224 */ /* 0x000fe200000e0603 */
[----:B------:R-:W-:-:S04]  /*3250*/  ISETP.GE.U32.AND P0, PT, R6, c[0x0][0x1ec], PT ;  /* 0x00007b0006007a0c */ /* 0x000fc80003f06070 */
[----:B------:R-:W-:-:S13]  /*3260*/  ISETP.GE.AND.EX P0, PT, R3, UR7, PT, P0 ;  /* 0x0000000703007c0c */ /* 0x000fda000bf06300 */
[----:B0-----:R-:W-:Y:S01]  /*3270*/  @P0 CALL.REL.NOINC `(.L_x_977) ;  /* 0x0000001000000944 */ /* 0x001fe20003c00000 */
[----:B------:R-:W-:Y:S05]  /*3280*/  BRA `(.L_x_978) ;  /* 0xffffe99000007947 */ /* 0x000fea000383ffff */
.L_x_977:
[----:B------:R-:W-:Y:S05]  /*3290*/  EXIT ;  /* 0x000000000000794d */ /* 0x000fea0003800000 */
.L_x_979:
        /* <DEDUP_REMOVED lines=14> */
.L_x_1209:


//--------------------- .text._ZN2at6native51_GLOBAL__N__2c613397_18_DepthwiseConv2d_cu_9959487039conv_depthwise2d_forward_kernel_genericIfiEEvNS_27GenericPackedTensorAccessorIKT_Lm4ENS_16DefaultPtrTraitsEiEENS3_IS4_Lm4ES6_iEES7_NS3_IS5_Lm1ES6_iEEbT0_iiiiiiiiiiiiii --------------------------
	.section	.text._ZN2at6native51_GLOBAL__N__2c613397_18_DepthwiseConv2d_cu_9959487039conv_depthwise2d_forward_kernel_genericIfiEEvNS_27GenericPackedTensorAccessorIKT_Lm4ENS_16DefaultPtrTraitsEiEENS3_IS4_Lm4ES6_iEES7_NS3_IS5_Lm1ES6_iEEbT0_iiiiiiiiiiiiii,"ax",@progbits
	.sectioninfo	@"SHI_REGISTERS=32"
	.align	128
.text._ZN2at6native51_GLOBAL__N__2c613397_18_DepthwiseConv2d_cu_9959487039conv_depthwise2d_forward_kernel_genericIfiEEvNS_27GenericPackedTensorAccessorIKT_Lm4ENS_16DefaultPtrTraitsEiEENS3_IS4_Lm4ES6_iEES7_NS3_IS5_Lm1ES6_iEEbT0_iiiiiiiiiiiiii:
        .type           _ZN2at6native51_GLOBAL__N__2c613397_18_DepthwiseConv2d_cu_9959487039conv_depthwise2d_forward_kernel_genericIfiEEvNS_27GenericPackedTensorAccessorIKT_Lm4ENS_16DefaultPtrTraitsEiEENS3_IS4_Lm4ES6_iEES7_NS3_IS5_Lm1ES6_iEEbT0_iiiiiiiiiiiiii,@function
        .size           _ZN2at6native51_GLOBAL__N__2c613397_18_DepthwiseConv2d_cu_9959487039conv_depthwise2d_forward_kernel_genericIfiEEvNS_27GenericPackedTensorAccessorIKT_Lm4ENS_16DefaultPtrTraitsEiEENS3_IS4_Lm4ES6_iEES7_NS3_IS5_Lm1ES6_iEEbT0_iiiiiiiiiiiiii,(.L_x_1210 - _ZN2at6native51_GLOBAL__N__2c613397_18_DepthwiseConv2d_cu_9959487039conv_depthwise2d_forward_kernel_genericIfiEEvNS_27GenericPackedTensorAccessorIKT_Lm4ENS_16DefaultPtrTraitsEiEENS3_IS4_Lm4ES6_iEES7_NS3_IS5_Lm1ES6_iEEbT0_iiiiiiiiiiiiii)
        .other          _ZN2at6native51_GLOBAL__N__2c613397_18_DepthwiseConv2d_cu_9959487039conv_depthwise2d_forward_kernel_genericIfiEEvNS_27GenericPackedTensorAccessorIKT_Lm4ENS_16DefaultPtrTraitsEiEENS3_IS4_Lm4ES6_iEES7_NS3_IS5_Lm1ES6_iEEbT0_iiiiiiiiiiiiii,@"STO_CUDA_ENTRY STV_DEFAULT"
_ZN2at6native51_GLOBAL__N__2c613397_18_DepthwiseConv2d_cu_9959487039conv_depthwise2d_forward_kernel_genericIfiEEvNS_27GenericPackedTensorAccessorIKT_Lm4ENS_16DefaultPtrTraitsEiEENS3_IS4_Lm4ES6_iEES7_NS3_IS5_Lm1ES6_iEEbT0_iiiiiiiiiiiiii:
        /* <DEDUP_REMOVED lines=38> */
.L_x_1002:
        /* <DEDUP_REMOVED lines=120> */
.L_x_982:
[----:B------:R-:W-:Y:S05]  /*09e0*/  BSYNC B0 ;  /* 0x0000000000007941 */ /* 0x000fea0003800000 */
.L_x_981:
        /* <DEDUP_REMOVED lines=32> */
.L_x_984:
[----:B------:R-:W-:Y:S05]  /*0bf0*/  BSYNC B0 ;  /* 0x0000000000007941 */ /* 0x000fea0003800000 */
.L_x_983:
[----:B------:R-:W-:Y:S01]  /*0c00*/  ISETP.GT.AND P5, PT, R4, -0x1, PT ;  /* 0xffffffff0400780c */ /* 0x000fe20003fa4270 */
[----:B------:R-:W-:Y:S01]  /*0c10*/  BSSY B0, `(.L_x_985) ;  /* 0x0000025000007945 */ /* 0x000fe20003800000 */
[----:B------:R-:W-:Y:S01]  /*0c20*/  @!P0 IADD3 R9, R9, 0x1, RZ ;  /* 0x0000000109098810 */ /* 0x000fe20007ffe0ff */
[----:B------:R-:W-:Y:S01]  /*0c30*/  IMAD.MOV.U32 R7, RZ, RZ, RZ ;  /* 0x000000ffff077224 */ /* 0x000fe200078e00ff */
[----:B------:R-:W-:Y:S02]  /*0c40*/  ISETP.NE.AND P3, PT, RZ, c[0x0][0x1f0], PT ;  /* 0x00007c00ff007a0c */ /* 0x000fe40003f65270 */
[----:B------:R-:W-:Y:S02]  /*0c50*/  ISETP.GE.AND P4, PT, R11, -0x1, PT ;  /* 0xffffffff0b00780c */ /* 0x000fe40003f86270 */
[----:B------:R-:W-:Y:S02]  /*0c60*/  IABS R13, c[0x0][0x220] ;  /* 0x00008800000d7a13 */ /* 0x000fe40000000000 */
[----:B------:R-:W-:-:S02]  /*0c70*/  MOV R8, c[0x0][0x208] ;  /* 0x0000820000087a02 */ /* 0x000fc40000000f00 */
[----:B------:R-:W-:Y:S01]  /*0c80*/  @P2 IADD3 R9, R9, 0x1, RZ ;  /* 0x0000000109092810 */ /* 0x000fe20007ffe0ff */
[----:B------:R-:W-:Y:S05]  /*0c90*/  @P5 BRA `(.L_x_986) ;  /* 0x000001c000005947 */ /* 0x000fea0003800000 */
[----:B------:R-:W0:Y:S08]  /*0ca0*/  I2F.RP R7, R13 ;  /* 0x0000000d00077306 */ /* 0x000e300000209400 */
[----:B0-----:R-:W0:Y:S02]  /*0cb0*/  MUFU.RCP R7, R7 ;  /* 0x0000000700077308 */ /* 0x001e240000001000 */
[----:B0-----:R-:W-:-:S06]  /*0cc0*/  IADD3 R14, R7, 0xffffffe, RZ ;  /* 0x0ffffffe070e7810 */ /* 0x001fcc0007ffe0ff */
[----:B------:R0:W1:Y:S02]  /*0cd0*/  F2I.FTZ.U32.TRUNC.NTZ R15, R14 ;  /* 0x0000000e000f7305 */ /* 0x000064000021f000 */
[----:B0-----:R-:W-:Y:S01]  /*0ce0*/  HFMA2.MMA R14, -RZ, RZ, 0, 0 ;  /* 0x00000000ff0e7435 */ /* 0x001fe200000001ff */
[----:B-1----:R-:W-:-:S04]  /*0cf0*/  IMAD.MOV R16, RZ, RZ, -R15 ;  /* 0x000000ffff107224 */ /* 0x002fc800078e0a0f */
[----:B------:R-:W-:Y:S01]  /*0d00*/  IMAD R17, R16, R13, RZ ;  /* 0x0000000d10117224 */ /* 0x000fe200078e02ff */
[----:B------:R-:W-:-:S04]  /*0d10*/  IABS R16, R4 ;  /* 0x0000000400107213 */ /* 0x000fc80000000000 */
        /* <DEDUP_REMOVED lines=13> */
[----:B------:R-:W-:Y:S02]  /*0df0*/  @!P5 IADD3 R15, -R15, RZ, RZ ;  /* 0x000000ff0f0fd210 */ /* 0x000fe40007ffe1ff */
[----:B------:R-:W-:-:S05]  /*0e00*/  @!P2 LOP3.LUT R15, RZ, c[0x0][0x220], RZ, 0x33, !PT ;  /* 0x00008800ff0faa12 */ /* 0x000fca00078e33ff */
[----:B------:R-:W-:-:S04]  /*0e10*/  IMAD.MOV R7, RZ, RZ, -R15 ;  /* 0x000000ffff077224 */ /* 0x000fc800078e0a0f */
[----:B------:R-:W-:-:S05]  /*0e20*/  IMAD R7, R7, c[0x0][0x220], -R4 ;  /* 0x0000880007077a24 */ /* 0x000fca00078e0a04 */
[----:B------:R-:W-:Y:S02]  /*0e30*/  ISETP.GT.AND P0, PT, R7, RZ, PT ;  /* 0x000000ff0700720c */ /* 0x000fe40003f04270 */
[----:B------:R-:W-:-:S11]  /*0e40*/  IADD3 R7, R15, 0x1, RZ ;  /* 0x000000010f077810 */ /* 0x000fd60007ffe0ff */
[----:B------:R-:W-:Y:S02]  /*0e50*/  @!P0 IADD3 R7, R15, RZ, RZ ;  /* 0x000000ff0f078210 */ /* 0x000fe40007ffe0ff */
.L_x_986:
[----:B------:R-:W-:Y:S05]  /*0e60*/  BSYNC B0 ;  /* 0x0000000000007941 */ /* 0x000fea0003800000 */
.L_x_985:
        /* <DEDUP_REMOVED lines=10> */
[----:B------:R-:W-:-:S05]  /*0f10*/  MOV R14, RZ ;  /* 0x000000ff000e7202 */ /* 0x000fca0000000f00 */
[----:B------:R-:W-:-:S04]  /*0f20*/  IMAD.HI.U32 R11, R15, R11, R14 ;  /* 0x0000000b0f0b7227 */ /* 0x000fc800078e000e */
[----:B------:R-:W-:-:S04]  /*0f30*/  IMAD.MOV.U32 R14, RZ, RZ, R17 ;  /* 0x000000ffff0e7224 */ /* 0x000fc800078e0011 */
[----:B------:R-:W-:-:S05]  /*0f40*/  IMAD.HI.U32 R8, R11, R14, RZ ;  /* 0x0000000e0b087227 */ /* 0x000fca00078e00ff */
[----:B------:R-:W-:-:S05]  /*0f50*/  IADD3 R11, -R8, RZ, RZ ;  /* 0x000000ff080b7210 */ /* 0x000fca0007ffe1ff */
        /* <DEDUP_REMOVED lines=8> */
[----:B------:R-:W-:-:S04]  /*0fe0*/  @P0 IADD3 R8, R8, 0x1, RZ ;  /* 0x0000000108080810 */ /* 0x000fc80007ffe0ff */
        /* <DEDUP_REMOVED lines=8> */
.L_x_988:
[----:B------:R-:W-:Y:S05]  /*1070*/  BSYNC B0 ;  /* 0x0000000000007941 */ /* 0x000fea0003800000 */
.L_x_987:
[----:B------:R-:W-:Y:S01]  /*1080*/  IABS R18, c[0x0][0x1f4] ;  /* 0x00007d0000127a13 */ /* 0x000fe20000000000 */
[----:B------:R-:W-:Y:S01]  /*1090*/  @!P1 IMAD.MOV R9, RZ, RZ, -R9 ;  /* 0x000000ffff099224 */ /* 0x000fe200078e0a09 */
[----:B------:R-:W-:Y:S01]  /*10a0*/  @!P3 LOP3.LUT R9, RZ, c[0x0][0x1f0], RZ, 0x33, !PT ;  /* 0x00007c00ff09ba12 */ /* 0x000fe200078e33ff */
[----:B------:R-:W-:Y:S01]  /*10b0*/  ULDC.S8 UR4, c[0x0][0x1e8] ;  /* 0x00007a0000047ab9 */ /* 0x000fe20000000200 */
[----:B------:R-:W0:Y:S01]  /*10c0*/  I2F.RP R19, R18 ;  /* 0x0000001200137306 */ /* 0x000e220000209400 */
[----:B------:R-:W-:Y:S01]  /*10d0*/  MOV R14, RZ ;  /* 0x000000ff000e7202 */ /* 0x000fe20000000f00 */
[----:B------:R-:W-:Y:S01]  /*10e0*/  HFMA2.MMA R26, -RZ, RZ, 0, 0 ;  /* 0x00000000ff1a7435 */ /* 0x000fe200000001ff */
[----:B------:R-:W-:Y:S02]  /*10f0*/  IADD3 R11, -R9, RZ, RZ ;  /* 0x000000ff090b7210 */ /* 0x000fe40007ffe1ff */
[----:B------:R-:W-:-:S03]  /*1100*/  ISETP.NE.AND P0, PT, RZ, UR4, PT ;  /* 0x00000004ff007c0c */ /* 0x000fc6000bf05270 */
[----:B------:R-:W-:Y:S01]  /*1110*/  IMAD R10, R11, c[0x0][0x1f0], R10 ;  /* 0x00007c000b0a7a24 */ /* 0x000fe200078e020a */
[----:B0-----:R-:W0:Y:S09]  /*1120*/  MUFU.RCP R19, R19 ;  /* 0x0000001300137308 */ /* 0x001e320000001000 */
[----:B------:R-:W-:Y:S01]  /*1130*/  @P0 IMAD.MOV.U32 R17, RZ, RZ, 0x4 ;  /* 0x00000004ff110424 */ /* 0x000fe200078e00ff */
[----:B------:R-:W-:-:S03]  /*1140*/  IABS R13, R10 ;  /* 0x0000000a000d7213 */ /* 0x000fc60000000000 */
[----:B------:R-:W-:-:S05]  /*1150*/  @P0 IMAD.WIDE R16, R10, R17, c[0x0][0x1d8] ;  /* 0x000076000a100625 */ /* 0x000fca00078e0211 */
[----:B------:R1:W5:Y:S01]  /*1160*/  @P0 LDG.E R26, [R16.64] ;  /* 0x00000006101a0981 */ /* 0x000362000c1e1900 */
[----:B------:R-:W-:Y:S01]  /*1170*/  BSSY B1, `(.L_x_989) ;  /* 0x00000e7000017945 */ /* 0x000fe20003800000 */
        /* <DEDUP_REMOVED lines=15> */
[----:B------:R-:W-:Y:S02]  /*1270*/  @P0 IADD3 R11, R11, 0x1, RZ ;  /* 0x000000010b0b0810 */ /* 0x000fe40007ffe0ff */
[----:B------:R-:W-:-:S04]  /*1280*/  ISETP.GE.AND P0, PT, R5, R6, PT ;  /* 0x000000060500720c */ /* 0x000fc80003f06270 */
[----:B------:R-:W-:Y:S01]  /*1290*/  @!P2 IMAD.MOV R11, RZ, RZ, -R11 ;  /* 0x000000ffff0ba224 */ /* 0x000fe200078e0a0b */
[----:B------:R-:W-:-:S05]  /*12a0*/  @!P1 LOP3.LUT R11, RZ, c[0x0][0x1f4], RZ, 0x33, !PT ;  /* 0x00007d00ff0b9a12 */ /* 0x000fca00078e33ff */
[----:B------:R-:W-:-:S03]  /*12b0*/  IMAD R9, R2, R9, R11 ;  /* 0x0000000902097224 */ /* 0x000fc600078e020b */
[----:B------:R-:W-:Y:S05]  /*12c0*/  @P0 BRA `(.L_x_990) ;  /* 0x00000d1000000947 */ /* 0x000fea0003800000 */
[----:B-1----:R-:W-:Y:S01]  /*12d0*/  IMAD R12, R9, c[0x0][0x1fc], R12 ;  /* 0x00007f00090c7a24 */ /* 0x002fe200078e020c */
[C---:B------:R-:W-:Y:S02]  /*12e0*/  IADD3 R11, R7.reuse, 0x1, RZ ;  /* 0x00000001070b7810 */ /* 0x040fe40007ffe0ff */
[C---:B------:R-:W-:Y:S02]  /*12f0*/  IADD3 R13, R7.reuse, 0x2, RZ ;  /* 0x00000002070d7810 */ /* 0x040fe40007ffe0ff */
[----:B------:R-:W-:Y:S02]  /*1300*/  IADD3 R20, R7, 0x3, RZ ;  /* 0x0000000307147810 */ /* 0x000fe40007ffe0ff */
.L_x_1000:
[----:B------:R-:W-:Y:S01]  /*1310*/  ISETP.GT.AND P0, PT, R8, R7, PT ;  /* 0x000000070800720c */ /* 0x000fe20003f04270 */
[----:B------:R-:W-:-:S12]  /*1320*/  BSSY B0, `(.L_x_991) ;  /* 0x00000c8000007945 */ /* 0x000fd80003800000 */
[----:B------:R-:W-:Y:S05]  /*1330*/  @!P0 BRA `(.L_x_992) ;  /* 0x00000c6000008947 */ /* 0x000fea0003800000 */
[-C--:B------:R-:W-:Y:S01]  /*1340*/  IADD3 R9, R8, -R7.reuse, RZ ;  /* 0x8000000708097210 */ /* 0x080fe20007ffe0ff */
[----:B------:R-:W-:Y:S01]  /*1350*/  BSSY B2, `(.L_x_993) ;  /* 0x0000022000027945 */ /* 0x000fe20003800000 */
[-C--:B------:R-:W-:Y:S02]  /*1360*/  LOP3.LUT R15, RZ, R7.reuse, RZ, 0x33, !PT ;  /* 0x00000007ff0f7212 */ /* 0x080fe400078e33ff */
[----:B------:R-:W-:Y:S01]  /*1370*/  LOP3.LUT P0, R19, R9, 0x3, RZ, 0xc0, !PT ;  /* 0x0000000309137812 */ /* 0x000fe2000780c0ff */
[----:B------:R-:W-:Y:S01]  /*1380*/  IMAD R9, R5, c[0x0][0x224], R12 ;  /* 0x0000890005097a24 */ /* 0x000fe200078e020c */
[----:B------:R-:W-:Y:S01]  /*1390*/  MOV R23, R7 ;  /* 0x0000000700177202 */ /* 0x000fe20000000f00 */
[----:B------:R-:W-:Y:S02]  /*13a0*/  IMAD.IADD R15, R15, 0x1, R8 ;  /* 0x000000010f0f7824 */ /* 0x000fe400078e0208 */
[----:B------:R-:W-:-:S03]  /*13b0*/  IMAD R22, R9, c[0x0][0x1f8], R4 ;  /* 0x00007e0009167a24 */ /* 0x000fc600078e0204 */
[----:B------:R-:W-:-:S05]  /*13c0*/  ISETP.GE.U32.AND P1, PT, R15, 0x3, PT ;  /* 0x000000030f00780c */ /* 0x000fca0003f26070 */
[----:B------:R-:W-:Y:S05]  /*13d0*/  @!P0 BRA `(.L_x_994) ;  /* 0x0000019000008947 */ /* 0x000fea0003800000 */
[----:B------:R-:W-:Y:S02]  /*13e0*/  IMAD R14, R10, c[0x0][0x20c], R5 ;  /* 0x000083000a0e7a24 */ /* 0x000fe400078e0205 */
[----:B------:R-:W-:Y:S02]  /*13f0*/  IMAD.MOV.U32 R9, RZ, RZ, 0x4 ;  /* 0x00000004ff097424 */ /* 0x000fe400078e00ff */
[----:B------:R-:W-:Y:S02]  /*1400*/  IMAD R24, R7, c[0x0][0x220], R22 ;  /* 0x0000880007187a24 */ /* 0x000fe400078e0216 */
[----:B------:R-:W-:Y:S02]  /*1410*/  IMAD R14, R14, c[0x0][0x208], R7 ;  /* 0x000082000e0e7a24 */ /* 0x000fe400078e0207 */
[----:B------:R-:W-:-:S04]  /*1420*/  IMAD.WIDE R16, R24, R9, c[0x0][0x160] ;  /* 0x0000580018107625 */ /* 0x000fc800078e0209 */
[----:B------:R-:W-:Y:S02]  /*1430*/  IMAD.WIDE R14, R14, R9, c[0x0][0x1b0] ;  /* 0x00006c000e0e7625 */ /* 0x000fe400078e0209 */
[----:B------:R-:W2:Y:S04]  /*1440*/  LDG.E R17, [R16.64] ;  /* 0x0000000610117981 */ /* 0x000ea8000c1e1900 */
[----:B------:R-:W2:Y:S01]  /*1450*/  LDG.E R18, [R14.64] ;  /* 0x000000060e127981 */ /* 0x000ea2000c1e1900 */
[----:B------:R-:W-:Y:S02]  /*1460*/  ISETP.NE.AND P0, PT, R19, 0x1, PT ;  /* 0x000000011300780c */ /* 0x000fe40003f05270 */
[----:B------:R-:W-:Y:S01]  /*1470*/  MOV R23, R11 ;  /* 0x0000000b00177202 */ /* 0x000fe20000000f00 */
[----:B--2--5:R-:W-:-:S10]  /*1480*/  FFMA.FTZ R26, R17, R18, R26 ;  /* 0x00000012111a7223 */ /* 0x024fd4000001001a */
[----:B------:R-:W-:Y:S05]  /*1490*/  @!P0 BRA `(.L_x_994) ;  /* 0x000000d000008947 */ /* 0x000fea0003800000 */
[----:B------:R-:W-:Y:S01]  /*14a0*/  ISETP.NE.AND P0, PT, R19, 0x2, PT ;  /* 0x000000021300780c */ /* 0x000fe20003f05270 */
[----:B------:R-:W2:Y:S01]  /*14b0*/  LDG.E R21, [R14.64+0x4] ;  /* 0x000004060e157981 */ /* 0x000ea2000c1e1900 */
[----:B------:R-:W-:-:S11]  /*14c0*/  IADD3 R18, R24, c[0x0][0x220], RZ ;  /* 0x0000880018127a10 */ /* 0x000fd60007ffe0ff */
[C---:B------:R-:W-:Y:S01]  /*14d0*/  @P0 IADD3 R16, R18.reuse, c[0x0][0x220], RZ ;  /* 0x0000880012100a10 */ /* 0x040fe20007ffe0ff */
[----:B------:R-:W-:-:S04]  /*14e0*/  IMAD.WIDE R18, R18, R9, c[0x0][0x160] ;  /* 0x0000580012127625 */ /* 0x000fc800078e0209 */
[----:B------:R-:W-:Y:S02]  /*14f0*/  @P0 IMAD.WIDE R16, R16, R9, c[0x0][0x160] ;  /* 0x0000580010100625 */ /* 0x000fe400078e0209 */
[----:B------:R-:W2:Y:S04]  /*1500*/  LDG.E R19, [R18.64] ;  /* 0x0000000612137981 */ /* 0x000ea8000c1e1900 */
[----:B------:R-:W3:Y:S04]  /*1510*/  @P0 LDG.E R9, [R14.64+0x8] ;  /* 0x000008060e090981 */ /* 0x000ee8000c1e1900 */
[----:B------:R-:W3:Y:S01]  /*1520*/  @P0 LDG.E R17, [R16.64] ;  /* 0x0000000610110981 */ /* 0x000ee2000c1e1900 */
[----:B------:R-:W-:Y:S01]  /*1530*/  IMAD.MOV.U32 R23, RZ, RZ, R13 ;  /* 0x000000ffff177224 */ /* 0x000fe200078e000d */
[----:B------:R-:W-:Y:S01]  /*1540*/  @P0 MOV R23, R20 ;  /* 0x0000001400170202 */ /* 0x000fe20000000f00 */
[----:B--2---:R-:W-:-:S04]  /*1550*/  FFMA.FTZ R26, R19, R21, R26 ;  /* 0x00000015131a7223 */ /* 0x004fc8000001001a */
[----:B---3--:R-:W-:Y:S02]  /*1560*/  @P0 FFMA.FTZ R26, R17, R9, R26 ;  /* 0x00000009111a0223 */ /* 0x008fe4000001001a */
.L_x_994:
[----:B------:R-:W-:Y:S05]  /*1570*/  BSYNC B2 ;  /* 0x0000000000027941 */ /* 0x000fea0003800000 */
.L_x_993:
        /* <DEDUP_REMOVED lines=9> */
.L_x_997:
[----:B------:R-:W-:Y:S01]  /*1610*/  HFMA2.MMA R25, -RZ, RZ, 0, 2.384185791015625e-07 ;  /* 0x00000004ff197435 */ /* 0x000fe200000001ff */
[----:B------:R-:W-:Y:S02]  /*1620*/  IMAD R14, R21, c[0x0][0x208], R23 ;  /* 0x00008200150e7a24 */ /* 0x000fe400078e0217 */
[----:B------:R-:W-:-:S07]  /*1630*/  IMAD R18, R23, c[0x0][0x220], R22 ;  /* 0x0000880017127a24 */ /* 0x000fce00078e0216 */
[----:B------:R-:W-:-:S04]  /*1640*/  IMAD.WIDE R14, R14, R25, c[0x0][0x1b0] ;  /* 0x00006c000e0e7625 */ /* 0x000fc800078e0219 */
[----:B------:R-:W-:Y:S01]  /*1650*/  IMAD.WIDE R18, R18, R25, c[0x0][0x160] ;  /* 0x0000580012127625 */ /* 0x000fe200078e0219 */
[----:B------:R-:W2:Y:S04]  /*1660*/  LDG.E R24, [R14.64] ;  /* 0x000000060e187981 */ /* 0x000ea8000c1e1900 */
[----:B------:R0:W2:Y:S01]  /*1670*/  LDG.E R27, [R18.64] ;  /* 0x00000006121b7981 */ /* 0x0000a2000c1e1900 */
[----:B------:R-:W-:-:S06]  /*1680*/  IMAD.WIDE R16, R25, c[0x0][0x220], R18 ;  /* 0x0000880019107a25 */ /* 0x000fcc00078e0212 */
[----:B------:R-:W-:Y:S01]  /*1690*/  IMAD.WIDE R28, R25, c[0x0][0x220], R16 ;  /* 0x00008800191c7a25 */ /* 0x000fe200078e0210 */
[----:B0-----:R0:W3:Y:S03]  /*16a0*/  LDG.E R19, [R14.64+0xc] ;  /* 0x00000c060e137981 */ /* 0x0010e6000c1e1900 */
[----:B--2--5:R-:W-:Y:S02]  /*16b0*/  FFMA.FTZ R24, R27, R24, R26 ;  /* 0x000000181b187223 */ /* 0x024fe4000001001a */
[----:B------:R1:W2:Y:S04]  /*16c0*/  LDG.E R27, [R16.64] ;  /* 0x00000006101b7981 */ /* 0x0002a8000c1e1900 */
[----:B------:R-:W2:Y:S04]  /*16d0*/  LDG.E R26, [R14.64+0x4] ;  /* 0x000004060e1a7981 */ /* 0x000ea8000c1e1900 */
[----:B-1----:R-:W4:Y:S04]  /*16e0*/  LDG.E R16, [R14.64+0x8] ;  /* 0x000008060e107981 */ /* 0x002f28000c1e1900 */
[----:B------:R1:W4:Y:S02]  /*16f0*/  LDG.E R17, [R28.64] ;  /* 0x000000061c117981 */ /* 0x000324000c1e1900 */
[----:B-1----:R-:W-:-:S05]  /*1700*/  IMAD.WIDE R28, R25, c[0x0][0x220], R28 ;  /* 0x00008800191c7a25 */ /* 0x002fca00078e021c */
[----:B------:R-:W3:Y:S01]  /*1710*/  LDG.E R18, [R28.64] ;  /* 0x000000061c127981 */ /* 0x000ee2000c1e1900 */
[----:B--2---:R-:W-:Y:S01]  /*1720*/  FFMA.FTZ R24, R27, R26, R24 ;  /* 0x0000001a1b187223 */ /* 0x004fe20000010018 */
[----:B------:R-:W-:-:S05]  /*1730*/  IADD3 R26, R23, 0x4, RZ ;  /* 0x00000004171a7810 */ /* 0x000fca0007ffe0ff */
[----:B------:R-:W-:Y:S02]  /*1740*/  IMAD R27, R21, c[0x0][0x208], R26 ;  /* 0x00008200151b7a24 */ /* 0x000fe400078e021a */
[----:B------:R-:W-:Y:S02]  /*1750*/  IMAD R26, R26, c[0x0][0x220], R22 ;  /* 0x000088001a1a7a24 */ /* 0x000fe400078e0216 */
[----:B----4-:R-:W-:Y:S02]  /*1760*/  FFMA.FTZ R24, R17, R16, R24 ;  /* 0x0000001011187223 */ /* 0x010fe40000010018 */
[----:B------:R-:W-:-:S04]  /*1770*/  IMAD.WIDE R16, R27, R25, c[0x0][0x1b0] ;  /* 0x00006c001b107625 */ /* 0x000fc800078e0219 */
[----:B------:R-:W-:Y:S01]  /*1780*/  IMAD.WIDE R26, R26, R25, c[0x0][0x160] ;  /* 0x000058001a1a7625 */ /* 0x000fe200078e0219 */
[----:B0-----:R-:W2:Y:S04]  /*1790*/  LDG.E R15, [R16.64] ;  /* 0x00000006100f7981 */ /* 0x001ea8000c1e1900 */
[----:B------:R0:W2:Y:S01]  /*17a0*/  LDG.E R14, [R26.64] ;  /* 0x000000061a0e7981 */ /* 0x0000a2000c1e1900 */
[----:B---3--:R-:W-:-:S03]  /*17b0*/  FFMA.FTZ R24, R18, R19, R24 ;  /* 0x0000001312187223 */ /* 0x008fc60000010018 */
[----:B------:R-:W3:Y:S01]  /*17c0*/  LDG.E R28, [R16.64+0x8] ;  /* 0x00000806101c7981 */ /* 0x000ee2000c1e1900 */
[----:B------:R-:W-:-:S05]  /*17d0*/  IMAD.WIDE R18, R25, c[0x0][0x220], R26 ;  /* 0x0000880019127a25 */ /* 0x000fca00078e021a */
[----:B0-----:R0:W4:Y:S01]  /*17e0*/  LDG.E R27, [R18.64] ;  /* 0x00000006121b7981 */ /* 0x001122000c1e1900 */
[----:B--2---:R-:W-:Y:S02]  /*17f0*/  FFMA.FTZ R24, R14, R15, R24 ;  /* 0x0000000f0e187223 */ /* 0x004fe40000010018 */
[----:B------:R-:W-:Y:S02]  /*1800*/  IMAD.WIDE R14, R25, c[0x0][0x220], R18 ;  /* 0x00008800190e7a25 */ /* 0x000fe400078e0212 */
[----:B0-----:R-:W4:Y:S04]  /*1810*/  LDG.E R18, [R16.64+0x4] ;  /* 0x0000040610127981 */ /* 0x001f28000c1e1900 */
[----:B------:R-:W3:Y:S01]  /*1820*/  LDG.E R29, [R14.64] ;  /* 0x000000060e1d7981 */ /* 0x000ee2000c1e1900 */
[----:B------:R-:W-:Y:S01]  /*1830*/  IADD3 R26, R23, 0x8, RZ ;  /* 0x00000008171a7810 */ /* 0x000fe20007ffe0ff */
[----:B----4-:R-:W-:-:S04]  /*1840*/  FFMA.FTZ R24, R27, R18, R24 ;  /* 0x000000121b187223 */ /* 0x010fc80000010018 */
[----:B---3--:R-:W-:Y:S02]  /*1850*/  FFMA.FTZ R24, R29, R28, R24 ;  /* 0x0000001c1d187223 */ /* 0x008fe40000010018 */
[----:B------:R-:W-:Y:S02]  /*1860*/  IMAD.WIDE R28, R25, c[0x0][0x220], R14 ;  /* 0x00008800191c7a25 */ /* 0x000fe400078e020e */
[----:B------:R0:W2:Y:S02]  /*1870*/  LDG.E R15, [R16.64+0xc] ;  /* 0x00000c06100f7981 */ /* 0x0000a4000c1e1900 */
[----:B------:R-:W-:Y:S02]  /*1880*/  IMAD R27, R21, c[0x0][0x208], R26 ;  /* 0x00008200151b7a24 */ /* 0x000fe400078e021a */
[----:B------:R-:W-:Y:S01]  /*1890*/  IMAD R26, R26, c[0x0][0x220], R22 ;  /* 0x000088001a1a7a24 */ /* 0x000fe200078e0216 */
[----:B------:R-:W2:Y:S01]  /*18a0*/  LDG.E R28, [R28.64] ;  /* 0x000000061c1c7981 */ /* 0x000ea2000c1e1900 */
[----:B------:R-:W-:-:S04]  /*18b0*/  IMAD.WIDE R18, R27, R25, c[0x0][0x1b0] ;  /* 0x00006c001b127625 */ /* 0x000fc800078e0219 */
[----:B------:R-:W-:Y:S01]  /*18c0*/  IMAD.WIDE R26, R26, R25, c[0x0][0x160] ;  /* 0x000058001a1a7625 */ /* 0x000fe200078e0219 */
[----:B0-----:R-:W3:Y:S04]  /*18d0*/  LDG.E R17, [R18.64] ;  /* 0x0000000612117981 */ /* 0x001ee8000c1e1900 */
[----:B------:R0:W3:Y:S01]  /*18e0*/  LDG.E R16, [R26.64] ;  /* 0x000000061a107981 */ /* 0x0000e2000c1e1900 */
[----:B--2---:R-:W-:Y:S02]  /*18f0*/  FFMA.FTZ R24, R28, R15, R24 ;  /* 0x0000000f1c187223 */ /* 0x004fe40000010018 */
[----:B------:R-:W-:Y:S01]  /*1900*/  IMAD.WIDE R14, R25, c[0x0][0x220], R26 ;  /* 0x00008800190e7a25 */ /* 0x000fe200078e021a */
[----:B------:R-:W2:Y:S04]  /*1910*/  LDG.E R28, [R18.64+0x8] ;  /* 0x00000806121c7981 */ /* 0x000ea8000c1e1900 */
[----:B0-----:R0:W4:Y:S01]  /*1920*/  LDG.E R27, [R14.64] ;  /* 0x000000060e1b7981 */ /* 0x001122000c1e1900 */
[----:B---3--:R-:W-:-:S02]  /*1930*/  FFMA.FTZ R24, R16, R17, R24 ;  /* 0x0000001110187223 */ /* 0x008fc40000010018 */
[----:B------:R-:W-:Y:S02]  /*1940*/  IMAD.WIDE R16, R25, c[0x0][0x220], R14 ;  /* 0x0000880019107a25 */ /* 0x000fe400078e020e */
[----:B0-----:R-:W4:Y:S04]  /*1950*/  LDG.E R14, [R18.64+0x4] ;  /* 0x00000406120e7981 */ /* 0x001f28000c1e1900 */
[----:B------:R-:W2:Y:S01]  /*1960*/  LDG.E R29, [R16.64] ;  /* 0x00000006101d7981 */ /* 0x000ea2000c1e1900 */
[----:B------:R-:W-:Y:S01]  /*1970*/  IADD3 R26, R23, 0xc, RZ ;  /* 0x0000000c171a7810 */ /* 0x000fe20007ffe0ff */
[----:B----4-:R-:W-:-:S04]  /*1980*/  FFMA.FTZ R24, R27, R14, R24 ;  /* 0x0000000e1b187223 */ /* 0x010fc80000010018 */
[----:B--2---:R-:W-:Y:S02]  /*1990*/  FFMA.FTZ R24, R29, R28, R24 ;  /* 0x0000001c1d187223 */ /* 0x004fe40000010018 */
[----:B------:R-:W-:Y:S02]  /*19a0*/  IMAD.WIDE R28, R25, c[0x0][0x220], R16 ;  /* 0x00008800191c7a25 */ /* 0x000fe400078e0210 */
[----:B------:R0:W2:Y:S02]  /*19b0*/  LDG.E R17, [R18.64+0xc] ;  /* 0x00000c0612117981 */ /* 0x0000a4000c1e1900 */
[----:B------:R-:W-:Y:S02]  /*19c0*/  IMAD R27, R21, c[0x0][0x208], R26 ;  /* 0x00008200151b7a24 */ /* 0x000fe400078e021a */
[----:B------:R-:W-:Y:S01]  /*19d0*/  IMAD R26, R26, c[0x0][0x220], R22 ;  /* 0x000088001a1a7a24 */ /* 0x000fe200078e0216 */
[----:B------:R1:W2:Y:S01]  /*19e0*/  LDG.E R28, [R28.64] ;  /* 0x000000061c1c7981 */ /* 0x0002a2000c1e1900 */
[----:B------:R-:W-:-:S04]  /*19f0*/  IMAD.WIDE R14, R27, R25, c[0x0][0x1b0] ;  /* 0x00006c001b0e7625 */ /* 0x000fc800078e0219 */
[----:B------:R-:W-:Y:S01]  /*1a00*/  IMAD.WIDE R26, R26, R25, c[0x0][0x160] ;  /* 0x000058001a1a7625 */ /* 0x000fe200078e0219 */
[----:B0-----:R-:W3:Y:S04]  /*1a10*/  LDG.E R19, [R14.64] ;  /* 0x000000060e137981 */ /* 0x001ee8000c1e1900 */
[----:B------:R-:W3:Y:S04]  /*1a20*/  LDG.E R18, [R26.64] ;  /* 0x000000061a127981 */ /* 0x000ee8000c1e1900 */
[----:B-1----:R-:W4:Y:S01]  /*1a30*/  LDG.E R29, [R14.64+0xc] ;  /* 0x00000c060e1d7981 */ /* 0x002f22000c1e1900 */
[----:B--2---:R-:W-:-:S02]  /*1a40*/  FFMA.FTZ R24, R28, R17, R24 ;  /* 0x000000111c187223 */ /* 0x004fc40000010018 */
[C---:B------:R-:W-:Y:S01]  /*1a50*/  IMAD.WIDE R16, R25.reuse, c[0x0][0x220], R26 ;  /* 0x0000880019107a25 */ /* 0x040fe200078e021a */
[----:B------:R-:W2:Y:S03]  /*1a60*/  LDG.E R28, [R14.64+0x8] ;  /* 0x000008060e1c7981 */ /* 0x000ea6000c1e1900 */
[----:B---3--:R-:W-:Y:S02]  /*1a70*/  FFMA.FTZ R26, R18, R19, R24 ;  /* 0x00000013121a7223 */ /* 0x008fe40000010018 */
[C---:B------:R-:W-:Y:S02]  /*1a80*/  IMAD.WIDE R18, R25.reuse, c[0x0][0x220], R16 ;  /* 0x0000880019127a25 */ /* 0x040fe400078e0210 */
[----:B------:R0:W3:Y:S04]  /*1a90*/  LDG.E R17, [R16.64] ;  /* 0x0000000610117981 */ /* 0x0000e8000c1e1900 */
[----:B------:R-:W-:-:S02]  /*1aa0*/  IMAD.WIDE R24, R25, c[0x0][0x220], R18 ;  /* 0x0000880019187a25 */ /* 0x000fc400078e0212 */
[----:B------:R-:W2:Y:S04]  /*1ab0*/  LDG.E R18, [R18.64] ;  /* 0x0000000612127981 */ /* 0x000ea8000c1e1900 */
[----:B0-----:R-:W3:Y:S04]  /*1ac0*/  LDG.E R16, [R14.64+0x4] ;  /* 0x000004060e107981 */ /* 0x001ee8000c1e1900 */
[----:B------:R-:W4:Y:S01]  /*1ad0*/  LDG.E R24, [R24.64] ;  /* 0x0000000618187981 */ /* 0x000f22000c1e1900 */
[----:B------:R-:W-:-:S04]  /*1ae0*/  IADD3 R23, R23, 0x10, RZ ;  /* 0x0000001017177810 */ /* 0x000fc80007ffe0ff */
[----:B------:R-:W-:Y:S01]  /*1af0*/  ISETP.GE.AND P1, PT, R23, R9, PT ;  /* 0x000000091700720c */ /* 0x000fe20003f26270 */
[----:B---3--:R-:W-:-:S04]  /*1b00*/  FFMA.FTZ R27, R17, R16, R26 ;  /* 0x00000010111b7223 */ /* 0x008fc8000001001a */
[----:B--2---:R-:W-:-:S04]  /*1b10*/  FFMA.FTZ R28, R18, R28, R27 ;  /* 0x0000001c121c7223 */ /* 0x004fc8000001001b */
[----:B----4-:R-:W-:-:S04]  /*1b20*/  FFMA.FTZ R26, R24, R29, R28 ;  /* 0x0000001d181a7223 */ /* 0x010fc8000001001c */
[----:B------:R-:W-:Y:S05]  /*1b30*/  @!P1 BRA `(.L_x_997) ;  /* 0xfffffad000009947 */ /* 0x000fea000383ffff */
.L_x_996:
[----:B------:R-:W-:Y:S05]  /*1b40*/  BSYNC B2 ;  /* 0x0000000000027941 */ /* 0x000fea0003800000 */
.L_x_995:
        /* <DEDUP_REMOVED lines=9> */
[----:B------:R-:W2:Y:S04]  /*1be0*/  LDG.E R18, [R24.64] ;  /* 0x0000000618127981 */ /* 0x000ea8000c1e1900 */
[----:B------:R0:W2:Y:S01]  /*1bf0*/  LDG.E R19, [R16.64] ;  /* 0x0000000610137981 */ /* 0x0000a2000c1e1900 */
[----:B------:R-:W-:-:S03]  /*1c00*/  IMAD.WIDE R14, R9, c[0x0][0x220], R16 ;  /* 0x00008800090e7a25 */ /* 0x000fc600078e0210 */
[----:B------:R-:W3:Y:S04]  /*1c10*/  LDG.E R27, [R24.64+0x4] ;  /* 0x00000406181b7981 */ /* 0x000ee8000c1e1900 */
[----:B------:R1:W3:Y:S04]  /*1c20*/  LDG.E R28, [R14.64] ;  /* 0x000000060e1c7981 */ /* 0x0002e8000c1e1900 */
[----:B0-----:R0:W4:Y:S01]  /*1c30*/  LDG.E R16, [R24.64+0xc] ;  /* 0x00000c0618107981 */ /* 0x001122000c1e1900 */
[----:B-1----:R-:W-:-:S04]  /*1c40*/  IMAD.WIDE R14, R9, c[0x0][0x220], R14 ;  /* 0x00008800090e7a25 */ /* 0x002fc800078e020e */
[----:B--2--5:R-:W-:Y:S02]  /*1c50*/  FFMA.FTZ R26, R19, R18, R26 ;  /* 0x00000012131a7223 */ /* 0x024fe4000001001a */
[----:B------:R-:W2:Y:S04]  /*1c60*/  LDG.E R19, [R24.64+0x8] ;  /* 0x0000080618137981 */ /* 0x000ea8000c1e1900 */
[----:B------:R-:W2:Y:S01]  /*1c70*/  LDG.E R18, [R14.64] ;  /* 0x000000060e127981 */ /* 0x000ea2000c1e1900 */
[----:B---3--:R-:W-:Y:S01]  /*1c80*/  FFMA.FTZ R27, R28, R27, R26 ;  /* 0x0000001b1c1b7223 */ /* 0x008fe2000001001a */
[----:B------:R-:W-:Y:S01]  /*1c90*/  IADD3 R26, R23, 0x4, RZ ;  /* 0x00000004171a7810 */ /* 0x000fe20007ffe0ff */
[----:B------:R-:W-:-:S06]  /*1ca0*/  IMAD.WIDE R28, R9, c[0x0][0x220], R14 ;  /* 0x00008800091c7a25 */ /* 0x000fcc00078e020e */
[----:B------:R1:W4:Y:S02]  /*1cb0*/  LDG.E R29, [R28.64] ;  /* 0x000000061c1d7981 */ /* 0x000324000c1e1900 */
[----:B-1----:R-:W-:Y:S02]  /*1cc0*/  IMAD R28, R21, c[0x0][0x208], R26 ;  /* 0x00008200151c7a24 */ /* 0x002fe400078e021a */
[----:B------:R-:W-:Y:S02]  /*1cd0*/  IMAD R26, R26, c[0x0][0x220], R22 ;  /* 0x000088001a1a7a24 */ /* 0x000fe400078e0216 */
[----:B--2---:R-:W-:Y:S02]  /*1ce0*/  FFMA.FTZ R17, R18, R19, R27 ;  /* 0x0000001312117223 */ /* 0x004fe4000001001b */
[----:B------:R-:W-:-:S04]  /*1cf0*/  IMAD.WIDE R18, R28, R9, c[0x0][0x1b0] ;  /* 0x00006c001c127625 */ /* 0x000fc800078e0209 */
[----:B------:R-:W-:Y:S01]  /*1d00*/  IMAD.WIDE R26, R26, R9, c[0x0][0x160] ;  /* 0x000058001a1a7625 */ /* 0x000fe200078e0209 */
[----:B0-----:R-:W2:Y:S04]  /*1d10*/  LDG.E R24, [R18.64] ;  /* 0x0000000612187981 */ /* 0x001ea8000c1e1900 */
[----:B------:R-:W2:Y:S01]  /*1d20*/  LDG.E R15, [R26.64] ;  /* 0x000000061a0f7981 */ /* 0x000ea2000c1e1900 */
[----:B----4-:R-:W-:Y:S02]  /*1d30*/  FFMA.FTZ R14, R29, R16, R17 ;  /* 0x000000101d0e7223 */ /* 0x010fe40000010011 */
[----:B------:R-:W-:Y:S01]  /*1d40*/  IMAD.WIDE R16, R9, c[0x0][0x220], R26 ;  /* 0x0000880009107a25 */ /* 0x000fe200078e021a */
[----:B------:R-:W3:Y:S03]  /*1d50*/  LDG.E R29, [R18.64+0x4] ;  /* 0x00000406121d7981 */ /* 0x000ee6000c1e1900 */
[----:B--2---:R-:W-:-:S02]  /*1d60*/  FFMA.FTZ R26, R15, R24, R14 ;  /* 0x000000180f1a7223 */ /* 0x004fc4000001000e */
[C---:B------:R-:W-:Y:S02]  /*1d70*/  IMAD.WIDE R14, R9.reuse, c[0x0][0x220], R16 ;  /* 0x00008800090e7a25 */ /* 0x040fe400078e0210 */
[----:B------:R-:W3:Y:S04]  /*1d80*/  LDG.E R17, [R16.64] ;  /* 0x0000000610117981 */ /* 0x000ee8000c1e1900 */
[----:B------:R-:W-:Y:S01]  /*1d90*/  IMAD.WIDE R24, R9, c[0x0][0x220], R14 ;  /* 0x0000880009187a25 */ /* 0x000fe200078e020e */
[----:B------:R0:W2:Y:S04]  /*1da0*/  LDG.E R28, [R14.64] ;  /* 0x000000060e1c7981 */ /* 0x0000a8000c1e1900 */
[----:B------:R-:W2:Y:S04]  /*1db0*/  LDG.E R9, [R18.64+0x8] ;  /* 0x0000080612097981 */ /* 0x000ea8000c1e1900 */
[----:B------:R-:W4:Y:S04]  /*1dc0*/  LDG.E R24, [R24.64] ;  /* 0x0000000618187981 */ /* 0x000f28000c1e1900 */
[----:B0-----:R-:W4:Y:S01]  /*1dd0*/  LDG.E R14, [R18.64+0xc] ;  /* 0x00000c06120e7981 */ /* 0x001f22000c1e1900 */
[----:B------:R-:W-:-:S02]  /*1de0*/  PLOP3.LUT P0, PT, PT, PT, PT, 0x8, 0x0 ;  /* 0x000000000000781c */ /* 0x000fc40003f0e170 */
[----:B------:R-:W-:Y:S01]  /*1df0*/  IADD3 R23, R23, 0x8, RZ ;  /* 0x0000000817177810 */ /* 0x000fe20007ffe0ff */
[----:B---3--:R-:W-:-:S04]  /*1e00*/  FFMA.FTZ R29, R17, R29, R26 ;  /* 0x0000001d111d7223 */ /* 0x008fc8000001001a */
[----:B--2---:R-:W-:-:S04]  /*1e10*/  FFMA.FTZ R9, R28, R9, R29 ;  /* 0x000000091c097223 */ /* 0x004fc8000001001d */
[----:B----4-:R-:W-:Y:S02]  /*1e20*/  FFMA.FTZ R26, R24, R14, R9 ;  /* 0x0000000e181a7223 */ /* 0x010fe40000010009 */
.L_x_999:
[----:B------:R-:W-:Y:S05]  /*1e30*/  BSYNC B2 ;  /* 0x0000000000027941 */ /* 0x000fea0003800000 */
.L_x_998:
        /* <DEDUP_REMOVED lines=8> */
[----:B------:R-:W2:Y:S04]  /*1ec0*/  LDG.E R21, [R18.64] ;  /* 0x0000000612157981 */ /* 0x000ea8000c1e1900 */
[----:B------:R-:W2:Y:S01]  /*1ed0*/  LDG.E R15, [R14.64] ;  /* 0x000000060e0f7981 */ /* 0x000ea2000c1e1900 */
[----:B------:R-:W-:-:S03]  /*1ee0*/  IMAD.WIDE R22, R25, c[0x0][0x220], R16 ;  /* 0x0000880019167a25 */ /* 0x000fc600078e0210 */
[----:B------:R-:W3:Y:S04]  /*1ef0*/  LDG.E R16, [R16.64] ;  /* 0x0000000610107981 */ /* 0x000ee8000c1e1900 */
[----:B------:R-:W3:Y:S01]  /*1f00*/  LDG.E R27, [R18.64+0x4] ;  /* 0x00000406121b7981 */ /* 0x000ee2000c1e1900 */
[----:B------:R-:W-:-:S03]  /*1f10*/  IMAD.WIDE R24, R25, c[0x0][0x220], R22 ;  /* 0x0000880019187a25 */ /* 0x000fc600078e0216 */
[----:B------:R-:W4:Y:S04]  /*1f20*/  LDG.E R9, [R22.64] ;  /* 0x0000000616097981 */ /* 0x000f28000c1e1900 */
[----:B------:R-:W4:Y:S04]  /*1f30*/  LDG.E R28, [R18.64+0x8] ;  /* 0x00000806121c7981 */ /* 0x000f28000c1e1900 */
[----:B------:R-:W4:Y:S04]  /*1f40*/  LDG.E R29, [R18.64+0xc] ;  /* 0x00000c06121d7981 */ /* 0x000f28000c1e1900 */
[----:B------:R-:W4:Y:S01]  /*1f50*/  LDG.E R24, [R24.64] ;  /* 0x0000000618187981 */ /* 0x000f22000c1e1900 */
[----:B--2--5:R-:W-:-:S04]  /*1f60*/  FFMA.FTZ R21, R15, R21, R26 ;  /* 0x000000150f157223 */ /* 0x024fc8000001001a */
[----:B---3--:R-:W-:-:S04]  /*1f70*/  FFMA.FTZ R14, R16, R27, R21 ;  /* 0x0000001b100e7223 */ /* 0x008fc80000010015 */
[----:B----4-:R-:W-:-:S04]  /*1f80*/  FFMA.FTZ R9, R9, R28, R14 ;  /* 0x0000001c09097223 */ /* 0x010fc8000001000e */
[----:B------:R-:W-:Y:S02]  /*1f90*/  FFMA.FTZ R26, R24, R29, R9 ;  /* 0x0000001d181a7223 */ /* 0x000fe40000010009 */
.L_x_992:
[----:B------:R-:W-:Y:S05]  /*1fa0*/  BSYNC B0 ;  /* 0x0000000000007941 */ /* 0x000fea0003800000 */
.L_x_991:
[----:B------:R-:W-:-:S04]  /*1fb0*/  IADD3 R5, R5, 0x1, RZ ;  /* 0x0000000105057810 */ /* 0x000fc80007ffe0ff */
[----:B------:R-:W-:-:S13]  /*1fc0*/  ISETP.GE.AND P0, PT, R5, R6, PT ;  /* 0x000000060500720c */ /* 0x000fda0003f06270 */
[----:B------:R-:W-:Y:S05]  /*1fd0*/  @!P0 BRA `(.L_x_1000) ;  /* 0xfffff33000008947 */ /* 0x000fea000383ffff */
.L_x_990:
[----:B-1----:R-:W-:Y:S05]  /*1fe0*/  BSYNC B1 ;  /* 0x0000000000017941 */ /* 0x002fea0003800000 */
.L_x_989:
[----:B------:R-:W-:Y:S02]  /*1ff0*/  MOV R6, c[0x0][0x0] ;  /* 0x0000000000067a02 */ /* 0x000fe40000000f00 */
[----:B------:R-:W-:-:S03]  /*2000*/  SHF.R.S64 R4, RZ, 0x1e, R0 ;  /* 0x0000001eff047819 */ /* 0x000fc60000001000 */
[----:B------:R-:W-:Y:S01]  /*2010*/  IMAD R7, R6, c[0x0][0xc], RZ ;  /* 0x0000030006077a24 */ /* 0x000fe200078e02ff */
[----:B------:R-:W-:-:S04]  /*2020*/  IADD3 R4, P0, R4, c[0x0][0x188], RZ ;  /* 0x0000620004047a10 */ /* 0x000fc80007f1e0ff */
[----:B------:R-:W-:Y:S02]  /*2030*/  LEA.HI.X.SX32 R5, R0, c[0x0][0x18c], 0x2, P0 ;  /* 0x0000630000057a11 */ /* 0x000fe400000f16ff */
[----:B------:R-:W-:-:S03]  /*2040*/  IADD3 R0, P0, R7, R0, RZ ;  /* 0x0000000007007210 */ /* 0x000fc60007f1e0ff */
[----:B-----5:R0:W-:Y:S02]  /*2050*/  STG.E [R4.64], R26 ;  /* 0x0000001a04007986 */ /* 0x0201e4000c101906 */
[----:B------:R-:W-:Y:S01]  /*2060*/  IMAD.X R3, RZ, RZ, R3, P0 ;  /* 0x000000ffff037224 */ /* 0x000fe200000e0603 */
[----:B------:R-:W-:-:S04]  /*2070*/  ISETP.GE.U32.AND P0, PT, R0, c[0x0][0x1ec], PT ;  /* 0x00007b0000007a0c */ /* 0x000fc80003f06070 */
[----:B------:R-:W-:-:S13]  /*2080*/  ISETP.GE.AND.EX P0, PT, R3, UR5, PT, P0 ;  /* 0x0000000503007c0c */ /* 0x000fda000bf06300 */
[----:B0-----:R-:W-:Y:S01]  /*2090*/  @P0 CALL.REL.NOINC `(.L_x_1001) ;  /* 0x0000001000000944 */ /* 0x001fe20003c00000 */
[----:B------:R-:W-:Y:S05]  /*20a0*/  BRA `(.L_x_1002) ;  /* 0xffffe1b000007947 */ /* 0x000fea000383ffff */
.L_x_1001:
[----:B------:R-:W-:Y:S05]  /*20b0*/  EXIT ;  /* 0x000000000000794d */ /* 0x000fea0003800000 */
.L_x_980:
[----:B------:R-:W-:Y:S01]  /*20c0*/  IABS R8, c[0x0][0x200] ;  /* 0x0000800000087a13 */ /* 0x000fe20000000000 */
[----:B------:R-:W-:Y:S01]  /*20d0*/  IMAD.MOV.U32 R12, RZ, RZ, c[0x0][0x220] ;  /* 0x00008800ff0c7624 */ /* 0x000fe200078e00ff */
[----:B------:R-:W-:Y:S01]  /*20e0*/  IABS R2, c[0x0][0x204] ;  /* 0x0000810000027a13 */ /* 0x000fe20000000000 */
[----:B------:R-:W-:Y:S01]  /*20f0*/  BSSY B0, `(.L_x_1003) ;  /* 0x0000074000007945 */ /* 0x000fe20003800000 */
[----:B0-----:R-:W0:Y:S01]  /*2100*/  I2F.RP R6, R8 ;  /* 0x0000000800067306 */ /* 0x001e220000209400 */
        /* <DEDUP_REMOVED lines=114> */
.L_x_1004:
[----:B------:R-:W-:Y:S05]  /*2830*/  BSYNC B0 ;  /* 0x0000000000007941 */ /* 0x000fea0003800000 */
.L_x_1003:
[----:B------:R-:W-:Y:S01]  /*2840*/  BSSY B0, `(.L_x_1005) ;  /* 0x0000021000007945 */ /* 0x000fe20003800000 */
[----:B------:R-:W-:Y:S02]  /*2850*/  ISETP.GT.U32.AND P4, PT, R6, R9, PT ;  /* 0x000000090600720c */ /* 0x000fe40003f84070 */
[----:B------:R-:W-:Y:S01]  /*2860*/  MOV R5, c[0x0][0x20c] ;  /* 0x0000830000057a02 */ /* 0x000fe20000000f00 */
        /* <DEDUP_REMOVED lines=30> */
.L_x_1006:
[----:B------:R-:W-:Y:S05]  /*2a50*/  BSYNC B0 ;  /* 0x0000000000007941 */ /* 0x000fea0003800000 */
.L_x_1005:
[----:B------:R-:W-:Y:S01]  /*2a60*/  BSSY B0, `(.L_x_1007) ;  /* 0x0000023000007945 */ /* 0x000fe20003800000 */
[----:B------:R-:W-:Y:S01]  /*2a70*/  @!P4 IADD3 R9, R9, -R6, RZ ;  /* 0x800000060909c210 */ /* 0x000fe20007ffe0ff */
[----:B------:R-:W-:Y:S01]  /*2a80*/  IMAD.MOV.U32 R6, RZ, RZ, RZ ;  /* 0x000000ffff067224 */ /* 0x000fe200078e00ff */
[----:B------:R-:W-:Y:S02]  /*2a90*/  IABS R11, c[0x0][0x220] ;  /* 0x00008800000b7a13 */ /* 0x000fe40000000000 */
[----:B------:R-:W-:Y:S01]  /*2aa0*/  MOV R7, c[0x0][0x208] ;  /* 0x0000820000077a02 */ /* 0x000fe20000000f00 */
[----:B------:R-:W-:Y:S05]  /*2ab0*/  @P0 BRA `(.L_x_1008) ;  /* 0x000001d000000947 */ /* 0x000fea0003800000 */
[----:B------:R-:W0:Y:S01]  /*2ac0*/  I2F.RP R16, R11 ;  /* 0x0000000b00107306 */ /* 0x000e220000209400 */
[----:B------:R-:W-:Y:S01]  /*2ad0*/  HFMA2.MMA R14, -RZ, RZ, 0, 0 ;  /* 0x00000000ff0e7435 */ /* 0x000fe200000001ff */
[----:B------:R-:W-:-:S06]  /*2ae0*/  IABS R12, R2 ;  /* 0x00000002000c7213 */ /* 0x000fcc0000000000 */
        /* <DEDUP_REMOVED lines=26> */
.L_x_1008:
[----:B------:R-:W-:Y:S05]  /*2c90*/  BSYNC B0 ;  /* 0x0000000000007941 */ /* 0x000fea0003800000 */
.L_x_1007:
        /* <DEDUP_REMOVED lines=31> */
.L_x_1010:
[----:B------:R-:W-:Y:S05]  /*2e90*/  BSYNC B0 ;  /* 0x0000000000007941 */ /* 0x000fea0003800000 */
.L_x_1009:
[----:B------:R-:W-:Y:S01]  /*2ea0*/  ULDC.S8 UR4, c[0x0][0x1e8] ;  /* 0x00007a0000047ab9 */ /* 0x000fe20000000200 */
[----:B------:R-:W-:Y:S01]  /*2eb0*/  ISETP.NE.AND P0, PT, RZ, c[0x0][0x1f0], PT ;  /* 0x00007c00ff007a0c */ /* 0x000fe20003f05270 */
[----:B------:R-:W-:Y:S01]  /*2ec0*/  HFMA2.MMA R27, -RZ, RZ, 0, 0 ;  /* 0x00000000ff1b7435 */ /* 0x000fe200000001ff */
[----:B------:R-:W-:Y:S01]  /*2ed0*/  ISETP.NE.AND P1, PT, RZ, UR4, PT ;  /* 0x00000004ff007c0c */ /* 0x000fe2000bf25270 */
[----:B------:R-:W-:-:S10]  /*2ee0*/  @!P2 IMAD.MOV R9, RZ, RZ, -R9 ;  /* 0x000000ffff09a224 */ /* 0x000fd400078e0a09 */
[----:B------:R-:W-:Y:S02]  /*2ef0*/  @!P0 LOP3.LUT R9, RZ, c[0x0][0x1f0], RZ, 0x33, !PT ;  /* 0x00007c00ff098a12 */ /* 0x000fe400078e33ff */
[----:B------:R-:W-:Y:S05]  /*2f00*/  @!P1 BRA `(.L_x_1011) ;  /* 0x0000003000009947 */ /* 0x000fea0003800000 */
[----:B------:R-:W-:-:S04]  /*2f10*/  IMAD.MOV.U32 R10, RZ, RZ, 0x4 ;  /* 0x00000004ff0a7424 */ /* 0x000fc800078e00ff */
[----:B------:R-:W-:-:S05]  /*2f20*/  IMAD.WIDE R10, R9, R10, c[0x0][0x1d8] ;  /* 0x00007600090a7625 */ /* 0x000fca00078e020a */
[----:B------:R0:W5:Y:S02]  /*2f30*/  LDG.E R27, [R10.64] ;  /* 0x000000060a1b7981 */ /* 0x000164000c1e1900 */
.L_x_1011:
[----:B------:R-:W-:Y:S01]  /*2f40*/  ISETP.GE.AND P0, PT, R4, R5, PT ;  /* 0x000000050400720c */ /* 0x000fe20003f06270 */
[----:B------:R-:W-:-:S12]  /*2f50*/  BSSY B1, `(.L_x_1012) ;  /* 0x00000cd000017945 */ /* 0x000fd80003800000 */
[----:B------:R-:W-:Y:S05]  /*2f60*/  @P0 BRA `(.L_x_1013) ;  /* 0x00000cb000000947 */ /* 0x000fea0003800000 */
[----:B------:R-:W-:Y:S01]  /*2f70*/  IMAD R13, R13, c[0x0][0x1fc], R8 ;  /* 0x00007f000d0d7a24 */ /* 0x000fe200078e0208 */
[C---:B------:R-:W-:Y:S02]  /*2f80*/  IADD3 R8, R6.reuse, 0x1, RZ ;  /* 0x0000000106087810 */ /* 0x040fe40007ffe0ff */
[C---:B0-----:R-:W-:Y:S02]  /*2f90*/  IADD3 R10, R6.reuse, 0x2, RZ ;  /* 0x00000002060a7810 */ /* 0x041fe40007ffe0ff */
[----:B------:R-:W-:Y:S02]  /*2fa0*/  IADD3 R12, R6, 0x3, RZ ;  /* 0x00000003060c7810 */ /* 0x000fe40007ffe0ff */
.L_x_1023:
        /* <DEDUP_REMOVED lines=9> */
[----:B------:R-:W-:-:S05]  /*3040*/  IMAD.IADD R14, R14, 0x1, R7 ;  /* 0x000000010e0e7824 */ /* 0x000fca00078e0207 */
[----:B------:R-:W-:-:S05]  /*3050*/  ISETP.GE.U32.AND P1, PT, R14, 0x3, PT ;  /* 0x000000030e00780c */ /* 0x000fca0003f26070 */
        /* <DEDUP_REMOVED lines=14> */
[----:B------:R-:W-:Y:S02]  /*3140*/  ISETP.NE.AND P0, PT, R19, 0x2, PT ;  /* 0x000000021300780c */ /* 0x000fe40003f05270 */
[----:B------:R-:W-:Y:S02]  /*3150*/  IADD3 R19, R21, c[0x0][0x220], RZ ;  /* 0x0000880015137a10 */ /* 0x000fe40007ffe0ff */
[----:B------:R-:W2:Y:S09]  /*3160*/  LDG.E R21, [R14.64+0x4] ;  /* 0x000004060e157981 */ /* 0x000eb2000c1e1900 */
        /* <DEDUP_REMOVED lines=10> */
.L_x_1017:
[----:B------:R-:W-:Y:S05]  /*3210*/  BSYNC B2 ;  /* 0x0000000000027941 */ /* 0x000fea0003800000 */
.L_x_1016:
[----:B------:R-:W-:Y:S05]  /*3220*/  @!P1 BRA `(.L_x_1015) ;  /* 0x000009b000009947 */ /* 0x000fea0003800000 */
[----:B------:R-:W-:Y:S01]  /*3230*/  IMAD.IADD R15, R7, 0x1, -R26 ;  /* 0x00000001070f7824 */ /* 0x000fe200078e0a1a */
[----:B------:R-:W-:Y:S01]  /*3240*/  BSSY B2, `(.L_x_1018) ;  /* 0x0000057000027945 */ /* 0x000fe20003800000 */
[----:B------:R-:W-:Y:S01]  /*3250*/  IMAD R14, R26, c[0x0][0x220], R2 ;  /* 0x000088001a0e7a24 */ /* 0x000fe200078e0202 */
[----:B------:R-:W-:Y:S01]  /*3260*/  PLOP3.LUT P0, PT, PT, PT, PT, 0x80, 0x0 ;  /* 0x000000000000781c */ /* 0x000fe20003f0f070 */
[----:B------:R-:W-:Y:S01]  /*3270*/  IMAD R25, R9, c[0x0][0x20c], R4 ;  /* 0x0000830009197a24 */ /* 0x000fe200078e0204 */
[----:B------:R-:W-:Y:S01]  /*3280*/  ISETP.GT.AND P1, PT, R15, 0xc, PT ;  /* 0x0000000c0f00780c */ /* 0x000fe20003f24270 */
[----:B------:R-:W-:Y:S01]  /*3290*/  HFMA2.MMA R15, -RZ, RZ, 0, 2.384185791015625e-07 ;  /* 0x00000004ff0f7435 */ /* 0x000fe200000001ff */
[----:B------:R-:W-:Y:S01]  /*32a0*/  IMAD R14, R11, c[0x0][0x1f8], R14 ;  /* 0x00007e000b0e7a24 */ /* 0x000fe200078e020e */
[----:B------:R-:W-:Y:S01]  /*32b0*/  MOV R11, c[0x0][0x1b4] ;  /* 0x00006d00000b7a02 */ /* 0x000fe20000000f00 */
[----:B------:R-:W-:Y:S02]  /*32c0*/  IMAD.MOV.U32 R24, RZ, RZ, c[0x0][0x1b0] ;  /* 0x00006c00ff187624 */ /* 0x000fe400078e00ff */
[----:B------:R-:W-:-:S05]  /*32d0*/  IMAD R25, R25, c[0x0][0x208], R26 ;  /* 0x0000820019197a24 */ /* 0x000fca00078e021a */
[----:B------:R-:W-:Y:S02]  /*32e0*/  IMAD.WIDE R14, R14, R15, c[0x0][0x160] ;  /* 0x000058000e0e7625 */ /* 0x000fe400078e020f */
[----:B------:R-:W-:Y:S05]  /*32f0*/  @!P1 BRA `(.L_x_1019) ;  /* 0x000004b000009947 */ /* 0x000fea0003800000 */
[----:B------:R-:W-:Y:S02]  /*3300*/  PLOP3.LUT P0, PT, PT, PT, PT, 0x8, 0x0 ;  /* 0x000000000000781c */ /* 0x000fe40003f0e170 */
[----:B------:R-:W-:Y:S02]  /*3310*/  IADD3 R22, R7, -0xc, RZ ;  /* 0xfffffff407167810 */ /* 0x000fe40007ffe0ff */
.L_x_1020:
[----:B------:R-:W-:Y:S01]  /*3320*/  MOV R16, R24 ;  /* 0x0000001800107202 */ /* 0x000fe20000000f00 */
[----:B------:R-:W-:Y:S01]  /*3330*/  IMAD.MOV.U32 R17, RZ, RZ, R11 ;  /* 0x000000ffff117224 */ /* 0x000fe200078e000b */
[----:B------:R0:W2:Y:S01]  /*3340*/  LDG.E R18, [R14.64] ;  /* 0x000000060e127981 */ /* 0x0000a2000c1e1900 */
[----:B------:R-:W-:Y:S02]  /*3350*/  IMAD.MOV.U32 R23, RZ, RZ, c[0x0][0x220] ;  /* 0x00008800ff177624 */ /* 0x000fe400078e00ff */
[----:B------:R-:W-:-:S05]  /*3360*/  IMAD.WIDE R16, R25, 0x4, R16 ;  /* 0x0000000419107825 */ /* 0x000fca00078e0210 */
[----:B------:R-:W2:Y:S01]  /*3370*/  LDG.E R19, [R16.64] ;  /* 0x0000000610137981 */ /* 0x000ea2000c1e1900 */
[----:B0-----:R-:W-:-:S03]  /*3380*/  IMAD.WIDE R14, R23, 0x4, R14 ;  /* 0x00000004170e7825 */ /* 0x001fc600078e020e */
[----:B------:R-:W3:Y:S04]  /*3390*/  LDG.E R21, [R16.64+0x4] ;  /* 0x0000040610157981 */ /* 0x000ee8000c1e1900 */
[----:B------:R0:W3:Y:S01]  /*33a0*/  LDG.E R20, [R14.64] ;  /* 0x000000060e147981 */ /* 0x0000e2000c1e1900 */
[----:B--2--5:R-:W-:Y:S02]  /*33b0*/  FFMA.FTZ R27, R18, R19, R27 ;  /* 0x00000013121b7223 */ /* 0x024fe4000001001b */
[----:B------:R-:W-:Y:S02]  /*33c0*/  IMAD.WIDE R18, R23, 0x4, R14 ;  /* 0x0000000417127825 */ /* 0x000fe400078e020e */
[----:B0-----:R-:W2:Y:S02]  /*33d0*/  LDG.E R14, [R16.64+0xc] ;  /* 0x00000c06100e7981 */ /* 0x001ea4000c1e1900 */
[----:B---3--:R-:W-:-:S02]  /*33e0*/  FFMA.FTZ R28, R20, R21, R27 ;  /* 0x00000015141c7223 */ /* 0x008fc4000001001b */
[----:B------:R0:W3:Y:S01]  /*33f0*/  LDG.E R29, [R18.64] ;  /* 0x00000006121d7981 */ /* 0x0000e2000c1e1900 */
[----:B------:R-:W-:-:S05]  /*3400*/  IMAD.WIDE R20, R23, 0x4, R18 ;  /* 0x0000000417147825 */ /* 0x000fca00078e0212 */
[----:B------:R1:W2:Y:S04]  /*3410*/  LDG.E R27, [R20.64] ;  /* 0x00000006141b7981 */ /* 0x0002a8000c1e1900 */
[----:B0-----:R-:W3:Y:S02]  /*3420*/  LDG.E R18, [R16.64+0x8] ;  /* 0x0000080610127981 */ /* 0x001ee4000c1e1900 */
[----:B---3--:R-:W-:Y:S02]  /*3430*/  FFMA.FTZ R18, R29, R18, R28 ;  /* 0x000000121d127223 */ /* 0x008fe4000001001c */
[----:B------:R-:W-:Y:S02]  /*3440*/  IMAD.WIDE R28, R23, 0x4, R20 ;  /* 0x00000004171c7825 */ /* 0x000fe400078e0214 */
[----:B-1----:R-:W3:Y:S02]  /*3450*/  LDG.E R21, [R16.64+0x10] ;  /* 0x0000100610157981 */ /* 0x002ee4000c1e1900 */
[----:B--2---:R-:W-:-:S02]  /*3460*/  FFMA.FTZ R18, R27, R14, R18 ;  /* 0x0000000e1b127223 */ /* 0x004fc40000010012 */
[----:B------:R-:W3:Y:S01]  /*3470*/  LDG.E R19, [R28.64] ;  /* 0x000000061c137981 */ /* 0x000ee2000c1e1900 */
[----:B------:R-:W-:-:S03]  /*3480*/  IMAD.WIDE R14, R23, 0x4, R28 ;  /* 0x00000004170e7825 */ /* 0x000fc600078e021c */
[----:B------:R-:W2:Y:S04]  /*3490*/  LDG.E R20, [R16.64+0x14] ;  /* 0x0000140610147981 */ /* 0x000ea8000c1e1900 */
[----:B------:R0:W2:Y:S01]  /*34a0*/  LDG.E R27, [R14.64] ;  /* 0x000000060e1b7981 */ /* 0x0000a2000c1e1900 */
[----:B---3--:R-:W-:Y:S02]  /*34b0*/  FFMA.FTZ R21, R19, R21, R18 ;  /* 0x0000001513157223 */ /* 0x008fe40000010012 */
[----:B------:R-:W-:Y:S02]  /*34c0*/  IMAD.WIDE R18, R23, 0x4, R14 ;  /* 0x0000000417127825 */ /* 0x000fe400078e020e */
[----:B0-----:R-:W3:Y:S02]  /*34d0*/  LDG.E R14, [R16.64+0x1c] ;  /* 0x00001c06100e7981 */ /* 0x001ee4000c1e1900 */
[----:B--2---:R-:W-:-:S02]  /*34e0*/  FFMA.FTZ R15, R27, R20, R21 ;  /* 0x000000141b0f7223 */ /* 0x004fc40000010015 */
[----:B------:R0:W2:Y:S01]  /*34f0*/  LDG.E R28, [R18.64] ;  /* 0x00000006121c7981 */ /* 0x0000a2000c1e1900 */
[----:B------:R-:W-:-:S05]  /*3500*/  IMAD.WIDE R20, R23, 0x4, R18 ;  /* 0x0000000417147825 */ /* 0x000fca00078e0212 */
[----:B------:R1:W3:Y:S04]  /*3510*/  LDG.E R27, [R20.64] ;  /* 0x00000006141b7981 */ /* 0x0002e8000c1e1900 */
[----:B0-----:R-:W2:Y:S02]  /*3520*/  LDG.E R18, [R16.64+0x18] ;  /* 0x0000180610127981 */ /* 0x001ea4000c1e1900 */
[----:B--2---:R-:W-:Y:S02]  /*3530*/  FFMA.FTZ R15, R28, R18, R15 ;  /* 0x000000121c0f7223 */ /* 0x004fe4000001000f */
[----:B------:R-:W-:Y:S02]  /*3540*/  IMAD.WIDE R28, R23, 0x4, R20 ;  /* 0x00000004171c7825 */ /* 0x000fe400078e0214 */
[----:B-1----:R-:W2:Y:S02]  /*3550*/  LDG.E R21, [R16.64+0x20] ;  /* 0x0000200610157981 */ /* 0x002ea4000c1e1900 */
[----:B---3--:R-:W-:-:S02]  /*3560*/  FFMA.FTZ R18, R27, R14, R15 ;  /* 0x0000000e1b127223 */ /* 0x008fc4000001000f */
[----:B------:R-:W2:Y:S01]  /*3570*/  LDG.E R19, [R28.64] ;  /* 0x000000061c137981 */ /* 0x000ea2000c1e1900 */
[----:B------:R-:W-:-:S03]  /*3580*/  IMAD.WIDE R14, R23, 0x4, R28 ;  /* 0x00000004170e7825 */ /* 0x000fc600078e021c */
[----:B------:R-:W3:Y:S04]  /*3590*/  LDG.E R20, [R16.64+0x24] ;  /* 0x0000240610147981 */ /* 0x000ee8000c1e1900 */
[----:B------:R0:W3:Y:S01]  /*35a0*/  LDG.E R27, [R14.64] ;  /* 0x000000060e1b7981 */ /* 0x0000e2000c1e1900 */
[----:B--2---:R-:W-:Y:S02]  /*35b0*/  FFMA.FTZ R21, R19, R21, R18 ;  /* 0x0000001513157223 */ /* 0x004fe40000010012 */
        /* <DEDUP_REMOVED lines=11> */
[----:B------:R0:W3:Y:S01]  /*3670*/  LDG.E R19, [R28.64] ;  /* 0x000000061c137981 */ /* 0x0000e2000c1e1900 */
[----:B------:R-:W-:-:S03]  /*3680*/  IMAD.WIDE R14, R23, 0x4, R28 ;  /* 0x00000004170e7825 */ /* 0x000fc600078e021c */
[----:B------:R-:W2:Y:S04]  /*3690*/  LDG.E R20, [R16.64+0x34] ;  /* 0x0000340610147981 */ /* 0x000ea8000c1e1900 */
[----:B------:R1:W2:Y:S04]  /*36a0*/  LDG.E R27, [R14.64] ;  /* 0x000000060e1b7981 */ /* 0x0002a8000c1e1900 */
[----:B0-----:R-:W4:Y:S01]  /*36b0*/  LDG.E R29, [R16.64+0x3c] ;  /* 0x00003c06101d7981 */ /* 0x001f22000c1e1900 */
[----:B---3--:R-:W-:Y:S02]  /*36c0*/  FFMA.FTZ R21, R19, R21, R18 ;  /* 0x0000001513157223 */ /* 0x008fe40000010012 */
[----:B------:R-:W-:-:S02]  /*36d0*/  IMAD.WIDE R18, R23, 0x4, R14 ;  /* 0x0000000417127825 */ /* 0x000fc400078e020e */
[----:B-1----:R-:W3:Y:S02]  /*36e0*/  LDG.E R15, [R16.64+0x38] ;  /* 0x00003806100f7981 */ /* 0x002ee4000c1e1900 */
[----:B--2---:R-:W-:Y:S02]  /*36f0*/  FFMA.FTZ R27, R27, R20, R21 ;  /* 0x000000141b1b7223 */ /* 0x004fe40000010015 */
[----:B------:R-:W3:Y:S01]  /*3700*/  LDG.E R14, [R18.64] ;  /* 0x00000006120e7981 */ /* 0x000ee2000c1e1900 */
[----:B------:R-:W-:-:S05]  /*3710*/  IMAD.WIDE R20, R23, 0x4, R18 ;  /* 0x0000000417147825 */ /* 0x000fca00078e0212 */
[----:B------:R-:W4:Y:S01]  /*3720*/  LDG.E R28, [R20.64] ;  /* 0x00000006141c7981 */ /* 0x000f22000c1e1900 */
[----:B------:R-:W-:-:S04]  /*3730*/  IADD3 R26, R26, 0x10, RZ ;  /* 0x000000101a1a7810 */ /* 0x000fc80007ffe0ff */
[----:B------:R-:W-:Y:S02]  /*3740*/  ISETP.GE.AND P1, PT, R26, R22, PT ;  /* 0x000000161a00720c */ /* 0x000fe40003f26270 */
[----:B------:R-:W-:-:S04]  /*3750*/  IADD3 R24, P2, R24, 0x40, RZ ;  /* 0x0000004018187810 */ /* 0x000fc80007f5e0ff */
[----:B------:R-:W-:Y:S01]  /*3760*/  IADD3.X R11, RZ, R11, RZ, P2, !PT ;  /* 0x0000000bff0b7210 */ /* 0x000fe200017fe4ff */
[----:B---3--:R-:W-:Y:S02]  /*3770*/  FFMA.FTZ R27, R14, R15, R27 ;  /* 0x0000000f0e1b7223 */ /* 0x008fe4000001001b */
[----:B------:R-:W-:-:S04]  /*3780*/  IMAD.WIDE R14, R23, 0x4, R20 ;  /* 0x00000004170e7825 */ /* 0x000fc800078e0214 */
[----:B----4-:R-:W-:Y:S01]  /*3790*/  FFMA.FTZ R27, R28, R29, R27 ;  /* 0x0000001d1c1b7223 */ /* 0x010fe2000001001b */
[----:B------:R-:W-:Y:S05]  /*37a0*/  @!P1 BRA `(.L_x_1020) ;  /* 0xfffffb7000009947 */ /* 0x000fea000383ffff */
.L_x_1019:
[----:B------:R-:W-:Y:S05]  /*37b0*/  BSYNC B2 ;  /* 0x0000000000027941 */ /* 0x000fea0003800000 */
.L_x_1018:
[----:B------:R-:W-:Y:S01]  /*37c0*/  IMAD.IADD R16, R7, 0x1, -R26 ;  /* 0x0000000107107824 */ /* 0x000fe200078e0a1a */
[----:B------:R-:W-:Y:S04]  /*37d0*/  BSSY B2, `(.L_x_1021) ;  /* 0x000002b000027945 */ /* 0x000fe80003800000 */
[----:B------:R-:W-:-:S13]  /*37e0*/  ISETP.GT.AND P1, PT, R16, 0x4, PT ;  /* 0x000000041000780c */ /* 0x000fda0003f24270 */
[----:B------:R-:W-:Y:S05]  /*37f0*/  @!P1 BRA `(.L_x_1022) ;  /* 0x0000028000009947 */ /* 0x000fea0003800000 */
[----:B------:R-:W-:Y:S01]  /*3800*/  MOV R16, R24 ;  /* 0x0000001800107202 */ /* 0x000fe20000000f00 */
[----:B------:R-:W-:Y:S01]  /*3810*/  IMAD.MOV.U32 R17, RZ, RZ, R11 ;  /* 0x000000ffff117224 */ /* 0x000fe200078e000b */
[----:B------:R0:W2:Y:S03]  /*3820*/  LDG.E R20, [R14.64] ;  /* 0x000000060e147981 */ /* 0x0000a6000c1e1900 */
[----:B------:R-:W-:-:S05]  /*3830*/  IMAD.WIDE R16, R25, 0x4, R16 ;  /* 0x0000000419107825 */ /* 0x000fca00078e0210 */
[----:B------:R-:W2:Y:S01]  /*3840*/  LDG.E R22, [R16.64] ;  /* 0x0000000610167981 */ /* 0x000ea2000c1e1900 */
[----:B------:R-:W-:-:S03]  /*3850*/  MOV R21, c[0x0][0x220] ;  /* 0x0000880000157a02 */ /* 0x000fc60000000f00 */
[----:B------:R-:W3:Y:S02]  /*3860*/  LDG.E R28, [R16.64+0x8] ;  /* 0x00000806101c7981 */ /* 0x000ee4000c1e1900 */
[C---:B------:R-:W-:Y:S02]  /*3870*/  IMAD.WIDE R18, R21.reuse, 0x4, R14 ;  /* 0x0000000415127825 */ /* 0x040fe400078e020e */
[----:B0-----:R-:W4:Y:S04]  /*3880*/  LDG.E R14, [R16.64+0xc] ;  /* 0x00000c06100e7981 */ /* 0x001f28000c1e1900 */
[----:B------:R0:W3:Y:S02]  /*3890*/  LDG.E R23, [R18.64] ;  /* 0x0000000612177981 */ /* 0x0000e4000c1e1900 */
[----:B0-----:R-:W-:-:S04]  /*38a0*/  IMAD.WIDE R18, R21, 0x4, R18 ;  /* 0x0000000415127825 */ /* 0x001fc800078e0212 */
[----:B--2--5:R-:W-:Y:S02]  /*38b0*/  FFMA.FTZ R20, R20, R22, R27 ;  /* 0x0000001614147223 */ /* 0x024fe4000001001b */
[----:B------:R-:W3:Y:S04]  /*38c0*/  LDG.E R22, [R16.64+0x4] ;  /* 0x0000040610167981 */ /* 0x000ee8000c1e1900 */
[----:B------:R0:W2:Y:S01]  /*38d0*/  LDG.E R27, [R18.64] ;  /* 0x00000006121b7981 */ /* 0x0000a2000c1e1900 */
[----:B---3--:R-:W-:Y:S02]  /*38e0*/  FFMA.FTZ R20, R23, R22, R20 ;  /* 0x0000001617147223 */ /* 0x008fe40000010014 */
[----:B------:R-:W-:Y:S02]  /*38f0*/  IMAD.WIDE R22, R21, 0x4, R18 ;  /* 0x0000000415167825 */ /* 0x000fe400078e0212 */
[----:B0-----:R-:W3:Y:S02]  /*3900*/  LDG.E R18, [R16.64+0x10] ;  /* 0x0000100610127981 */ /* 0x001ee4000c1e1900 */
[----:B--2---:R-:W-:-:S02]  /*3910*/  FFMA.FTZ R20, R27, R28, R20 ;  /* 0x0000001c1b147223 */ /* 0x004fc40000010014 */
[----:B------:R-:W4:Y:S01]  /*3920*/  LDG.E R15, [R22.64] ;  /* 0x00000006160f7981 */ /* 0x000f22000c1e1900 */
[----:B------:R-:W-:-:S05]  /*3930*/  IMAD.WIDE R28, R21, 0x4, R22 ;  /* 0x00000004151c7825 */ /* 0x000fca00078e0216 */
[----:B------:R-:W3:Y:S01]  /*3940*/  LDG.E R27, [R28.64] ;  /* 0x000000061c1b7981 */ /* 0x000ee2000c1e1900 */
[----:B----4-:R-:W-:Y:S02]  /*3950*/  FFMA.FTZ R20, R15, R14, R20 ;  /* 0x0000000e0f147223 */ /* 0x010fe40000010014 */
[----:B------:R-:W-:-:S04]  /*3960*/  IMAD.WIDE R14, R21, 0x4, R28 ;  /* 0x00000004150e7825 */ /* 0x000fc800078e021c */
[----:B---3--:R-:W-:Y:S02]  /*3970*/  FFMA.FTZ R20, R27, R18, R20 ;  /* 0x000000121b147223 */ /* 0x008fe40000010014 */
[C---:B------:R-:W-:Y:S02]  /*3980*/  IMAD.WIDE R18, R21.reuse, 0x4, R14 ;  /* 0x0000000415127825 */ /* 0x040fe400078e020e */
[----:B------:R0:W2:Y:S04]  /*3990*/  LDG.E R14, [R14.64] ;  /* 0x000000060e0e7981 */ /* 0x0000a8000c1e1900 */
[----:B------:R1:W3:Y:S01]  /*39a0*/  LDG.E R27, [R18.64] ;  /* 0x00000006121b7981 */ /* 0x0002e2000c1e1900 */
[----:B------:R-:W-:-:S03]  /*39b0*/  IMAD.WIDE R22, R21, 0x4, R18 ;  /* 0x0000000415167825 */ /* 0x000fc600078e0212 */
[----:B0-----:R-:W2:Y:S04]  /*39c0*/  LDG.E R15, [R16.64+0x14] ;  /* 0x00001406100f7981 */ /* 0x001ea8000c1e1900 */
[----:B-1----:R-:W3:Y:S04]  /*39d0*/  LDG.E R18, [R16.64+0x18] ;  /* 0x0000180610127981 */ /* 0x002ee8000c1e1900 */
[----:B------:R-:W4:Y:S04]  /*39e0*/  LDG.E R19, [R16.64+0x1c] ;  /* 0x00001c0610137981 */ /* 0x000f28000c1e1900 */
[----:B------:R-:W4:Y:S01]  /*39f0*/  LDG.E R28, [R22.64] ;  /* 0x00000006161c7981 */ /* 0x000f22000c1e1900 */
[----:B------:R-:W-:-:S02]  /*3a00*/  IADD3 R24, P1, R24, 0x20, RZ ;  /* 0x0000002018187810 */ /* 0x000fc40007f3e0ff */
[----:B------:R-:W-:Y:S02]  /*3a10*/  PLOP3.LUT P0, PT, PT, PT, PT, 0x8, 0x0 ;  /* 0x000000000000781c */ /* 0x000fe40003f0e170 */
[----:B------:R-:W-:Y:S01]  /*3a20*/  IADD3 R26, R26, 0x8, RZ ;  /* 0x000000081a1a7810 */ /* 0x000fe20007ffe0ff */
[----:B------:R-:W-:Y:S02]  /*3a30*/  IMAD.X R11, RZ, RZ, R11, P1 ;  /* 0x000000ffff0b7224 */ /* 0x000fe400008e060b */
[----:B--2---:R-:W-:-:S04]  /*3a40*/  FFMA.FTZ R20, R14, R15, R20 ;  /* 0x0000000f0e147223 */ /* 0x004fc80000010014 */
[----:B---3--:R-:W-:Y:S02]  /*3a50*/  FFMA.FTZ R27, R27, R18, R20 ;  /* 0x000000121b1b7223 */ /* 0x008fe40000010014 */
[----:B------:R-:W-:-:S04]  /*3a60*/  IMAD.WIDE R14, R21, 0x4, R22 ;  /* 0x00000004150e7825 */ /* 0x000fc800078e0216 */
[----:B----4-:R-:W-:Y:S02]  /*3a70*/  FFMA.FTZ R27, R28, R19, R27 ;  /* 0x000000131c1b7223 */ /* 0x010fe4000001001b */
.L_x_1022:
[----:B------:R-:W-:Y:S05]  /*3a80*/  BSYNC B2 ;  /* 0x0000000000027941 */ /* 0x000fea0003800000 */
.L_x_1021:
[----:B------:R-:W-:Y:S01]  /*3a90*/  ISETP.LT.OR P0, PT, R26, R7, P0 ;  /* 0x000000071a00720c */ /* 0x000fe20000701670 */
[----:B------:R-:W-:Y:S01]  /*3aa0*/  IMAD.MOV.U32 R17, RZ, RZ, R11 ;  /* 0x000000ffff117224 */ /* 0x000fe200078e000b */
[----:B------:R-:W-:-:S11]  /*3ab0*/  MOV R16, R24 ;  /* 0x0000001800107202 */ /* 0x000fd60000000f00 */
[----:B------:R-:W-:Y:S05]  /*3ac0*/  @!P0 BRA `(.L_x_1015) ;  /* 0x0000011000008947 */ /* 0x000fea0003800000 */
[----:B------:R-:W-:Y:S01]  /*3ad0*/  MOV R23, c[0x0][0x220] ;  /* 0x0000880000177a02 */ /* 0x000fe20000000f00 */
[----:B------:R-:W-:-:S04]  /*3ae0*/  IMAD.WIDE R18, R25, 0x4, R16 ;  /* 0x0000000419127825 */ /* 0x000fc800078e0210 */
[C---:B------:R-:W-:Y:S01]  /*3af0*/  IMAD.WIDE R16, R23.reuse, 0x4, R14 ;  /* 0x0000000417107825 */ /* 0x040fe200078e020e */
[----:B------:R-:W2:Y:S04]  /*3b00*/  LDG.E R24, [R18.64] ;  /* 0x0000000612187981 */ /* 0x000ea8000c1e1900 */
[----:B------:R-:W2:Y:S01]  /*3b10*/  LDG.E R14, [R14.64] ;  /* 0x000000060e0e7981 */ /* 0x000ea2000c1e1900 */
[----:B------:R-:W-:-:S03]  /*3b20*/  IMAD.WIDE R20, R23, 0x4, R16 ;  /* 0x0000000417147825 */ /* 0x000fc600078e0210 */
[----:B------:R-:W3:Y:S04]  /*3b30*/  LDG.E R17, [R16.64] ;  /* 0x0000000610117981 */ /* 0x000ee8000c1e1900 */
[----:B------:R-:W3:Y:S01]  /*3b40*/  LDG.E R25, [R18.64+0x4] ;  /* 0x0000040612197981 */ /* 0x000ee2000c1e1900 */
[----:B------:R-:W-:-:S03]  /*3b50*/  IMAD.WIDE R22, R23, 0x4, R20 ;  /* 0x0000000417167825 */ /* 0x000fc600078e0214 */
        /* <DEDUP_REMOVED lines=8> */
.L_x_1015:
[----:B------:R-:W-:Y:S05]  /*3be0*/  BSYNC B0 ;  /* 0x0000000000007941 */ /* 0x000fea0003800000 */
.L_x_1014:
[----:B------:R-:W-:-:S04]  /*3bf0*/  IADD3 R4, R4, 0x1, RZ ;  /* 0x0000000104047810 */ /* 0x000fc80007ffe0ff */
[----:B------:R-:W-:-:S13]  /*3c00*/  ISETP.GE.AND P0, PT, R4, R5, PT ;  /* 0x000000050400720c */ /* 0x000fda0003f06270 */
[----:B------:R-:W-:Y:S05]  /*3c10*/  @!P0 BRA `(.L_x_1023) ;  /* 0xfffff39000008947 */ /* 0x000fea000383ffff */
.L_x_1013:
[----:B------:R-:W-:Y:S05]  /*3c20*/  BSYNC B1 ;  /* 0x0000000000017941 */ /* 0x000fea0003800000 */
.L_x_1012:
[----:B------:R-:W-:Y:S01]  /*3c30*/  SHF.R.S64 R4, RZ, 0x1e, R0 ;  /* 0x0000001eff047819 */ /* 0x000fe20000001000 */
[----:B------:R-:W-:-:S03]  /*3c40*/  IMAD.MOV.U32 R2, RZ, RZ, c[0x0][0x0] ;  /* 0x00000000ff027624 */ /* 0x000fc600078e00ff */
[----:B------:R-:W-:Y:S01]  /*3c50*/  IADD3 R4, P0, R4, c[0x0][0x188], RZ ;  /* 0x0000620004047a10 */ /* 0x000fe20007f1e0ff */
[----:B------:R-:W-:-:S03]  /*3c60*/  IMAD R7, R2, c[0x0][0xc], RZ ;  /* 0x0000030002077a24 */ /* 0x000fc600078e02ff */
[----:B------:R-:W-:Y:S02]  /*3c70*/  LEA.HI.X.SX32 R5, R0, c[0x0][0x18c], 0x2, P0 ;  /* 0x0000630000057a11 */ /* 0x000fe400000f16ff */
[----:B------:R-:W-:-:S03]  /*3c80*/  IADD3 R0, P0, R7, R0, RZ ;  /* 0x0000000007007210 */ /* 0x000fc60007f1e0ff */
[----:B-----5:R1:W-:Y:S01]  /*3c90*/  STG.E [R4.64], R27 ;  /* 0x0000001b04007986 */ /* 0x0203e2000c101906 */
[----:B------:R-:W-:Y:S02]  /*3ca0*/  IADD3.X R3, RZ, R3, RZ, P0, !PT ;  /* 0x00000003ff037210 */ /* 0x000fe400007fe4ff */
[----:B------:R-:W-:-:S04]  /*3cb0*/  ISETP.GE.U32.AND P0, PT, R0, c[0x0][0x1ec], PT ;  /* 0x00007b0000007a0c */ /* 0x000fc80003f06070 */
[----:B------:R-:W-:-:S13]  /*3cc0*/  ISETP.GE.AND.EX P0, PT, R3, UR5, PT, P0 ;  /* 0x0000000503007c0c */ /* 0x000fda000bf06300 */
[----:B-1----:R-:W-:Y:S01]  /*3cd0*/  @P0 CALL.REL.NOINC `(.L_x_1024) ;  /* 0x0000001000000944 */ /* 0x002fe20003c00000 */
[----:B------:R-:W-:Y:S05]  /*3ce0*/  BRA `(.L_x_980) ;  /* 0xffffe3d000007947 */ /* 0x000fea000383ffff */
.L_x_1024:
[----:B------:R-:W-:Y:S05]  /*3cf0*/  EXIT ;  /* 0x000000000000794d */ /* 0x000fea0003800000 */
.L_x_1025:
        /* <DEDUP_REMOVED lines=16> */
.L_x_1210:


//--------------------- .text._ZN2at6native51_GLOBAL__N__2c613397_18_DepthwiseConv2d_cu_9959487031conv_depthwise2d_forward_kernelILi1EfiEEvNS_27GenericPackedTensorAccessorIKT0_Lm4ENS_16DefaultPtrTraitsEiEENS3_IS4_Lm4ES6_iEES7_NS3_IS5_Lm1ES6_iEEbT1_iiiiiiiiiiiiii --------------------------
	.section	.text._ZN2at6native51_GLOBAL__N__2c613397_18_DepthwiseConv2d_cu_9959487031conv_depthwise2d_forward_kernelILi1EfiEEvNS_27GenericPackedTensorAccessorIKT0_Lm4ENS_16DefaultPtrTraitsEiEENS3_IS4_Lm4ES6_iEES7_NS3_IS5_Lm1ES6_iEEbT1_iiiiiiiiiiiiii,"ax",@progbits
	.sectioninfo	@"SHI_REGISTERS=28"
	.align	128
.text._ZN2at6native51_GLOBAL__N__2c613397_18_DepthwiseConv2d_cu_9959487031conv_depthwise2d_forward_kernelILi1EfiEEvNS_27GenericPackedTensorAccessorIKT0_Lm4ENS_16DefaultPtrTraitsEiEENS3_IS4_Lm4ES6_iEES7_NS3_IS5_Lm1ES6_iEEbT1_iiiiiiiiiiiiii:
        .type           _ZN2at6native51_GLOBAL__N__2c613397_18_DepthwiseConv2d_cu_9959487031conv_depthwise2d_forward_kernelILi1EfiEEvNS_27GenericPackedTensorAccessorIKT0_Lm4ENS_16DefaultPtrTraitsEiEENS3_IS4_Lm4ES6_iEES7_NS3_IS5_Lm1ES6_iEEbT1_iiiiiiiiiiiiii,@function
        .size           _ZN2at6native51_GLOBAL__N__2c613397_18_DepthwiseConv2d_cu_9959487031conv_depthwise2d_forward_kernelILi1EfiEEvNS_27GenericPackedTensorAccessorIKT0_Lm4ENS_16DefaultPtrTraitsEiEENS3_IS4_Lm4ES6_iEES7_NS3_IS5_Lm1ES6_iEEbT1_iiiiiiiiiiiiii,(.L_x_1211 - _ZN2at6native51_GLOBAL__N__2c613397_18_DepthwiseConv2d_cu_9959487031conv_depthwise2d_forward_kernelILi1EfiEEvNS_27GenericPackedTensorAccessorIKT0_Lm4ENS_16DefaultPtrTraitsEiEENS3_IS4_Lm4ES6_iEES7_NS3_IS5_Lm1ES6_iEEbT1_iiiiiiiiiiiiii)
        .other          _ZN2at6native51_GLOBAL__N__2c613397_18_DepthwiseConv2d_cu_9959487031conv_depthwise2d_forward_kernelILi1EfiEEvNS_27GenericPackedTensorAccessorIKT0_Lm4ENS_16DefaultPtrTraitsEiEENS3_IS4_Lm4ES6_iEES7_NS3_IS5_Lm1ES6_iEEbT1_iiiiiiiiiiiiii,@"STO_CUDA_ENTRY STV_DEFAULT"
_ZN2at6native51_GLOBAL__N__2c613397_18_DepthwiseConv2d_cu_9959487031conv_depthwise2d_forward_kernelILi1EfiEEvNS_27GenericPackedTensorAccessorIKT0_Lm4ENS_16DefaultPtrTraitsEiEENS3_IS4_Lm4ES6_iEES7_NS3_IS5_Lm1ES6_iEEbT1_iiiiiiiiiiiiii:
        /* <DEDUP_REMOVED lines=10> */
[----:B------:R-:W-:Y:S01]  /*00a0*/  IMAD.MOV.U32 R0, RZ, RZ, R8 ;  /* 0x000000ffff007224 */ /* 0x000fe200078e0008 */
[----:B------:R-:W-:Y:S01]  /*00b0*/  BSSY B0, `(.L_x_1026) ;  /* 0x0000028000007945 */ /* 0x000fe20003800000 */
[----:B------:R-:W-:-:S03]  /*00c0*/  IMAD.MOV.U32 R3, RZ, RZ, R9 ;  /* 0x000000ffff037224 */ /* 0x000fc600078e0009 */
[----:B------:R-:W-:Y:S02]  /*00d0*/  LOP3.LUT R6, RZ, R0, RZ, 0x33, !PT ;  /* 0x00000000ff067212 */ /* 0x000fe400078e33ff */
[----:B------:R-:W-:Y:S02]  /*00e0*/  LOP3.LUT R7, RZ, R3, RZ, 0x33, !PT ;  /* 0x00000003ff077212 */ /* 0x000fe400078e33ff */
[----:B------:R-:W-:-:S04]  /*00f0*/  IADD3 R6, P0, R6, c[0x0][0x1ec], RZ ;  /* 0x00007b0006067a10 */ /* 0x000fc80007f1e0ff */
[----:B------:R-:W-:-:S04]  /*0100*/  IADD3.X R7, R7, UR5, RZ, P0, !PT ;  /* 0x0000000507077c10 */ /* 0x000fc800087fe4ff */
[----:B------:R-:W-:-:S13]  /*0110*/  ISETP.NE.U32.AND P0, PT, R7, RZ, PT ;  /* 0x000000ff0700720c */ /* 0x000fda0003f05070 */
[----:B------:R-:W-:Y:S05]  /*0120*/  @!P0 BRA `(.L_x_1027) ;  /* 0x0000009000008947 */ /* 0x000fea0003800000 */
[----:B------:R-:W-:Y:S01]  /*0130*/  LOP3.LUT R2, RZ, R8, RZ, 0x33, !PT ;  /* 0x00000008ff027212 */ /* 0x000fe200078e33ff */
[----:B------:R-:W-:Y:S01]  /*0140*/  IMAD.MOV.U32 R13, RZ, RZ, c[0x0][0x0] ;  /* 0x00000000ff0d7624 */ /* 0x000fe200078e00ff */
[----:B------:R-:W-:Y:S02]  /*0150*/  LOP3.LUT R12, RZ, R9, RZ, 0x33, !PT ;  /* 0x00000009ff0c7212 */ /* 0x000fe400078e33ff */
[----:B------:R-:W-:Y:S01]  /*0160*/  IADD3 R2, P0, R2, c[0x0][0x1ec], RZ ;  /* 0x00007b0002027a10 */ /* 0x000fe20007f1e0ff */
[----:B------:R-:W-:Y:S01]  /*0170*/  IMAD R13, R13, c[0x0][0xc], RZ ;  /* 0x000003000d0d7a24 */ /* 0x000fe200078e02ff */
[----:B------:R-:W-:Y:S02]  /*0180*/  MOV R10, 0x1b0 ;  /* 0x000001b0000a7802 */ /* 0x000fe40000000f00 */
[----:B------:R-:W-:-:S04]  /*0190*/  IADD3.X R12, R12, UR5, RZ, P0, !PT ;  /* 0x000000050c0c7c10 */ /* 0x000fc800087fe4ff */
[----:B------:R-:W-:Y:S05]  /*01a0*/  CALL.REL.NOINC `($__internal_22_$__cuda_sm20_div_u64) ;  /* 0x0000313000007944 */ /* 0x000fea0003c00000 */
[----:B------:R-:W-:Y:S05]  /*01b0*/  BRA `(.L_x_1028) ;  /* 0x0000017000007947 */ /* 0x000fea0003800000 */
.L_x_1027:
[----:B------:R-:W-:Y:S01]  /*01c0*/  ULDC UR4, c[0x0][0x0] ;  /* 0x0000000000047ab9 */ /* 0x000fe20000000800 */
[----:B------:R-:W-:Y:S01]  /*01d0*/  LOP3.LUT R10, RZ, R8, RZ, 0x33, !PT ;  /* 0x00000008ff0a7212 */ /* 0x000fe200078e33ff */
[----:B------:R-:W-:Y:S01]  /*01e0*/  ULDC UR6, c[0x0][0xc] ;  /* 0x0000030000067ab9 */ /* 0x000fe20000000800 */
[----:B------:R-:W-:Y:S01]  /*01f0*/  IMAD.MOV.U32 R8, RZ, RZ, RZ ;  /* 0x000000ffff087224 */ /* 0x000fe200078e00ff */
[----:B------:R-:W-:-:S06]  /*0200*/  UIMAD UR4, UR4, UR6, URZ ;  /* 0x00000006040472a4 */ /* 0x000fcc000f8e023f */
[----:B------:R-:W-:Y:S01]  /*0210*/  IMAD R13, RZ, RZ, -UR4 ;  /* 0x80000004ff0d7e24 */ /* 0x000fe2000f8e02ff */
[----:B------:R-:W-:Y:S02]  /*0220*/  ISETP.NE.U32.AND P2, PT, RZ, UR4, PT ;  /* 0x00000004ff007c0c */ /* 0x000fe4000bf45070 */
[----:B------:R-:W0:Y:S08]  /*0230*/  I2F.U32.RP R2, UR4 ;  /* 0x0000000400027d06 */ /* 0x000e300008209000 */
[----:B0-----:R-:W0:Y:S02]  /*0240*/  MUFU.RCP R2, R2 ;  /* 0x0000000200027308 */ /* 0x001e240000001000 */
[----:B0-----:R-:W-:-:S06]  /*0250*/  IADD3 R9, R2, 0xffffffe, RZ ;  /* 0x0ffffffe02097810 */ /* 0x001fcc0007ffe0ff */
[----:B------:R-:W0:Y:S02]  /*0260*/  F2I.FTZ.U32.TRUNC.NTZ R9, R9 ;  /* 0x0000000900097305 */ /* 0x000e24000021f000 */
[----:B0-----:R-:W-:-:S04]  /*0270*/  IMAD R13, R13, R9, RZ ;  /* 0x000000090d0d7224 */ /* 0x001fc800078e02ff */
[----:B------:R-:W-:Y:S01]  /*0280*/  IMAD.HI.U32 R8, R9, R13, R8 ;  /* 0x0000000d09087227 */ /* 0x000fe200078e0008 */
[----:B------:R-:W-:-:S05]  /*0290*/  IADD3 R13, R10, c[0x0][0x1ec], RZ ;  /* 0x00007b000a0d7a10 */ /* 0x000fca0007ffe0ff */
[----:B------:R-:W-:-:S04]  /*02a0*/  IMAD.HI.U32 R2, R8, R13, RZ ;  /* 0x0000000d08027227 */ /* 0x000fc800078e00ff */
[----:B------:R-:W-:-:S04]  /*02b0*/  IMAD.MOV R8, RZ, RZ, -R2 ;  /* 0x000000ffff087224 */ /* 0x000fc800078e0a02 */
[----:B------:R-:W-:-:S05]  /*02c0*/  IMAD R8, R8, UR4, R13 ;  /* 0x0000000408087c24 */ /* 0x000fca000f8e020d */
[----:B------:R-:W-:-:S13]  /*02d0*/  ISETP.GE.U32.AND P0, PT, R8, UR4, PT ;  /* 0x0000000408007c0c */ /* 0x000fda000bf06070 */
[----:B------:R-:W-:Y:S02]  /*02e0*/  @P0 IADD3 R8, R8, -UR4, RZ ;  /* 0x8000000408080c10 */ /* 0x000fe4000fffe0ff */
[----:B------:R-:W-:Y:S02]  /*02f0*/  @P0 IADD3 R2, R2, 0x1, RZ ;  /* 0x0000000102020810 */ /* 0x000fe40007ffe0ff */
[----:B------:R-:W-:-:S13]  /*0300*/  ISETP.GE.U32.AND P1, PT, R8, UR4, PT ;  /* 0x0000000408007c0c */ /* 0x000fda000bf26070 */
[----:B------:R-:W-:Y:S02]  /*0310*/  @P1 IADD3 R2, R2, 0x1, RZ ;  /* 0x0000000102021810 */ /* 0x000fe40007ffe0ff */
[----:B------:R-:W-:Y:S02]  /*0320*/  @!P2 LOP3.LUT R2, RZ, UR4, RZ, 0x33, !PT ;  /* 0x00000004ff02ac12 */ /* 0x000fe4000f8e33ff */
.L_x_1028:
[----:B------:R-:W-:Y:S05]  /*0330*/  BSYNC B0 ;  /* 0x0000000000007941 */ /* 0x000fea0003800000 */
.L_x_1026:
[----:B------:R-:W-:Y:S01]  /*0340*/  IMAD.MOV.U32 R8, RZ, RZ, c[0x0][0x1f4] ;  /* 0x00007d00ff087624 */ /* 0x000fe200078e00ff */
[----:B------:R-:W-:Y:S01]  /*0350*/  ULDC.64 UR8, c[0x0][0x118] ;  /* 0x0000460000087ab9 */ /* 0x000fe20000000a00 */
[----:B------:R-:W-:-:S03]  /*0360*/  LOP3.LUT R2, R2, 0x1, RZ, 0xc0, !PT ;  /* 0x0000000102027812 */ /* 0x000fc600078ec0ff */
[----:B------:R-:W-:-:S13]  /*0370*/  ISETP.NE.AND P0, PT, R8, 0x1, PT ;  /* 0x000000010800780c */ /* 0x000fda0003f05270 */
[----:B------:R-:W-:Y:S05]  /*0380*/  @!P0 BRA `(.L_x_1029) ;  /* 0x00001c2000008947 */ /* 0x000fea0003800000 */
[----:B------:R-:W-:Y:S01]  /*0390*/  ISETP.NE.U32.AND P0, PT, R2, RZ, PT ;  /* 0x000000ff0200720c */ /* 0x000fe20003f05070 */
[----:B------:R-:W-:Y:S01]  /*03a0*/  IMAD.WIDE.U32 R4, R11, c[0x0][0x0], R4 ;  /* 0x000000000b047a25 */ /* 0x000fe200078e0004 */
[----:B------:R-:W-:Y:S01]  /*03b0*/  BSSY B0, `(.L_x_1030) ;  /* 0x000009d000007945 */ /* 0x000fe20003800000 */
[----:B------:R-:W-:Y:S02]  /*03c0*/  IABS R0, c[0x0][0x200] ;  /* 0x0000800000007a13 */ /* 0x000fe40000000000 */
[----:B------:R-:W-:Y:S01]  /*03d0*/  ISETP.NE.AND.EX P0, PT, RZ, RZ, PT, P0 ;  /* 0x000000ffff00720c */ /* 0x000fe20003f05300 */
[----:B------:R-:W-:Y:S01]  /*03e0*/  IMAD.MOV.U32 R9, RZ, RZ, R5 ;  /* 0x000000ffff097224 */ /* 0x000fe200078e0005 */
[----:B------:R-:W-:-:S11]  /*03f0*/  MOV R10, R4 ;  /* 0x00000004000a7202 */ /* 0x000fd60000000f00 */
[----:B------:R-:W-:Y:S05]  /*0400*/  @P0 BRA `(.L_x_1031) ;  /* 0x0000097000000947 */ /* 0x000fea0003800000 */
[----:B------:R-:W0:Y:S01]  /*0410*/  I2F.RP R2, R0 ;  /* 0x0000000000027306 */ /* 0x000e220000209400 */
[----:B------:R-:W-:Y:S01]  /*0420*/  IABS R3, c[0x0][0x204] ;  /* 0x0000810000037a13 */ /* 0x000fe20000000000 */
[----:B------:R-:W-:-:S06]  /*0430*/  ULDC.S8 UR4, c[0x0][0x1e8] ;  /* 0x00007a0000047ab9 */ /* 0x000fcc0000000200 */
        /* <DEDUP_REMOVED lines=10> */
[----:B------:R-:W-:Y:S02]  /*04e0*/  IMAD.HI.U32 R7, R7, R9, R6 ;  /* 0x0000000907077227 */ /* 0x000fe400078e0006 */
[----:B------:R0:W1:Y:S04]  /*04f0*/  F2I.FTZ.U32.TRUNC.NTZ R9, R8 ;  /* 0x0000000800097305 */ /* 0x000068000021f000 */
[----:B------:R-:W-:-:S04]  /*0500*/  IMAD.HI.U32 R6, R7, R2, RZ ;  /* 0x0000000207067227 */ /* 0x000fc800078e00ff */
[----:B------:R-:W-:Y:S01]  /*0510*/  IMAD.MOV R7, RZ, RZ, -R6 ;  /* 0x000000ffff077224 */ /* 0x000fe200078e0a06 */
[----:B0-----:R-:W-:-:S03]  /*0520*/  IABS R8, c[0x0][0x1f0] ;  /* 0x00007c0000087a13 */ /* 0x001fc60000000000 */
[----:B------:R-:W-:Y:S01]  /*0530*/  IMAD R7, R0, R7, R2 ;  /* 0x0000000700077224 */ /* 0x000fe200078e0202 */
[----:B------:R-:W-:-:S04]  /*0540*/  LOP3.LUT R2, R4, c[0x0][0x200], RZ, 0x3c, !PT ;  /* 0x0000800004027a12 */ /* 0x000fc800078e3cff */
[----:B------:R-:W-:Y:S02]  /*0550*/  ISETP.GT.U32.AND P1, PT, R0, R7, PT ;  /* 0x000000070000720c */ /* 0x000fe40003f24070 */
[----:B------:R-:W-:Y:S01]  /*0560*/  ISETP.GE.AND P2, PT, R2, RZ, PT ;  /* 0x000000ff0200720c */ /* 0x000fe20003f46270 */
[----:B-1----:R-:W-:-:S10]  /*0570*/  IMAD.MOV R2, RZ, RZ, -R9 ;  /* 0x000000ffff027224 */ /* 0x002fd400078e0a09 */
[----:B------:R-:W-:Y:S01]  /*0580*/  @!P1 IMAD.IADD R7, R7, 0x1, -R0 ;  /* 0x0000000107079824 */ /* 0x000fe200078e0a00 */
[----:B------:R-:W-:Y:S02]  /*0590*/  @!P1 IADD3 R6, R6, 0x1, RZ ;  /* 0x0000000106069810 */ /* 0x000fe40007ffe0ff */
[----:B------:R-:W-:Y:S02]  /*05a0*/  ISETP.NE.AND P1, PT, RZ, c[0x0][0x200], PT ;  /* 0x00008000ff007a0c */ /* 0x000fe40003f25270 */
[----:B------:R-:W-:Y:S01]  /*05b0*/  ISETP.GE.U32.AND P0, PT, R7, R0, PT ;  /* 0x000000000700720c */ /* 0x000fe20003f06070 */
[----:B------:R-:W-:Y:S02]  /*05c0*/  IMAD R7, R2, R3, RZ ;  /* 0x0000000302077224 */ /* 0x000fe400078e02ff */
[----:B------:R-:W-:Y:S01]  /*05d0*/  IMAD.MOV.U32 R2, RZ, RZ, R8 ;  /* 0x000000ffff027224 */ /* 0x000fe200078e0008 */
[----:B------:R-:W-:-:S09]  /*05e0*/  HFMA2.MMA R8, -RZ, RZ, 0, 0 ;  /* 0x00000000ff087435 */ /* 0x000fd200000001ff */
[----:B------:R-:W-:Y:S01]  /*05f0*/  @P0 IADD3 R6, R6, 0x1, RZ ;  /* 0x0000000106060810 */ /* 0x000fe20007ffe0ff */
[----:B------:R-:W-:Y:S02]  /*0600*/  IMAD.HI.U32 R8, R9, R7, R8 ;  /* 0x0000000709087227 */ /* 0x000fe400078e0008 */
[----:B------:R-:W0:Y:S02]  /*0610*/  I2F.RP R7, R2 ;  /* 0x0000000200077306 */ /* 0x000e240000209400 */
[----:B------:R-:W-:Y:S01]  /*0620*/  @!P2 IMAD.MOV R6, RZ, RZ, -R6 ;  /* 0x000000ffff06a224 */ /* 0x000fe200078e0a06 */
[----:B------:R-:W-:-:S04]  /*0630*/  @!P1 LOP3.LUT R6, RZ, c[0x0][0x200], RZ, 0x33, !PT ;  /* 0x00008000ff069a12 */ /* 0x000fc800078e33ff */
[----:B------:R-:W-:-:S05]  /*0640*/  IABS R10, R6 ;  /* 0x00000006000a7213 */ /* 0x000fca0000000000 */
[----:B------:R-:W-:-:S04]  /*0650*/  IMAD.HI.U32 R8, R8, R10, RZ ;  /* 0x0000000a08087227 */ /* 0x000fc800078e00ff */
[----:B------:R-:W-:Y:S01]  /*0660*/  IMAD.MOV R9, RZ, RZ, -R8 ;  /* 0x000000ffff097224 */ /* 0x000fe200078e0a08 */
[----:B0-----:R-:W0:Y:S03]  /*0670*/  MUFU.RCP R7, R7 ;  /* 0x0000000700077308 */ /* 0x001e260000001000 */
[----:B------:R-:W-:-:S05]  /*0680*/  IMAD R10, R3, R9, R10 ;  /* 0x00000009030a7224 */ /* 0x000fca00078e020a */
[----:B------:R-:W-:Y:S02]  /*0690*/  ISETP.GT.U32.AND P1, PT, R3, R10, PT ;  /* 0x0000000a0300720c */ /* 0x000fe40003f24070 */
[----:B0-----:R-:W-:-:S11]  /*06a0*/  IADD3 R9, R7, 0xffffffe, RZ ;  /* 0x0ffffffe07097810 */ /* 0x001fd60007ffe0ff */
[----:B------:R-:W-:Y:S01]  /*06b0*/  @!P1 IMAD.IADD R10, R10, 0x1, -R3 ;  /* 0x000000010a0a9824 */ /* 0x000fe200078e0a03 */
[----:B------:R-:W0:Y:S01]  /*06c0*/  F2I.FTZ.U32.TRUNC.NTZ R9, R9 ;  /* 0x0000000900097305 */ /* 0x000e22000021f000 */
[----:B------:R-:W-:Y:S02]  /*06d0*/  @!P1 IADD3 R8, R8, 0x1, RZ ;  /* 0x0000000108089810 */ /* 0x000fe40007ffe0ff */
[----:B------:R-:W-:Y:S02]  /*06e0*/  ISETP.NE.AND P1, PT, RZ, c[0x0][0x204], PT ;  /* 0x00008100ff007a0c */ /* 0x000fe40003f25270 */
[----:B------:R-:W-:Y:S02]  /*06f0*/  ISETP.GE.U32.AND P0, PT, R10, R3, PT ;  /* 0x000000030a00720c */ /* 0x000fe40003f06070 */
[----:B------:R-:W-:-:S04]  /*0700*/  LOP3.LUT R3, R6, c[0x0][0x204], RZ, 0x3c, !PT ;  /* 0x0000810006037a12 */ /* 0x000fc800078e3cff */
[----:B------:R-:W-:Y:S01]  /*0710*/  ISETP.GE.AND P2, PT, R3, RZ, PT ;  /* 0x000000ff0300720c */ /* 0x000fe20003f46270 */
[----:B0-----:R-:W-:-:S06]  /*0720*/  IMAD.MOV R3, RZ, RZ, -R9 ;  /* 0x000000ffff037224 */ /* 0x001fcc00078e0a09 */
[----:B------:R-:W-:Y:S01]  /*0730*/  @P0 IADD3 R8, R8, 0x1, RZ ;  /* 0x0000000108080810 */ /* 0x000fe20007ffe0ff */
[----:B------:R-:W-:-:S04]  /*0740*/  IMAD R3, R3, R2, RZ ;  /* 0x0000000203037224 */ /* 0x000fc800078e02ff */
[----:B------:R-:W-:Y:S02]  /*0750*/  IMAD.MOV.U32 R11, RZ, RZ, R8 ;  /* 0x000000ffff0b7224 */ /* 0x000fe400078e0008 */
[----:B------:R-:W-:Y:S02]  /*0760*/  IMAD.MOV.U32 R8, RZ, RZ, RZ ;  /* 0x000000ffff087224 */ /* 0x000fe400078e00ff */
[----:B------:R-:W-:Y:S01]  /*0770*/  @!P2 IMAD.MOV R11, RZ, RZ, -R11 ;  /* 0x000000ffff0ba224 */ /* 0x000fe200078e0a0b */
[----:B------:R-:W-:Y:S01]  /*0780*/  @!P1 LOP3.LUT R11, RZ, c[0x0][0x204], RZ, 0x33, !PT ;  /* 0x00008100ff0b9a12 */ /* 0x000fe200078e33ff */
[----:B------:R-:W-:-:S03]  /*0790*/  IMAD.HI.U32 R8, R9, R3, R8 ;  /* 0x0000000309087227 */ /* 0x000fc600078e0008 */
[----:B------:R-:W-:-:S05]  /*07a0*/  IABS R7, R11 ;  /* 0x0000000b00077213 */ /* 0x000fca0000000000 */
        /* <DEDUP_REMOVED lines=10> */
[----:B------:R-:W-:Y:S01]  /*0850*/  ISETP.GE.AND P2, PT, R3, RZ, PT ;  /* 0x000000ff0300720c */ /* 0x000fe20003f46270 */
[----:B------:R-:W-:-:S02]  /*0860*/  IMAD.MOV R7, RZ, RZ, -R6 ;  /* 0x000000ffff077224 */ /* 0x000fc400078e0a06 */
[----:B------:R-:W-:-:S04]  /*0870*/  IMAD.MOV.U32 R14, RZ, RZ, c[0x0][0x214] ;  /* 0x00008500ff0e7624 */ /* 0x000fc800078e00ff */
[----:B------:R-:W-:Y:S01]  /*0880*/  @P0 IADD3 R9, R9, 0x1, RZ ;  /* 0x0000000109090810 */ /* 0x000fe20007ffe0ff */
[----:B------:R-:W-:Y:S01]  /*0890*/  IMAD.MOV.U32 R10, RZ, RZ, c[0x0][0x210] ;  /* 0x00008400ff0a7624 */ /* 0x000fe200078e00ff */
[----:B------:R-:W-:Y:S01]  /*08a0*/  ISETP.NE.AND P0, PT, RZ, UR4, PT ;  /* 0x00000004ff007c0c */ /* 0x000fe2000bf05270 */
[----:B------:R-:W-:-:S03]  /*08b0*/  IMAD.MOV.U32 R3, RZ, RZ, RZ ;  /* 0x000000ffff037224 */ /* 0x000fc600078e00ff */
[----:B------:R-:W-:Y:S01]  /*08c0*/  @!P2 IMAD.MOV R9, RZ, RZ, -R9 ;  /* 0x000000ffff09a224 */ /* 0x000fe200078e0a09 */
[----:B------:R-:W-:-:S05]  /*08d0*/  @!P1 LOP3.LUT R9, RZ, c[0x0][0x1f0], RZ, 0x33, !PT ;  /* 0x00007c00ff099a12 */ /* 0x000fca00078e33ff */
[----:B------:R-:W-:Y:S02]  /*08e0*/  IMAD.MOV R8, RZ, RZ, -R9 ;  /* 0x000000ffff087224 */ /* 0x000fe400078e0a09 */
[----:B------:R-:W-:Y:S02]  /*08f0*/  IMAD R7, R7, c[0x0][0x200], R4 ;  /* 0x0000800007077a24 */ /* 0x000fe400078e0204 */
[--C-:B------:R-:W-:Y:S02]  /*0900*/  IMAD R8, R8, c[0x0][0x1f0], R11.reuse ;  /* 0x00007c0008087a24 */ /* 0x100fe400078e020b */
[----:B------:R-:W-:Y:S02]  /*0910*/  IMAD.MOV R11, RZ, RZ, -R11 ;  /* 0x000000ffff0b7224 */ /* 0x000fe400078e0a0b */
[----:B------:R-:W-:Y:S02]  /*0920*/  @P0 IMAD.MOV.U32 R13, RZ, RZ, 0x4 ;  /* 0x00000004ff0d0424 */ /* 0x000fe400078e00ff */
[----:B------:R-:W-:-:S02]  /*0930*/  IMAD R11, R11, c[0x0][0x204], R6 ;  /* 0x000081000b0b7a24 */ /* 0x000fc400078e0206 */
[----:B------:R-:W-:Y:S02]  /*0940*/  IMAD R10, R7, R10, -c[0x0][0x218] ;  /* 0x80008600070a7624 */ /* 0x000fe400078e020a */
[----:B------:R-:W-:Y:S02]  /*0950*/  IMAD R11, R11, R14, -c[0x0][0x21c] ;  /* 0x800087000b0b7624 */ /* 0x000fe400078e020e */
[----:B------:R-:W-:-:S03]  /*0960*/  @P0 IMAD.WIDE R12, R8, R13, c[0x0][0x1d8] ;  /* 0x00007600080c0625 */ /* 0x000fc600078e020d */
[C---:B------:R-:W-:Y:S02]  /*0970*/  LOP3.LUT R6, R11.reuse, R10, RZ, 0xfc, !PT ;  /* 0x0000000a0b067212 */ /* 0x040fe400078efcff */
[----:B------:R0:W5:Y:S01]  /*0980*/  @P0 LDG.E R3, [R12.64] ;  /* 0x000000080c030981 */ /* 0x000162000c1e1900 */
[----:B------:R-:W-:Y:S01]  /*0990*/  BSSY B1, `(.L_x_1032) ;  /* 0x0000039000017945 */ /* 0x000fe20003800000 */
[----:B------:R-:W-:Y:S02]  /*09a0*/  ISETP.GE.AND P0, PT, R6, RZ, PT ;  /* 0x000000ff0600720c */ /* 0x000fe40003f06270 */
[----:B------:R-:W-:Y:S02]  /*09b0*/  SHF.R.S64 R6, RZ, 0x1e, R4 ;  /* 0x0000001eff067819 */ /* 0x000fe40000001004 */
[----:B------:R-:W-:Y:S02]  /*09c0*/  ISETP.GE.OR P0, PT, R11, c[0x0][0x1fc], !P0 ;  /* 0x00007f000b007a0c */ /* 0x000fe40004706670 */
[----:B------:R-:W-:-:S02]  /*09d0*/  IADD3 R6, P1, R6, c[0x0][0x188], RZ ;  /* 0x0000620006067a10 */ /* 0x000fc40007f3e0ff */
[----:B------:R-:W-:Y:S02]  /*09e0*/  ISETP.GE.OR P0, PT, R10, c[0x0][0x1f8], P0 ;  /* 0x00007e000a007a0c */ /* 0x000fe40000706670 */
[----:B------:R-:W-:-:S11]  /*09f0*/  LEA.HI.X.SX32 R7, R4, c[0x0][0x18c], 0x2, P1 ;  /* 0x0000630004077a11 */ /* 0x000fd600008f16ff */
[----:B------:R-:W-:Y:S05]  /*0a00*/  @P0 BRA `(.L_x_1033) ;  /* 0x0000031000000947 */ /* 0x000fea0003800000 */
[----:B0-----:R-:W-:Y:S01]  /*0a10*/  IABS R13, c[0x0][0x1f4] ;  /* 0x00007d00000d7a13 */ /* 0x001fe20000000000 */
[----:B------:R-:W-:Y:S01]  /*0a20*/  ULDC.64 UR6, c[0x0][0x208] ;  /* 0x0000820000067ab9 */ /* 0x000fe20000000a00 */
[----:B------:R-:W-:Y:S01]  /*0a30*/  IABS R18, R8 ;  /* 0x0000000800127213 */ /* 0x000fe20000000000 */
[----:B------:R-:W-:Y:S01]  /*0a40*/  UIMAD UR4, UR7, UR6, URZ ;  /* 0x00000006070472a4 */ /* 0x000fe2000f8e023f */
[----:B------:R-:W0:Y:S08]  /*0a50*/  I2F.RP R12, R13 ;  /* 0x0000000d000c7306 */ /* 0x000e300000209400 */
[----:B0-----:R-:W0:Y:S02]  /*0a60*/  MUFU.RCP R12, R12 ;  /* 0x0000000c000c7308 */ /* 0x001e240000001000 */
[----:B0-----:R-:W-:-:S06]  /*0a70*/  IADD3 R14, R12, 0xffffffe, RZ ;  /* 0x0ffffffe0c0e7810 */ /* 0x001fcc0007ffe0ff */
[----:B------:R0:W1:Y:S02]  /*0a80*/  F2I.FTZ.U32.TRUNC.NTZ R15, R14 ;  /* 0x0000000e000f7305 */ /* 0x000064000021f000 */
[----:B0-----:R-:W-:Y:S01]  /*0a90*/  IMAD.MOV.U32 R14, RZ, RZ, RZ ;  /* 0x000000ffff0e7224 */ /* 0x001fe200078e00ff */
[----:B-1----:R-:W-:-:S05]  /*0aa0*/  IADD3 R16, RZ, -R15, RZ ;  /* 0x8000000fff107210 */ /* 0x002fca0007ffe0ff */
[----:B------:R-:W-:-:S04]  /*0ab0*/  IMAD R17, R16, R13, RZ ;  /* 0x0000000d10117224 */ /* 0x000fc800078e02ff */
[----:B------:R-:W-:-:S06]  /*0ac0*/  IMAD.HI.U32 R15, R15, R17, R14 ;  /* 0x000000110f0f7227 */ /* 0x000fcc00078e000e */
[----:B------:R-:W-:-:S04]  /*0ad0*/  IMAD.HI.U32 R16, R15, R18, RZ ;  /* 0x000000120f107227 */ /* 0x000fc800078e00ff */
[----:B------:R-:W-:-:S04]  /*0ae0*/  IMAD.HI.U32 R15, R15, R2, RZ ;  /* 0x000000020f0f7227 */ /* 0x000fc800078e00ff */
[----:B------:R-:W-:Y:S02]  /*0af0*/  IMAD.MOV R12, RZ, RZ, -R16 ;  /* 0x000000ffff0c7224 */ /* 0x000fe400078e0a10 */
[----:B------:R-:W-:Y:S02]  /*0b00*/  IMAD.MOV R14, RZ, RZ, -R15 ;  /* 0x000000ffff0e7224 */ /* 0x000fe400078e0a0f */
[C---:B------:R-:W-:Y:S02]  /*0b10*/  IMAD R12, R13.reuse, R12, R18 ;  /* 0x0000000c0d0c7224 */ /* 0x040fe400078e0212 */
[C---:B------:R-:W-:Y:S02]  /*0b20*/  IMAD R2, R13.reuse, R14, R2 ;  /* 0x0000000e0d027224 */ /* 0x040fe400078e0202 */
[----:B------:R-:W-:Y:S01]  /*0b30*/  IMAD.MOV.U32 R14, RZ, RZ, c[0x0][0x1f0] ;  /* 0x00007c00ff0e7624 */ /* 0x000fe200078e00ff */
[C---:B------:R-:W-:Y:S02]  /*0b40*/  ISETP.GT.U32.AND P2, PT, R13.reuse, R12, PT ;  /* 0x0000000c0d00720c */ /* 0x040fe40003f44070 */
[----:B------:R-:W-:-:S11]  /*0b50*/  ISETP.GT.U32.AND P4, PT, R13, R2, PT ;  /* 0x000000020d00720c */ /* 0x000fd60003f84070 */
[--C-:B------:R-:W-:Y:S01]  /*0b60*/  @!P2 IMAD.IADD R12, R12, 0x1, -R13.reuse ;  /* 0x000000010c0ca824 */ /* 0x100fe200078e0a0d */
[----:B------:R-:W-:Y:S01]  /*0b70*/  @!P2 IADD3 R16, R16, 0x1, RZ ;  /* 0x000000011010a810 */ /* 0x000fe20007ffe0ff */
[----:B------:R-:W-:Y:S01]  /*0b80*/  @!P4 IMAD.IADD R2, R2, 0x1, -R13 ;  /* 0x000000010202c824 */ /* 0x000fe200078e0a0d */
[----:B------:R-:W-:Y:S02]  /*0b90*/  @!P4 IADD3 R15, R15, 0x1, RZ ;  /* 0x000000010f0fc810 */ /* 0x000fe40007ffe0ff */
[-C--:B------:R-:W-:Y:S02]  /*0ba0*/  ISETP.GE.U32.AND P0, PT, R12, R13.reuse, PT ;  /* 0x0000000d0c00720c */ /* 0x080fe40003f06070 */
[----:B------:R-:W-:Y:S02]  /*0bb0*/  ISETP.GE.U32.AND P1, PT, R2, R13, PT ;  /* 0x0000000d0200720c */ /* 0x000fe40003f26070 */
[C---:B------:R-:W-:Y:S01]  /*0bc0*/  LOP3.LUT R12, R8.reuse, c[0x0][0x1f4], RZ, 0x3c, !PT ;  /* 0x00007d00080c7a12 */ /* 0x040fe200078e3cff */
[----:B------:R-:W-:Y:S01]  /*0bd0*/  IMAD R8, R8, UR4, RZ ;  /* 0x0000000408087c24 */ /* 0x000fe2000f8e02ff */
[----:B------:R-:W-:-:S02]  /*0be0*/  LOP3.LUT R2, R14, c[0x0][0x1f4], RZ, 0x3c, !PT ;  /* 0x00007d000e027a12 */ /* 0x000fc400078e3cff */
[----:B------:R-:W-:Y:S02]  /*0bf0*/  ISETP.GE.AND P3, PT, R12, RZ, PT ;  /* 0x000000ff0c00720c */ /* 0x000fe40003f66270 */
[----:B------:R-:W-:Y:S02]  /*0c00*/  ISETP.GE.AND P5, PT, R2, RZ, PT ;  /* 0x000000ff0200720c */ /* 0x000fe40003fa6270 */
[----:B------:R-:W-:Y:S02]  /*0c10*/  LOP3.LUT R13, RZ, c[0x0][0x1f4], RZ, 0x33, !PT ;  /* 0x00007d00ff0d7a12 */ /* 0x000fe400078e33ff */
[----:B------:R-:W-:Y:S02]  /*0c20*/  @P0 IADD3 R16, R16, 0x1, RZ ;  /* 0x0000000110100810 */ /* 0x000fe40007ffe0ff */
[----:B------:R-:W-:Y:S02]  /*0c30*/  @P1 IADD3 R15, R15, 0x1, RZ ;  /* 0x000000010f0f1810 */ /* 0x000fe40007ffe0ff */
[----:B------:R-:W-:-:S03]  /*0c40*/  ISETP.NE.AND P0, PT, RZ, c[0x0][0x1f4], PT ;  /* 0x00007d00ff007a0c */ /* 0x000fc60003f05270 */
[----:B------:R-:W-:Y:S02]  /*0c50*/  @!P3 IMAD.MOV R16, RZ, RZ, -R16 ;  /* 0x000000ffff10b224 */ /* 0x000fe400078e0a10 */
[----:B------:R-:W-:-:S03]  /*0c60*/  @!P5 IMAD.MOV R15, RZ, RZ, -R15 ;  /* 0x000000ffff0fd224 */ /* 0x000fc600078e0a0f */
[C---:B------:R-:W-:Y:S02]  /*0c70*/  SEL R16, R13.reuse, R16, !P0 ;  /* 0x000000100d107207 */ /* 0x040fe40004000000 */
[----:B------:R-:W-:-:S05]  /*0c80*/  SEL R2, R13, R15, !P0 ;  /* 0x0000000f0d027207 */ /* 0x000fca0004000000 */
[----:B------:R-:W-:-:S04]  /*0c90*/  IMAD R2, R9, R2, R16 ;  /* 0x0000000209027224 */ /* 0x000fc800078e0210 */
[----:B------:R-:W-:Y:S01]  /*0ca0*/  IMAD R11, R2, c[0x0][0x1fc], R11 ;  /* 0x00007f00020b7a24 */ /* 0x000fe200078e020b */
[----:B------:R-:W-:-:S03]  /*0cb0*/  MOV R2, 0x4 ;  /* 0x0000000400027802 */ /* 0x000fc60000000f00 */
[----:B------:R-:W-:Y:S02]  /*0cc0*/  IMAD R11, R11, c[0x0][0x1f8], R10 ;  /* 0x00007e000b0b7a24 */ /* 0x000fe400078e020a */
[----:B------:R-:W-:-:S04]  /*0cd0*/  IMAD.WIDE R8, R8, R2, c[0x0][0x1b0] ;  /* 0x00006c0008087625 */ /* 0x000fc800078e0202 */
[----:B------:R-:W-:Y:S02]  /*0ce0*/  IMAD.WIDE R10, R11, R2, c[0x0][0x160] ;  /* 0x000058000b0a7625 */ /* 0x000fe400078e0202 */
[----:B------:R-:W2:Y:S04]  /*0cf0*/  LDG.E R8, [R8.64] ;  /* 0x0000000808087981 */ /* 0x000ea8000c1e1900 */
[----:B------:R-:W2:Y:S02]  /*0d00*/  LDG.E R10, [R10.64] ;  /* 0x000000080a0a7981 */ /* 0x000ea4000c1e1900 */
[----:B--2--5:R-:W-:Y:S02]  /*0d10*/  FFMA.FTZ R3, R10, R8, R3 ;  /* 0x000000080a037223 */ /* 0x024fe40000010003 */
.L_x_1033:
[----:B0-----:R-:W-:Y:S05]  /*0d20*/  BSYNC B1 ;  /* 0x0000000000017941 */ /* 0x001fea0003800000 */
.L_x_1032:
[----:B-----5:R0:W-:Y:S01]  /*0d30*/  STG.E [R6.64], R3 ;  /* 0x0000000306007986 */ /* 0x0201e2000c101908 */
[----:B------:R-:W-:-:S04]  /*0d40*/  IMAD.MOV.U32 R2, RZ, RZ, c[0x0][0x0] ;  /* 0x00000000ff027624 */ /* 0x000fc800078e00ff */
[----:B------:R-:W-:-:S05]  /*0d50*/  IMAD R9, R2, c[0x0][0xc], RZ ;  /* 0x0000030002097a24 */ /* 0x000fca00078e02ff */
[----:B------:R-:W-:-:S05]  /*0d60*/  IADD3 R10, P0, R9, R4, RZ ;  /* 0x00000004090a7210 */ /* 0x000fca0007f1e0ff */
[----:B------:R-:W-:-:S03]  /*0d70*/  IMAD.X R9, RZ, RZ, R5, P0 ;  /* 0x000000ffff097224 */ /* 0x000fc600000e0605 */
.L_x_1031:
[----:B0-----:R-:W-:Y:S05]  /*0d80*/  BSYNC B0 ;  /* 0x0000000000007941 */ /* 0x001fea0003800000 */
.L_x_1030:
[----:B------:R-:W-:Y:S01]  /*0d90*/  LOP3.LUT R2, RZ, R4, RZ, 0x33, !PT ;  /* 0x00000004ff027212 */ /* 0x000fe200078e33ff */
[----:B------:R-:W-:Y:S02]  /*0da0*/  ULDC UR4, c[0x0][0x0] ;  /* 0x0000000000047ab9 */ /* 0x000fe40000000800 */
[----:B------:R-:W-:Y:S01]  /*0db0*/  ULDC UR6, c[0x0][0xc] ;  /* 0x0000030000067ab9 */ /* 0x000fe20000000800 */
[----:B------:R-:W-:Y:S01]  /*0dc0*/  IADD3 R3, P1, R2, c[0x0][0x1ec], RZ ;  /* 0x00007b0002037a10 */ /* 0x000fe20007f3e0ff */
[----:B------:R-:W-:Y:S01]  /*0dd0*/  UIMAD UR4, UR4, UR6, URZ ;  /* 0x00000006040472a4 */ /* 0x000fe2000f8e023f */
[----:B------:R-:W-:-:S04]  /*0de0*/  LOP3.LUT R2, RZ, R5, RZ, 0x33, !PT ;  /* 0x00000005ff027212 */ /* 0x000fc800078e33ff */
[----:B------:R-:W-:Y:S02]  /*0df0*/  IADD3.X R2, R2, UR5, RZ, P1, !PT ;  /* 0x0000000502027c10 */ /* 0x000fe40008ffe4ff */
[----:B------:R-:W-:-:S04]  /*0e00*/  ISETP.GE.U32.AND P0, PT, R3, UR4, PT ;  /* 0x0000000403007c0c */ /* 0x000fc8000bf06070 */
[----:B------:R-:W-:-:S13]  /*0e10*/  ISETP.GE.U32.AND.EX P0, PT, R2, RZ, PT, P0 ;  /* 0x000000ff0200720c */ /* 0x000fda0003f06100 */
[----:B------:R-:W-:Y:S05]  /*0e20*/  @!P0 EXIT ;  /* 0x000000000000894d */ /* 0x000fea0003800000 */
[----:B------:R-:W-:Y:S01]  /*0e30*/  IABS R4, c[0x0][0x1f4] ;  /* 0x00007d0000047a13 */ /* 0x000fe20000000000 */
[----:B------:R-:W0:Y:S01]  /*0e40*/  I2F.RP R6, R0 ;  /* 0x0000000000067306 */ /* 0x000e220000209400 */
[----:B------:R-:W-:Y:S01]  /*0e50*/  IABS R8, c[0x0][0x1f0] ;  /* 0x00007c0000087a13 */ /* 0x000fe20000000000 */
[----:B------:R-:W-:Y:S02]  /*0e60*/  ULDC.64 UR6, c[0x0][0x1f0] ;  /* 0x00007c0000067ab9 */ /* 0x000fe40000000a00 */
[----:B------:R-:W-:-:S04]  /*0e70*/  ULOP3.LUT UR6, UR6, UR7, URZ, 0x3c, !UPT ;  /* 0x0000000706067292 */ /* 0x000fc8000f8e3c3f */
[----:B------:R-:W1:Y:S02]  /*0e80*/  I2F.RP R5, R4 ;  /* 0x0000000400057306 */ /* 0x000e640000209400 */
[----:B------:R-:W-:-:S06]  /*0e90*/  ISETP.LE.AND P2, PT, RZ, UR6, PT ;  /* 0x00000006ff007c0c */ /* 0x000fcc000bf43270 */
[----:B0-----:R-:W-:Y:S08]  /*0ea0*/  MUFU.RCP R6, R6 ;  /* 0x0000000600067308 */ /* 0x001ff00000001000 */
[----:B-1----:R-:W0:Y:S02]  /*0eb0*/  MUFU.RCP R5, R5 ;  /* 0x0000000500057308 */ /* 0x002e240000001000 */
[----:B0-----:R-:W-:-:S06]  /*0ec0*/  IADD3 R2, R5, 0xffffffe, RZ ;  /* 0x0ffffffe05027810 */ /* 0x001fcc0007ffe0ff */
[----:B------:R0:W1:Y:S02]  /*0ed0*/  F2I.FTZ.U32.TRUNC.NTZ R3, R2 ;  /* 0x0000000200037305 */ /* 0x000064000021f000 */
[----:B0-----:R-:W-:Y:S02]  /*0ee0*/  IMAD.MOV.U32 R2, RZ, RZ, RZ ;  /* 0x000000ffff027224 */ /* 0x001fe400078e00ff */
[----:B-1----:R-:W-:-:S04]  /*0ef0*/  IMAD.MOV R7, RZ, RZ, -R3 ;  /* 0x000000ffff077224 */ /* 0x002fc800078e0a03 */
[----:B------:R-:W-:-:S04]  /*0f00*/  IMAD R7, R7, R4, RZ ;  /* 0x0000000407077224 */ /* 0x000fc800078e02ff */
[----:B------:R-:W-:Y:S01]  /*0f10*/  IMAD.HI.U32 R7, R3, R7, R2 ;  /* 0x0000000703077227 */ /* 0x000fe200078e0002 */
[----:B------:R-:W-:-:S03]  /*0f20*/  IADD3 R2, R6, 0xffffffe, RZ ;  /* 0x0ffffffe06027810 */ /* 0x000fc60007ffe0ff */
[----:B------:R-:W-:-:S04]  /*0f30*/  IMAD.MOV.U32 R3, RZ, RZ, R8 ;  /* 0x000000ffff037224 */ /* 0x000fc800078e0008 */
[----:B------:R-:W-:-:S04]  /*0f40*/  IMAD.HI.U32 R8, R7, R3, RZ ;  /* 0x0000000307087227 */ /* 0x000fc800078e00ff */
[----:B------:R-:W-:-:S04]  /*0f50*/  IMAD.MOV R5, RZ, RZ, -R8 ;  /* 0x000000ffff057224 */ /* 0x000fc800078e0a08 */
[C---:B------:R-:W-:Y:S02]  /*0f60*/  IMAD R5, R4.reuse, R5, R3 ;  /* 0x0000000504057224 */ /* 0x040fe400078e0203 */
[----:B------:R0:W1:Y:S03]  /*0f70*/  F2I.FTZ.U32.TRUNC.NTZ R3, R2 ;  /* 0x0000000200037305 */ /* 0x000066000021f000 */
[----:B------:R-:W-:Y:S01]  /*0f80*/  ISETP.GT.U32.AND P0, PT, R4, R5, PT ;  /* 0x000000050400720c */ /* 0x000fe20003f04070 */
[----:B0-----:R-:W-:-:S12]  /*0f90*/  IMAD.MOV.U32 R2, RZ, RZ, RZ ;  /* 0x000000ffff027224 */ /* 0x001fd800078e00ff */
[----:B------:R-:W-:Y:S01]  /*0fa0*/  @!P0 IMAD.IADD R5, R5, 0x1, -R4 ;  /* 0x0000000105058824 */ /* 0x000fe200078e0a04 */
[----:B------:R-:W-:Y:S01]  /*0fb0*/  @!P0 IADD3 R8, R8, 0x1, RZ ;  /* 0x0000000108088810 */ /* 0x000fe20007ffe0ff */
[----:B-1----:R-:W-:Y:S01]  /*0fc0*/  IMAD.MOV R11, RZ, RZ, -R3 ;  /* 0x000000ffff0b7224 */ /* 0x002fe200078e0a03 */
[----:B------:R-:W-:Y:S02]  /*0fd0*/  ISETP.NE.AND P0, PT, RZ, c[0x0][0x1f4], PT ;  /* 0x00007d00ff007a0c */ /* 0x000fe40003f05270 */
[----:B------:R-:W-:Y:S01]  /*0fe0*/  ISETP.GE.U32.AND P1, PT, R5, R4, PT ;  /* 0x000000040500720c */ /* 0x000fe20003f26070 */
[----:B------:R-:W-:-:S04]  /*0ff0*/  IMAD R11, R11, R0, RZ ;  /* 0x000000000b0b7224 */ /* 0x000fc800078e02ff */
[----:B------:R-:W-:-:S08]  /*1000*/  IMAD.HI.U32 R11, R3, R11, R2 ;  /* 0x0000000b030b7227 */ /* 0x000fd000078e0002 */
[----:B------:R-:W-:-:S04]  /*1010*/  @P1 IADD3 R8, R8, 0x1, RZ ;  /* 0x0000000108081810 */ /* 0x000fc80007ffe0ff */
[----:B------:R-:W-:Y:S02]  /*1020*/  @!P2 IADD3 R8, -R8, RZ, RZ ;  /* 0x000000ff0808a210 */ /* 0x000fe40007ffe1ff */
[----:B------:R-:W-:Y:S02]  /*1030*/  @!P0 LOP3.LUT R8, RZ, c[0x0][0x1f4], RZ, 0x33, !PT ;  /* 0x00007d00ff088a12 */ /* 0x000fe400078e33ff */
.L_x_1039:
[----:B------:R-:W-:Y:S01]  /*1040*/  IABS R5, c[0x0][0x200] ;  /* 0x0000800000057a13 */ /* 0x000fe20000000000 */
[----:B------:R-:W-:Y:S01]  /*1050*/  ULDC.S8 UR6, c[0x0][0x1e8] ;  /* 0x00007a0000067ab9 */ /* 0x000fe20000000200 */
[----:B------:R-:W-:Y:S02]  /*1060*/  IABS R2, R10 ;  /* 0x0000000a00027213 */ /* 0x000fe40000000000 */
[----:B------:R-:W0:Y:S01]  /*1070*/  I2F.RP R13, R5 ;  /* 0x00000005000d7306 */ /* 0x000e220000209400 */
[----:B------:R-:W-:Y:S02]  /*1080*/  IABS R4, c[0x0][0x204] ;  /* 0x0000810000047a13 */ /* 0x000fe40000000000 */
[----:B------:R-:W-:Y:S01]  /*1090*/  IMAD.HI.U32 R6, R11, R2, RZ ;  /* 0x000000020b067227 */ /* 0x000fe200078e00ff */
[----:B------:R-:W-:-:S02]  /*10a0*/  IADD3 R12, P1, R10, UR4, RZ ;  /* 0x000000040a0c7c10 */ /* 0x000fc4000ff3e0ff */
[----:B------:R-:W-:Y:S01]  /*10b0*/  IABS R17, c[0x0][0x1f0] ;  /* 0x00007c0000117a13 */ /* 0x000fe20000000000 */
[----:B------:R-:W-:Y:S01]  /*10c0*/  IMAD.MOV R7, RZ, RZ, -R6 ;  /* 0x000000ffff077224 */ /* 0x000fe200078e0a06 */
[----:B------:R-:W1:Y:S03]  /*10d0*/  I2F.RP R14, R4 ;  /* 0x00000004000e7306 */ /* 0x000e660000209400 */
[----:B------:R-:W-:Y:S02]  /*10e0*/  IMAD R7, R5, R7, R2 ;  /* 0x0000000705077224 */ /* 0x000fe400078e0202 */
[----:B------:R-:W-:-:S03]  /*10f0*/  IMAD.MOV.U32 R2, RZ, RZ, RZ ;  /* 0x000000ffff027224 */ /* 0x000fc600078e00ff */
[----:B0-----:R-:W0:Y:S01]  /*1100*/  MUFU.RCP R13, R13 ;  /* 0x0000000d000d7308 */ /* 0x001e220000001000 */
[----:B------:R-:W-:-:S07]  /*1110*/  ISETP.GT.U32.AND P5, PT, R0, R7, PT ;  /* 0x000000070000720c */ /* 0x000fce0003fa4070 */
[----:B-1----:R-:W-:Y:S06]  /*1120*/  MUFU.RCP R14, R14 ;  /* 0x0000000e000e7308 */ /* 0x002fec0000001000 */
[----:B------:R-:W-:Y:S01]  /*1130*/  @!P5 IMAD.IADD R7, R7, 0x1, -R5 ;  /* 0x000000010707d824 */ /* 0x000fe200078e0a05 */
[----:B------:R-:W-:Y:S02]  /*1140*/  @!P5 IADD3 R6, R6, 0x1, RZ ;  /* 0x000000010606d810 */ /* 0x000fe40007ffe0ff */
[----:B0-----:R-:W-:Y:S02]  /*1150*/  IADD3 R3, R13, 0xffffffe, RZ ;  /* 0x0ffffffe0d037810 */ /* 0x001fe40007ffe0ff */
[----:B------:R-:W-:-:S02]  /*1160*/  IABS R13, R12 ;  /* 0x0000000c000d7213 */ /* 0x000fc40000000000 */
[----:B------:R-:W-:Y:S01]  /*1170*/  ISETP.GE.U32.AND P4, PT, R7, R0, PT ;  /* 0x000000000700720c */ /* 0x000fe20003f86070 */
[----:B------:R-:W-:Y:S01]  /*1180*/  IMAD.MOV.U32 R0, RZ, RZ, R5 ;  /* 0x000000ffff007224 */ /* 0x000fe200078e0005 */
[----:B------:R-:W0:Y:S11]  /*1190*/  F2I.FTZ.U32.TRUNC.NTZ R3, R3 ;  /* 0x0000000300037305 */ /* 0x000e36000021f000 */
[----:B------:R-:W-:-:S02]  /*11a0*/  @P4 IADD3 R6, R6, 0x1, RZ ;  /* 0x0000000106064810 */ /* 0x000fc40007ffe0ff */
[----:B------:R-:W-:Y:S01]  /*11b0*/  ISETP.NE.AND P4, PT, RZ, c[0x0][0x200], PT ;  /* 0x00008000ff007a0c */ /* 0x000fe20003f85270 */
[----:B0-----:R-:W-:-:S04]  /*11c0*/  IMAD.MOV R16, RZ, RZ, -R3 ;  /* 0x000000ffff107224 */ /* 0x001fc800078e0a03 */
[----:B------:R-:W-:-:S04]  /*11d0*/  IMAD R11, R16, R5, RZ ;  /* 0x00000005100b7224 */ /* 0x000fc800078e02ff */
[----:B------:R-:W-:-:S04]  /*11e0*/  IMAD.HI.U32 R11, R3, R11, R2 ;  /* 0x0000000b030b7227 */ /* 0x000fc800078e0002 */
[----:B------:R-:W-:-:S04]  /*11f0*/  IMAD.MOV.U32 R2, RZ, RZ, R13 ;  /* 0x000000ffff027224 */ /* 0x000fc800078e000d */
[----:B------:R-:W-:-:S04]  /*1200*/  IMAD.HI.U32 R13, R11, R2, RZ ;  /* 0x000000020b0d7227 */ /* 0x000fc800078e00ff */
[----:B------:R-:W-:-:S04]  /*1210*/  IMAD.MOV R3, RZ, RZ, -R13 ;  /* 0x000000ffff037224 */ /* 0x000fc800078e0a0d */
[----:B------:R-:W-:Y:S01]  /*1220*/  IMAD R7, R5, R3, R2 ;  /* 0x0000000305077224 */ /* 0x000fe200078e0202 */
[----:B------:R-:W-:Y:S02]  /*1230*/  IADD3 R3, R14, 0xffffffe, RZ ;  /* 0x0ffffffe0e037810 */ /* 0x000fe40007ffe0ff */
[----:B------:R-:W-:Y:S02]  /*1240*/  LOP3.LUT R2, R10, c[0x0][0x200], RZ, 0x3c, !PT ;  /* 0x000080000a027a12 */ /* 0x000fe400078e3cff */
[----:B------:R-:W-:Y:S02]  /*1250*/  ISETP.GT.U32.AND P3, PT, R0, R7, PT ;  /* 0x000000070000720c */ /* 0x000fe40003f64070 */
[----:B------:R-:W-:Y:S01]  /*1260*/  ISETP.GE.AND P0, PT, R2, RZ, PT ;  /* 0x000000ff0200720c */ /* 0x000fe20003f06270 */
[----:B------:R-:W0:Y:S01]  /*1270*/  F2I.FTZ.U32.TRUNC.NTZ R3, R3 ;  /* 0x0000000300037305 */ /* 0x000e22000021f000 */
[----:B------:R-:W-:-:S04]  /*1280*/  LOP3.LUT R2, R12, c[0x0][0x200], RZ, 0x3c, !PT ;  /* 0x000080000c027a12 */ /* 0x000fc800078e3cff */
[----:B------:R-:W-:Y:S01]  /*1290*/  ISETP.GE.AND P5, PT, R2, RZ, PT ;  /* 0x000000ff0200720c */ /* 0x000fe20003fa6270 */
[----:B------:R-:W-:-:S04]  /*12a0*/  IMAD.MOV.U32 R2, RZ, RZ, RZ ;  /* 0x000000ffff027224 */ /* 0x000fc800078e00ff */
[----:B------:R-:W-:Y:S02]  /*12b0*/  @!P3 IADD3 R7, R7, -R5, RZ ;  /* 0x800000050707b210 */ /* 0x000fe40007ffe0ff */
[----:B------:R-:W-:Y:S01]  /*12c0*/  @!P0 IMAD.MOV R6, RZ, RZ, -R6 ;  /* 0x000000ffff068224 */ /* 0x000fe200078e0a06 */
[----:B------:R-:W-:Y:S02]  /*12d0*/  @!P3 IADD3 R13, R13, 0x1, RZ ;  /* 0x000000010d0db810 */ /* 0x000fe40007ffe0ff */
[----:B------:R-:W-:Y:S01]  /*12e0*/  ISETP.GE.U32.AND P2, PT, R7, R0, PT ;  /* 0x000000000700720c */ /* 0x000fe20003f46070 */
[----:B0-----:R-:W-:Y:S01]  /*12f0*/  IMAD.MOV R15, RZ, RZ, -R3 ;  /* 0x000000ffff0f7224 */ /* 0x001fe200078e0a03 */
[----:B------:R-:W-:-:S03]  /*1300*/  LOP3.LUT R7, RZ, c[0x0][0x200], RZ, 0x33, !PT ;  /* 0x00008000ff077a12 */ /* 0x000fc600078e33ff */
[----:B------:R-:W-:Y:S01]  /*1310*/  IMAD R15, R15, R4, RZ ;  /* 0x000000040f0f7224 */ /* 0x000fe200078e02ff */
[----:B------:R-:W-:Y:S01]  /*1320*/  SEL R5, R7, R6, !P4 ;  /* 0x0000000607057207 */ /* 0x000fe20006000000 */
[----:B------:R-:W-:Y:S02]  /*1330*/  IMAD.MOV.U32 R6, RZ, RZ, R17 ;  /* 0x000000ffff067224 */ /* 0x000fe400078e0011 */
[----:B------:R-:W-:Y:S01]  /*1340*/  IMAD.HI.U32 R14, R3, R15, R2 ;  /* 0x0000000f030e7227 */ /* 0x000fe200078e0002 */
[----:B------:R-:W-:-:S03]  /*1350*/  IABS R16, R5 ;  /* 0x0000000500107213 */ /* 0x000fc60000000000 */
[----:B------:R-:W-:Y:S02]  /*1360*/  @P2 IADD3 R13, R13, 0x1, RZ ;  /* 0x000000010d0d2810 */ /* 0x000fe40007ffe0ff */
[----:B------:R-:W-:Y:S02]  /*1370*/  IMAD.MOV.U32 R3, RZ, RZ, R16 ;  /* 0x000000ffff037224 */ /* 0x000fe400078e0010 */
[----:B------:R-:W0:Y:S01]  /*1380*/  I2F.RP R16, R6 ;  /* 0x0000000600107306 */ /* 0x000e220000209400 */
[----:B------:R-:W-:Y:S02]  /*1390*/  @!P5 IMAD.MOV R13, RZ, RZ, -R13 ;  /* 0x000000ffff0dd224 */ /* 0x000fe400078e0a0d */
[----:B------:R-:W-:-:S03]  /*13a0*/  IMAD.HI.U32 R2, R14, R3, RZ ;  /* 0x000000030e027227 */ /* 0x000fc600078e00ff */
[----:B------:R-:W-:Y:S01]  /*13b0*/  SEL R13, R7, R13, !P4 ;  /* 0x0000000d070d7207 */ /* 0x000fe20006000000 */
[----:B------:R-:W-:-:S03]  /*13c0*/  IMAD.MOV R7, RZ, RZ, -R2 ;  /* 0x000000ffff077224 */ /* 0x000fc600078e0a02 */
[----:B------:R-:W-:Y:S01]  /*13d0*/  IABS R15, R13 ;  /* 0x0000000d000f7213 */ /* 0x000fe20000000000 */
[----:B------:R-:W-:-:S04]  /*13e0*/  IMAD R3, R4, R7, R3 ;  /* 0x0000000704037224 */ /* 0x000fc800078e0203 */
[----:B------:R-:W-:Y:S01]  /*13f0*/  IMAD.HI.U32 R14, R14, R15, RZ ;  /* 0x0000000f0e0e7227 */ /* 0x000fe200078e00ff */
[----:B------:R-:W-:Y:S01]  /*1400*/  ISETP.GT.U32.AND P5, PT, R4, R3, PT ;  /* 0x000000030400720c */ /* 0x000fe20003fa4070 */
[----:B0-----:R-:W0:Y:S02]  /*1410*/  MUFU.RCP R16, R16 ;  /* 0x0000001000107308 */ /* 0x001e240000001000 */
[----:B------:R-:W-:-:S04]  /*1420*/  IMAD.MOV R7, RZ, RZ, -R14 ;  /* 0x000000ffff077224 */ /* 0x000fc800078e0a0e */
[----:B------:R-:W-:Y:S01]  /*1430*/  IMAD R15, R4, R7, R15 ;  /* 0x00000007040f7224 */ /* 0x000fe200078e020f */
[----:B------:R-:W-:-:S04]  /*1440*/  LOP3.LUT R7, R5, c[0x0][0x204], RZ, 0x3c, !PT ;  /* 0x0000810005077a12 */ /* 0x000fc800078e3cff */
[----:B------:R-:W-:Y:S02]  /*1450*/  ISETP.GT.U32.AND P3, PT, R4, R15, PT ;  /* 0x0000000f0400720c */ /* 0x000fe40003f64070 */
[-C--:B------:R-:W-:Y:S02]  /*1460*/  @!P5 IADD3 R3, R3, -R4.reuse, RZ ;  /* 0x800000040303d210 */ /* 0x080fe40007ffe0ff */
[----:B------:R-:W-:Y:S02]  /*1470*/  ISETP.GE.AND P0, PT, R7, RZ, PT ;  /* 0x000000ff0700720c */ /* 0x000fe40003f06270 */
[----:B------:R-:W-:Y:S02]  /*1480*/  ISETP.GE.U32.AND P4, PT, R3, R4, PT ;  /* 0x000000040300720c */ /* 0x000fe40003f86070 */
[----:B0-----:R-:W-:Y:S01]  /*1490*/  IADD3 R17, R16, 0xffffffe, RZ ;  /* 0x0ffffffe10117810 */ /* 0x001fe20007ffe0ff */
[----:B------:R-:W-:Y:S01]  /*14a0*/  IMAD.MOV.U32 R16, RZ, RZ, c[0x0][0x214] ;  /* 0x00008500ff107624 */ /* 0x000fe200078e00ff */
[----:B------:R-:W-:-:S02]  /*14b0*/  @!P5 IADD3 R2, R2, 0x1, RZ ;  /* 0x000000010202d810 */ /* 0x000fc40007ffe0ff */
[----:B------:R0:W1:Y:S01]  /*14c0*/  F2I.FTZ.U32.TRUNC.NTZ R3, R17 ;  /* 0x0000001100037305 */ /* 0x000062000021f000 */
[----:B------:R-:W-:Y:S01]  /*14d0*/  @!P3 IMAD.IADD R15, R15, 0x1, -R4 ;  /* 0x000000010f0fb824 */ /* 0x000fe200078e0a04 */
[----:B------:R-:W-:Y:S02]  /*14e0*/  @!P3 IADD3 R14, R14, 0x1, RZ ;  /* 0x000000010e0eb810 */ /* 0x000fe40007ffe0ff */
[----:B------:R-:W-:Y:S02]  /*14f0*/  ISETP.NE.AND P5, PT, RZ, c[0x0][0x204], PT ;  /* 0x00008100ff007a0c */ /* 0x000fe40003fa5270 */
[----:B------:R-:W-:Y:S02]  /*1500*/  ISETP.GE.U32.AND P2, PT, R15, R4, PT ;  /* 0x000000040f00720c */ /* 0x000fe40003f46070 */
[----:B------:R-:W-:Y:S02]  /*1510*/  LOP3.LUT R4, R13, c[0x0][0x204], RZ, 0x3c, !PT ;  /* 0x000081000d047a12 */ /* 0x000fe400078e3cff */
[----:B------:R-:W-:-:S02]  /*1520*/  @P4 IADD3 R2, R2, 0x1, RZ ;  /* 0x0000000102024810 */ /* 0x000fc40007ffe0ff */
[----:B------:R-:W-:Y:S02]  /*1530*/  ISETP.GE.AND P4, PT, R4, RZ, PT ;  /* 0x000000ff0400720c */ /* 0x000fe40003f86270 */
[----:B------:R-:W-:Y:S01]  /*1540*/  LOP3.LUT R7, RZ, c[0x0][0x204], RZ, 0x33, !PT ;  /* 0x00008100ff077a12 */ /* 0x000fe200078e33ff */
[----:B------:R-:W-:Y:S01]  /*1550*/  @!P0 IMAD.MOV R2, RZ, RZ, -R2 ;  /* 0x000000ffff028224 */ /* 0x000fe200078e0a02 */
[----:B0-----:R-:W-:Y:S01]  /*1560*/  LOP3.LUT R17, RZ, c[0x0][0x1f0], RZ, 0x33, !PT ;  /* 0x00007c00ff117a12 */ /* 0x001fe200078e33ff */
[----:B-1----:R-:W-:Y:S02]  /*1570*/  IMAD.MOV R15, RZ, RZ, -R3 ;  /* 0x000000ffff0f7224 */ /* 0x002fe400078e0a03 */
[----:B------:R-:W-:Y:S02]  /*1580*/  @P2 IADD3 R14, R14, 0x1, RZ ;  /* 0x000000010e0e2810 */ /* 0x000fe40007ffe0ff */
[----:B------:R-:W-:Y:S01]  /*1590*/  SEL R20, R7, R2, !P5 ;  /* 0x0000000207147207 */ /* 0x000fe20006800000 */
[----:B------:R-:W-:-:S02]  /*15a0*/  IMAD R15, R15, R6, RZ ;  /* 0x000000060f0f7224 */ /* 0x000fc400078e02ff */
[----:B------:R-:W-:Y:S01]  /*15b0*/  IMAD.MOV.U32 R2, RZ, RZ, RZ ;  /* 0x000000ffff027224 */ /* 0x000fe200078e00ff */
[----:B------:R-:W-:Y:S01]  /*15c0*/  IABS R4, R20 ;  /* 0x0000001400047213 */ /* 0x000fe20000000000 */
[----:B------:R-:W-:Y:S02]  /*15d0*/  @!P4 IMAD.MOV R14, RZ, RZ, -R14 ;  /* 0x000000ffff0ec224 */ /* 0x000fe400078e0a0e */
[----:B------:R-:W-:-:S03]  /*15e0*/  IMAD.HI.U32 R2, R3, R15, R2 ;  /* 0x0000000f03027227 */ /* 0x000fc600078e0002 */
[----:B------:R-:W-:Y:S01]  /*15f0*/  SEL R18, R7, R14, !P5 ;  /* 0x0000000e07127207 */ /* 0x000fe20006800000 */
[----:B------:R-:W-:Y:S02]  /*1600*/  IMAD.MOV.U32 R7, RZ, RZ, R4 ;  /* 0x000000ffff077224 */ /* 0x000fe400078e0004 */
[----:B------:R-:W-:Y:S01]  /*1610*/  IMAD.MOV.U32 R14, RZ, RZ, c[0x0][0x210] ;  /* 0x00008400ff0e7624 */ /* 0x000fe200078e00ff */
[----:B------:R-:W-:Y:S01]  /*1620*/  IABS R15, R18 ;  /* 0x00000012000f7213 */ /* 0x000fe20000000000 */
[----:B------:R-:W-:-:S04]  /*1630*/  IMAD.HI.U32 R3, R2, R7, RZ ;  /* 0x0000000702037227 */ /* 0x000fc800078e00ff */
[----:B------:R-:W-:Y:S02]  /*1640*/  IMAD.MOV R4, RZ, RZ, -R3 ;  /* 0x000000ffff047224 */ /* 0x000fe400078e0a03 */
[----:B------:R-:W-:-:S04]  /*1650*/  IMAD.HI.U32 R2, R2, R15, RZ ;  /* 0x0000000f02027227 */ /* 0x000fc800078e00ff */
[----:B------:R-:W-:Y:S02]  /*1660*/  IMAD R7, R6, R4, R7 ;  /* 0x0000000406077224 */ /* 0x000fe400078e0207 */
[----:B------:R-:W-:-:S03]  /*1670*/  IMAD.MOV R4, RZ, RZ, -R2 ;  /* 0x000000ffff047224 */ /* 0x000fc600078e0a02 */
[C---:B------:R-:W-:Y:S01]  /*1680*/  ISETP.GT.U32.AND P3, PT, R6.reuse, R7, PT ;  /* 0x000000070600720c */ /* 0x040fe20003f64070 */
[----:B------:R-:W-:Y:S01]  /*1690*/  IMAD R15, R6, R4, R15 ;  /* 0x00000004060f7224 */ /* 0x000fe200078e020f */
[----:B------:R-:W-:-:S04]  /*16a0*/  LOP3.LUT R4, R20, c[0x0][0x1f0], RZ, 0x3c, !PT ;  /* 0x00007c0014047a12 */ /* 0x000fc800078e3cff */
[----:B------:R-:W-:Y:S02]  /*16b0*/  ISETP.GT.U32.AND P2, PT, R6, R15, PT ;  /* 0x0000000f0600720c */ /* 0x000fe40003f44070 */
[----:B------:R-:W-:Y:S01]  /*16c0*/  ISETP.GE.AND P6, PT, R4, RZ, PT ;  /* 0x000000ff0400720c */ /* 0x000fe20003fc6270 */
[----:B------:R-:W-:-:S04]  /*16d0*/  IMAD.MOV R4, RZ, RZ, -R20 ;  /* 0x000000ffff047224 */ /* 0x000fc800078e0a14 */
[-C--:B------:R-:W-:Y:S02]  /*16e0*/  @!P3 IADD3 R7, R7, -R6.reuse, RZ ;  /* 0x800000060707b210 */ /* 0x080fe40007ffe0ff */
[----:B------:R-:W-:Y:S02]  /*16f0*/  @!P3 IADD3 R3, R3, 0x1, RZ ;  /* 0x000000010303b810 */ /* 0x000fe40007ffe0ff */
[-C--:B------:R-:W-:Y:S02]  /*1700*/  ISETP.GE.U32.AND P5, PT, R7, R6.reuse, PT ;  /* 0x000000060700720c */ /* 0x080fe40003fa6070 */
[----:B------:R-:W-:Y:S01]  /*1710*/  @!P2 IMAD.IADD R15, R15, 0x1, -R6 ;  /* 0x000000010f0fa824 */ /* 0x000fe200078e0a06 */
[----:B------:R-:W-:Y:S02]  /*1720*/  LOP3.LUT R7, R18, c[0x0][0x1f0], RZ, 0x3c, !PT ;  /* 0x00007c0012077a12 */ /* 0x000fe400078e3cff */
[----:B------:R-:W-:Y:S02]  /*1730*/  ISETP.NE.AND P3, PT, RZ, c[0x0][0x1f0], PT ;  /* 0x00007c00ff007a0c */ /* 0x000fe40003f65270 */
[----:B------:R-:W-:Y:S01]  /*1740*/  ISETP.GE.U32.AND P0, PT, R15, R6, PT ;  /* 0x000000060f00720c */ /* 0x000fe20003f06070 */
[--C-:B------:R-:W-:Y:S01]  /*1750*/  IMAD R15, R4, c[0x0][0x204], R5.reuse ;  /* 0x00008100040f7a24 */ /* 0x100fe200078e0205 */
[----:B------:R-:W-:Y:S01]  /*1760*/  ISETP.GE.AND P4, PT, R7, RZ, PT ;  /* 0x000000ff0700720c */ /* 0x000fe20003f86270 */
[----:B------:R-:W-:Y:S01]  /*1770*/  IMAD.MOV R5, RZ, RZ, -R5 ;  /* 0x000000ffff057224 */ /* 0x000fe200078e0a05 */
[----:B------:R-:W-:-:S02]  /*1780*/  @!P2 IADD3 R2, R2, 0x1, RZ ;  /* 0x000000010202a810 */ /* 0x000fc40007ffe0ff */
[----:B------:R-:W-:Y:S01]  /*1790*/  @P5 IADD3 R3, R3, 0x1, RZ ;  /* 0x0000000103035810 */ /* 0x000fe20007ffe0ff */
[----:B------:R-:W-:Y:S01]  /*17a0*/  IMAD R5, R5, c[0x0][0x200], R10 ;  /* 0x0000800005057a24 */ /* 0x000fe200078e020a */
[----:B------:R-:W-:-:S03]  /*17b0*/  ISETP.NE.AND P2, PT, RZ, UR6, PT ;  /* 0x00000006ff007c0c */ /* 0x000fc6000bf45270 */
[----:B------:R-:W-:Y:S02]  /*17c0*/  IMAD.MOV.U32 R7, RZ, RZ, R3 ;  /* 0x000000ffff077224 */ /* 0x000fe400078e0003 */
[----:B------:R-:W-:Y:S01]  /*17d0*/  IMAD R6, R5, R14, -c[0x0][0x218] ;  /* 0x8000860005067624 */ /* 0x000fe200078e020e */
[----:B------:R-:W-:Y:S01]  /*17e0*/  @P0 IADD3 R2, R2, 0x1, RZ ;  /* 0x0000000102020810 */ /* 0x000fe20007ffe0ff */
[----:B------:R-:W-:Y:S02]  /*17f0*/  @!P6 IMAD.MOV R7, RZ, RZ, -R7 ;  /* 0x000000ffff07e224 */ /* 0x000fe400078e0a07 */
[----:B------:R-:W-:Y:S01]  /*1800*/  IMAD R3, R15, R16, -c[0x0][0x21c] ;  /* 0x800087000f037624 */ /* 0x000fe200078e0210 */
[----:B------:R-:W-:Y:S01]  /*1810*/  @!P4 IADD3 R2, -R2, RZ, RZ ;  /* 0x000000ff0202c210 */ /* 0x000fe20007ffe1ff */
[----:B------:R-:W-:Y:S01]  /*1820*/  IMAD.MOV.U32 R15, RZ, RZ, RZ ;  /* 0x000000ffff0f7224 */ /* 0x000fe200078e00ff */
[----:B------:R-:W-:Y:S02]  /*1830*/  SEL R7, R17, R7, !P3 ;  /* 0x0000000711077207 */ /* 0x000fe40005800000 */
[----:B------:R-:W-:-:S02]  /*1840*/  LOP3.LUT R4, R3, R6, RZ, 0xfc, !PT ;  /* 0x0000000603047212 */ /* 0x000fc400078efcff */
[----:B------:R-:W-:Y:S01]  /*1850*/  SEL R17, R17, R2, !P3 ;  /* 0x0000000211117207 */ /* 0x000fe20005800000 */
[----:B------:R-:W-:Y:S01]  /*1860*/  IMAD.MOV R5, RZ, RZ, -R7 ;  /* 0x000000ffff057224 */ /* 0x000fe200078e0a07 */
[----:B------:R-:W-:Y:S02]  /*1870*/  ISETP.GE.AND P0, PT, R4, RZ, PT ;  /* 0x000000ff0400720c */ /* 0x000fe40003f06270 */
[----:B------:R-:W-:Y:S01]  /*1880*/  SHF.R.S64 R4, RZ, 0x1e, R10 ;  /* 0x0000001eff047819 */ /* 0x000fe2000000100a */
[----:B------:R-:W-:Y:S01]  /*1890*/  IMAD R20, R5, c[0x0][0x1f0], R20 ;  /* 0x00007c0005147a24 */ /* 0x000fe200078e0214 */
[----:B------:R-:W-:Y:S01]  /*18a0*/  ISETP.GE.OR P0, PT, R3, c[0x0][0x1fc], !P0 ;  /* 0x00007f0003007a0c */ /* 0x000fe20004706670 */
[----:B------:R-:W-:Y:S01]  /*18b0*/  @P2 IMAD.MOV.U32 R5, RZ, RZ, 0x4 ;  /* 0x00000004ff052424 */ /* 0x000fe200078e00ff */
[----:B------:R-:W-:Y:S01]  /*18c0*/  IADD3 R2, P3, R4, c[0x0][0x188], RZ ;  /* 0x0000620004027a10 */ /* 0x000fe20007f7e0ff */
[----:B------:R-:W-:Y:S01]  /*18d0*/  BSSY B0, `(.L_x_1034) ;  /* 0x0000029000007945 */ /* 0x000fe20003800000 */
[----:B------:R-:W-:Y:S01]  /*18e0*/  ISETP.GE.OR P0, PT, R6, c[0x0][0x1f8], P0 ;  /* 0x00007e0006007a0c */ /* 0x000fe20000706670 */
[----:B------:R-:W-:-:S04]  /*18f0*/  @P2 IMAD.WIDE R4, R20, R5, c[0x0][0x1d8] ;  /* 0x0000760014042625 */ /* 0x000fc800078e0205 */
[----:B------:R-:W-:Y:S01]  /*1900*/  IMAD.MOV R19, RZ, RZ, -R17 ;  /* 0x000000ffff137224 */ /* 0x000fe200078e0a11 */
[----:B------:R0:W5:Y:S07]  /*1910*/  @P2 LDG.E R15, [R4.64] ;  /* 0x00000008040f2981 */ /* 0x00016e000c1e1900 */
[----:B------:R-:W-:Y:S05]  /*1920*/  @P0 BRA `(.L_x_1035) ;  /* 0x0000023000000947 */ /* 0x000fea0003800000 */
[----:B------:R-:W-:Y:S01]  /*1930*/  IABS R21, c[0x0][0x1f4] ;  /* 0x00007d0000157a13 */ /* 0x000fe20000000000 */
[----:B------:R-:W-:Y:S01]  /*1940*/  ULDC.64 UR6, c[0x0][0x208] ;  /* 0x0000820000067ab9 */ /* 0x000fe20000000a00 */
[----:B------:R-:W-:Y:S01]  /*1950*/  IABS R22, R20 ;  /* 0x0000001400167213 */ /* 0x000fe20000000000 */
[----:B------:R-:W-:Y:S01]  /*1960*/  UIMAD UR6, UR7, UR6, URZ ;  /* 0x00000006070672a4 */ /* 0x000fe2000f8e023f */
[----:B------:R-:W1:Y:S08]  /*1970*/  I2F.RP R23, R21 ;  /* 0x0000001500177306 */ /* 0x000e700000209400 */
[----:B-1----:R-:W1:Y:S02]  /*1980*/  MUFU.RCP R23, R23 ;  /* 0x0000001700177308 */ /* 0x002e640000001000 */
[----:B-1----:R-:W-:-:S06]  /*1990*/  IADD3 R24, R23, 0xffffffe, RZ ;  /* 0x0ffffffe17187810 */ /* 0x002fcc0007ffe0ff */
[----:B0-----:R-:W0:Y:S02]  /*19a0*/  F2I.FTZ.U32.TRUNC.NTZ R5, R24 ;  /* 0x0000001800057305 */ /* 0x001e24000021f000 */
[----:B0-----:R-:W-:-:S04]  /*19b0*/  IMAD.MOV R4, RZ, RZ, -R5 ;  /* 0x000000ffff047224 */ /* 0x001fc800078e0a05 */
[----:B------:R-:W-:Y:S02]  /*19c0*/  IMAD R25, R4, R21, RZ ;  /* 0x0000001504197224 */ /* 0x000fe400078e02ff */
[----:B------:R-:W-:-:S04]  /*19d0*/  IMAD.MOV.U32 R4, RZ, RZ, RZ ;  /* 0x000000ffff047224 */ /* 0x000fc800078e00ff */
        /* <DEDUP_REMOVED lines=14> */
[----:B------:R-:W-:Y:S01]  /*1ac0*/  IMAD R4, R8, R7, R4 ;  /* 0x0000000708047224 */ /* 0x000fe200078e0204 */
[----:B------:R-:W-:-:S03]  /*1ad0*/  HFMA2.MMA R7, -RZ, RZ, 0, 2.384185791015625e-07 ;  /* 0x00000004ff077435 */ /* 0x000fc600000001ff */
[----:B------:R-:W-:Y:S02]  /*1ae0*/  IMAD R5, R4, c[0x0][0x1fc], R3 ;  /* 0x00007f0004057a24 */ /* 0x000fe400078e0203 */
[----:B------:R-:W-:Y:S02]  /*1af0*/  IMAD R4, R20, UR6, RZ ;  /* 0x0000000614047c24 */ /* 0x000fe4000f8e02ff */
[----:B------:R-:W-:-:S03]  /*1b00*/  IMAD R6, R5, c[0x0][0x1f8], R6 ;  /* 0x00007e0005067a24 */ /* 0x000fc600078e0206 */
[----:B------:R-:W-:-:S04]  /*1b10*/  IMAD.WIDE R4, R4, R7, c[0x0][0x1b0] ;  /* 0x00006c0004047625 */ /* 0x000fc800078e0207 */
[----:B------:R-:W-:Y:S02]  /*1b20*/  IMAD.WIDE R6, R6, R7, c[0x0][0x160] ;  /* 0x0000580006067625 */ /* 0x000fe400078e0207 */
[----:B------:R-:W2:Y:S04]  /*1b30*/  LDG.E R4, [R4.64] ;  /* 0x0000000804047981 */ /* 0x000ea8000c1e1900 */
[----:B------:R-:W2:Y:S02]  /*1b40*/  LDG.E R6, [R6.64] ;  /* 0x0000000806067981 */ /* 0x000ea4000c1e1900 */
[----:B--2--5:R-:W-:Y:S02]  /*1b50*/  FFMA.FTZ R15, R6, R4, R15 ;  /* 0x00000004060f7223 */ /* 0x024fe4000001000f */
.L_x_1035:
[----:B------:R-:W-:Y:S05]  /*1b60*/  BSYNC B0 ;  /* 0x0000000000007941 */ /* 0x000fea0003800000 */
.L_x_1034:
[----:B0-----:R-:W-:Y:S01]  /*1b70*/  @P2 IMAD.MOV.U32 R4, RZ, RZ, 0x4 ;  /* 0x00000004ff042424 */ /* 0x001fe200078e00ff */
[----:B------:R-:W-:Y:S01]  /*1b80*/  LEA.HI.X.SX32 R3, R10, c[0x0][0x18c], 0x2, P3 ;  /* 0x000063000a037a11 */ /* 0x000fe200018f16ff */
[----:B------:R-:W-:-:S02]  /*1b90*/  IMAD R19, R19, c[0x0][0x1f0], R18 ;  /* 0x00007c0013137a24 */ /* 0x000fc400078e0212 */
[----:B------:R-:W-:Y:S02]  /*1ba0*/  IMAD.MOV.U32 R6, RZ, RZ, RZ ;  /* 0x000000ffff067224 */ /* 0x000fe400078e00ff */
[----:B------:R-:W-:Y:S01]  /*1bb0*/  @P2 IMAD.WIDE R4, R19, R4, c[0x0][0x1d8] ;  /* 0x0000760013042625 */ /* 0x000fe200078e0204 */
[----:B-----5:R0:W-:Y:S04]  /*1bc0*/  STG.E [R2.64], R15 ;  /* 0x0000000f02007986 */ /* 0x0201e8000c101908 */
[----:B------:R0:W5:Y:S01]  /*1bd0*/  @P2 LDG.E R6, [R4.64] ;  /* 0x0000000804062981 */ /* 0x000162000c1e1900 */
[----:B------:R-:W-:Y:S01]  /*1be0*/  IMAD.MOV R7, RZ, RZ, -R13 ;  /* 0x000000ffff077224 */ /* 0x000fe200078e0a0d */
[----:B------:R-:W-:Y:S01]  /*1bf0*/  BSSY B0, `(.L_x_1036) ;  /* 0x0000030000007945 */ /* 0x000fe20003800000 */
[----:B------:R-:W-:-:S02]  /*1c00*/  IMAD.MOV R18, RZ, RZ, -R18 ;  /* 0x000000ffff127224 */ /* 0x000fc400078e0a12 */
[----:B------:R-:W-:Y:S02]  /*1c10*/  IMAD R7, R7, c[0x0][0x200], R12 ;  /* 0x0000800007077a24 */ /* 0x000fe400078e020c */
[----:B------:R-:W-:Y:S02]  /*1c20*/  IMAD R13, R18, c[0x0][0x204], R13 ;  /* 0x00008100120d7a24 */ /* 0x000fe400078e020d */
[----:B------:R-:W-:Y:S02]  /*1c30*/  IMAD R14, R7, R14, -c[0x0][0x218] ;  /* 0x80008600070e7624 */ /* 0x000fe400078e020e */
[----:B------:R-:W-:Y:S02]  /*1c40*/  IMAD R7, R13, R16, -c[0x0][0x21c] ;  /* 0x800087000d077624 */ /* 0x000fe400078e0210 */
[----:B------:R-:W-:-:S03]  /*1c50*/  IMAD.X R9, RZ, RZ, R9, P1 ;  /* 0x000000ffff097224 */ /* 0x000fc600008e0609 */
[----:B------:R-:W-:-:S04]  /*1c60*/  LOP3.LUT R10, R7, R14, RZ, 0xfc, !PT ;  /* 0x0000000e070a7212 */ /* 0x000fc800078efcff */
[----:B------:R-:W-:-:S04]  /*1c70*/  ISETP.GE.AND P0, PT, R10, RZ, PT ;  /* 0x000000ff0a00720c */ /* 0x000fc80003f06270 */
[----:B------:R-:W-:-:S04]  /*1c80*/  ISETP.GE.OR P0, PT, R7, c[0x0][0x1fc], !P0 ;  /* 0x00007f0007007a0c */ /* 0x000fc80004706670 */
[----:B------:R-:W-:-:S13]  /*1c90*/  ISETP.GE.OR P0, PT, R14, c[0x0][0x1f8], P0 ;  /* 0x00007e000e007a0c */ /* 0x000fda0000706670 */
[----:B------:R-:W-:Y:S05]  /*1ca0*/  @P0 BRA `(.L_x_1037) ;  /* 0x0000024000000947 */ /* 0x000fea0003800000 */
[----:B0-----:R-:W-:Y:S01]  /*1cb0*/  IABS R10, c[0x0][0x1f4] ;  /* 0x00007d00000a7a13 */ /* 0x001fe20000000000 */
[----:B------:R-:W-:Y:S01]  /*1cc0*/  IMAD.MOV.U32 R2, RZ, RZ, RZ ;  /* 0x000000ffff027224 */ /* 0x000fe200078e00ff */
[----:B------:R-:W-:Y:S01]  /*1cd0*/  IABS R15, R19 ;  /* 0x00000013000f7213 */ /* 0x000fe20000000000 */
[----:B------:R-:W-:Y:S01]  /*1ce0*/  ULDC.64 UR6, c[0x0][0x208] ;  /* 0x0000820000067ab9 */ /* 0x000fe20000000a00 */
[----:B------:R-:W0:Y:S01]  /*1cf0*/  I2F.RP R4, R10 ;  /* 0x0000000a00047306 */ /* 0x000e220000209400 */
[----:B------:R-:W-:-:S07]  /*1d00*/  UIMAD UR6, UR7, UR6, URZ ;  /* 0x00000006070672a4 */ /* 0x000fce000f8e023f */
[----:B0-----:R-:W0:Y:S02]  /*1d10*/  MUFU.RCP R4, R4 ;  /* 0x0000000400047308 */ /* 0x001e240000001000 */
[----:B0-----:R-:W-:-:S06]  /*1d20*/  IADD3 R5, R4, 0xffffffe, RZ ;  /* 0x0ffffffe04057810 */ /* 0x001fcc0007ffe0ff */
[----:B------:R0:W1:Y:S02]  /*1d30*/  F2I.FTZ.U32.TRUNC.NTZ R3, R5 ;  /* 0x0000000500037305 */ /* 0x000064000021f000 */
[----:B0-----:R-:W-:Y:S02]  /*1d40*/  IMAD.MOV.U32 R5, RZ, RZ, 0x4 ;  /* 0x00000004ff057424 */ /* 0x001fe400078e00ff */
[----:B-1----:R-:W-:-:S04]  /*1d50*/  IMAD.MOV R13, RZ, RZ, -R3 ;  /* 0x000000ffff0d7224 */ /* 0x002fc800078e0a03 */
        /* <DEDUP_REMOVED lines=16> */
[----:B------:R-:W-:-:S04]  /*1e60*/  IMAD R2, R8, R17, R2 ;  /* 0x0000001108027224 */ /* 0x000fc800078e0202 */
[----:B------:R-:W-:Y:S02]  /*1e70*/  IMAD R7, R2, c[0x0][0x1fc], R7 ;  /* 0x00007f0002077a24 */ /* 0x000fe400078e0207 */
[----:B------:R-:W-:Y:S02]  /*1e80*/  IMAD R2, R19, UR6, RZ ;  /* 0x0000000613027c24 */ /* 0x000fe4000f8e02ff */
[----:B------:R-:W-:Y:S02]  /*1e90*/  IMAD R4, R7, c[0x0][0x1f8], R14 ;  /* 0x00007e0007047a24 */ /* 0x000fe400078e020e */
[----:B------:R-:W-:-:S04]  /*1ea0*/  IMAD.WIDE R2, R2, R5, c[0x0][0x1b0] ;  /* 0x00006c0002027625 */ /* 0x000fc800078e0205 */
[----:B------:R-:W-:Y:S02]  /*1eb0*/  IMAD.WIDE R4, R4, R5, c[0x0][0x160] ;  /* 0x0000580004047625 */ /* 0x000fe400078e0205 */
[----:B------:R-:W2:Y:S04]  /*1ec0*/  LDG.E R2, [R2.64] ;  /* 0x0000000802027981 */ /* 0x000ea8000c1e1900 */
[----:B------:R-:W2:Y:S02]  /*1ed0*/  LDG.E R5, [R4.64] ;  /* 0x0000000804057981 */ /* 0x000ea4000c1e1900 */
[----:B--2--5:R-:W-:Y:S02]  /*1ee0*/  FFMA.FTZ R6, R5, R2, R6 ;  /* 0x0000000205067223 */ /* 0x024fe40000010006 */
.L_x_1037:
[----:B0-----:R-:W-:Y:S05]  /*1ef0*/  BSYNC B0 ;  /* 0x0000000000007941 */ /* 0x001fea0003800000 */
.L_x_1036:
[----:B------:R-:W-:-:S04]  /*1f00*/  SHF.R.S64 R2, RZ, 0x1e, R12 ;  /* 0x0000001eff027819 */ /* 0x000fc8000000100c */
[----:B------:R-:W-:-:S04]  /*1f10*/  IADD3 R2, P0, R2, c[0x0][0x188], RZ ;  /* 0x0000620002027a10 */ /* 0x000fc80007f1e0ff */
[C---:B------:R-:W-:Y:S02]  /*1f20*/  LEA.HI.X.SX32 R3, R12.reuse, c[0x0][0x18c], 0x2, P0 ;  /* 0x000063000c037a11 */ /* 0x040fe400000f16ff */
[----:B------:R-:W-:-:S03]  /*1f30*/  IADD3 R10, P0, R12, UR4, RZ ;  /* 0x000000040c0a7c10 */ /* 0x000fc6000ff1e0ff */
[----:B-----5:R0:W-:Y:S02]  /*1f40*/  STG.E [R2.64], R6 ;  /* 0x0000000602007986 */ /* 0x0201e4000c101908 */
[----:B------:R-:W-:Y:S01]  /*1f50*/  IMAD.X R9, RZ, RZ, R9, P0 ;  /* 0x000000ffff097224 */ /* 0x000fe200000e0609 */
[----:B------:R-:W-:-:S04]  /*1f60*/  ISETP.GE.U32.AND P0, PT, R10, c[0x0][0x1ec], PT ;  /* 0x00007b000a007a0c */ /* 0x000fc80003f06070 */
[----:B------:R-:W-:-:S13]  /*1f70*/  ISETP.GE.AND.EX P0, PT, R9, UR5, PT, P0 ;  /* 0x0000000509007c0c */ /* 0x000fda000bf06300 */
[----:B0-----:R-:W-:Y:S01]  /*1f80*/  @P0 CALL.REL.NOINC `(.L_x_1038) ;  /* 0x0000001000000944 */ /* 0x001fe20003c00000 */
[----:B------:R-:W-:Y:S05]  /*1f90*/  BRA `(.L_x_1039) ;  /* 0xfffff0a000007947 */ /* 0x000fea000383ffff */
.L_x_1038:
[----:B------:R-:W-:Y:S05]  /*1fa0*/  EXIT ;  /* 0x000000000000794d */ /* 0x000fea0003800000 */
.L_x_1029:
[----:B------:R-:W-:Y:S01]  /*1fb0*/  ISETP.NE.U32.AND P0, PT, R2, RZ, PT ;  /* 0x000000ff0200720c */ /* 0x000fe20003f05070 */
[----:B------:R-:W-:Y:S01]  /*1fc0*/  BSSY B0, `(.L_x_1040) ;  /* 0x0000072000007945 */ /* 0x000fe20003800000 */
[----:B------:R-:W-:Y:S02]  /*1fd0*/  IABS R2, c[0x0][0x200] ;  /* 0x0000800000027a13 */ /* 0x000fe40000000000 */
[----:B------:R-:W-:-:S13]  /*1fe0*/  ISETP.NE.AND.EX P0, PT, RZ, RZ, PT, P0 ;  /* 0x000000ffff00720c */ /* 0x000fda0003f05300 */
[----:B------:R-:W-:Y:S05]  /*1ff0*/  @P0 BRA `(.L_x_1041) ;  /* 0x000006e000000947 */ /* 0x000fea0003800000 */
[----:B------:R-:W0:Y:S01]  /*2000*/  I2F.RP R0, R2 ;  /* 0x0000000200007306 */ /* 0x000e220000209400 */
[----:B------:R-:W-:Y:S01]  /*2010*/  IMAD.MOV.U32 R5, RZ, RZ, RZ ;  /* 0x000000ffff057224 */ /* 0x000fe200078e00ff */
[----:B------:R-:W-:Y:S01]  /*2020*/  IABS R10, c[0x0][0x204] ;  /* 0x00008100000a7a13 */ /* 0x000fe20000000000 */
[----:B------:R-:W-:Y:S01]  /*2030*/  IMAD.MOV.U32 R15, RZ, RZ, c[0x0][0x214] ;  /* 0x00008500ff0f7624 */ /* 0x000fe200078e00ff */
[----:B------:R-:W-:Y:S01]  /*2040*/  MOV R17, c[0x0][0x210] ;  /* 0x0000840000117a02 */ /* 0x000fe20000000f00 */
[----:B------:R-:W-:Y:S01]  /*2050*/  IMAD.WIDE.U32 R4, R11, c[0x0][0x0], R4 ;  /* 0x000000000b047a25 */ /* 0x000fe200078e0004 */
[----:B------:R-:W-:Y:S01]  /*2060*/  ISETP.NE.AND P3, PT, RZ, c[0x0][0x1f0], PT ;  /* 0x00007c00ff007a0c */ /* 0x000fe20003f65270 */
[----:B------:R-:W-:Y:S01]  /*2070*/  ULDC.S8 UR4, c[0x0][0x1e8] ;  /* 0x00007a0000047ab9 */ /* 0x000fe20000000200 */
        /* <DEDUP_REMOVED lines=20> */
[----:B------:R-:W-:Y:S01]  /*21c0*/  ISETP.GE.U32.AND P1, PT, R9, R2, PT ;  /* 0x000000020900720c */ /* 0x000fe20003f26070 */
[----:B------:R0:W1:Y:S01]  /*21d0*/  F2I.FTZ.U32.TRUNC.NTZ R11, R10 ;  /* 0x0000000a000b7305 */ /* 0x000062000021f000 */
[----:B------:R-:W-:Y:S02]  /*21e0*/  ISETP.NE.AND P0, PT, RZ, c[0x0][0x200], PT ;  /* 0x00008000ff007a0c */ /* 0x000fe40003f05270 */
[----:B0-----:R-:W-:-:S09]  /*21f0*/  IABS R10, c[0x0][0x1f0] ;  /* 0x00007c00000a7a13 */ /* 0x001fd20000000000 */
[----:B------:R-:W-:Y:S01]  /*2200*/  @P1 IADD3 R8, R8, 0x1, RZ ;  /* 0x0000000108081810 */ /* 0x000fe20007ffe0ff */
[----:B-1----:R-:W-:-:S04]  /*2210*/  IMAD.MOV R0, RZ, RZ, -R11 ;  /* 0x000000ffff007224 */ /* 0x002fc800078e0a0b */
[----:B------:R-:W-:Y:S01]  /*2220*/  @!P2 IMAD.MOV R8, RZ, RZ, -R8 ;  /* 0x000000ffff08a224 */ /* 0x000fe200078e0a08 */
[----:B------:R-:W-:Y:S01]  /*2230*/  @!P0 LOP3.LUT R8, RZ, c[0x0][0x200], RZ, 0x33, !PT ;  /* 0x00008000ff088a12 */ /* 0x000fe200078e33ff */
[----:B------:R-:W-:Y:S02]  /*2240*/  IMAD R9, R0, R3, RZ ;  /* 0x0000000300097224 */ /* 0x000fe400078e02ff */
[----:B------:R-:W-:Y:S01]  /*2250*/  IMAD.MOV.U32 R0, RZ, RZ, R10 ;  /* 0x000000ffff007224 */ /* 0x000fe200078e000a */
[----:B------:R-:W-:Y:S01]  /*2260*/  IABS R12, R8 ;  /* 0x00000008000c7213 */ /* 0x000fe20000000000 */
[----:B------:R-:W-:Y:S02]  /*2270*/  IMAD.MOV.U32 R10, RZ, RZ, RZ ;  /* 0x000000ffff0a7224 */ /* 0x000fe400078e00ff */
        /* <DEDUP_REMOVED lines=18> */
[----:B------:R-:W-:-:S04]  /*23a0*/  @P0 IADD3 R9, R9, 0x1, RZ ;  /* 0x0000000109090810 */ /* 0x000fc80007ffe0ff */
[----:B------:R-:W-:Y:S01]  /*23b0*/  MOV R3, R9 ;  /* 0x0000000900037202 */ /* 0x000fe20000000f00 */
[----:B0-----:R-:W-:-:S04]  /*23c0*/  IMAD.MOV R9, RZ, RZ, -R11 ;  /* 0x000000ffff097224 */ /* 0x001fc800078e0a0b */
[----:B------:R-:W-:Y:S01]  /*23d0*/  @!P2 IMAD.MOV R3, RZ, RZ, -R3 ;  /* 0x000000ffff03a224 */ /* 0x000fe200078e0a03 */
[----:B------:R-:W-:Y:S01]  /*23e0*/  @!P1 LOP3.LUT R3, RZ, c[0x0][0x204], RZ, 0x33, !PT ;  /* 0x00008100ff039a12 */ /* 0x000fe200078e33ff */
[----:B------:R-:W-:-:S03]  /*23f0*/  IMAD R9, R9, R0, RZ ;  /* 0x0000000009097224 */ /* 0x000fc600078e02ff */
[----:B------:R-:W-:Y:S01]  /*2400*/  IABS R12, R3 ;  /* 0x00000003000c7213 */ /* 0x000fe20000000000 */
[----:B------:R-:W-:Y:S01]  /*2410*/  IMAD.HI.U32 R10, R11, R9, R10 ;  /* 0x000000090b0a7227 */ /* 0x000fe200078e000a */
[----:B------:R-:W-:-:S03]  /*2420*/  ISETP.GE.AND P2, PT, R3, RZ, PT ;  /* 0x000000ff0300720c */ /* 0x000fc60003f46270 */
[----:B------:R-:W-:-:S04]  /*2430*/  IMAD.MOV.U32 R11, RZ, RZ, R12 ;  /* 0x000000ffff0b7224 */ /* 0x000fc800078e000c */
[----:B------:R-:W-:-:S04]  /*2440*/  IMAD.HI.U32 R9, R10, R11, RZ ;  /* 0x0000000b0a097227 */ /* 0x000fc800078e00ff */
[----:B------:R-:W-:Y:S02]  /*2450*/  IMAD.MOV R9, RZ, RZ, -R9 ;  /* 0x000000ffff097224 */ /* 0x000fe400078e0a09 */
[----:B------:R-:W-:Y:S02]  /*2460*/  IMAD R10, R13, c[0x0][0x200], R4 ;  /* 0x000080000d0a7a24 */ /* 0x000fe400078e0204 */
[----:B------:R-:W-:Y:S02]  /*2470*/  IMAD R9, R0, R9, R11 ;  /* 0x0000000900097224 */ /* 0x000fe400078e020b */
[----:B------:R-:W-:Y:S02]  /*2480*/  IMAD.MOV R11, RZ, RZ, -R3 ;  /* 0x000000ffff0b7224 */ /* 0x000fe400078e0a03 */
[----:B------:R-:W-:Y:S01]  /*2490*/  IMAD R10, R10, R17, -c[0x0][0x218] ;  /* 0x800086000a0a7624 */ /* 0x000fe200078e0211 */
[----:B------:R-:W-:Y:S01]  /*24a0*/  ISETP.GT.U32.AND P0, PT, R0, R9, PT ;  /* 0x000000090000720c */ /* 0x000fe20003f04070 */
[----:B------:R-:W-:-:S02]  /*24b0*/  IMAD R8, R11, c[0x0][0x204], R8 ;  /* 0x000081000b087a24 */ /* 0x000fc400078e0208 */
[----:B------:R-:W-:Y:S02]  /*24c0*/  IMAD.MOV.U32 R17, RZ, RZ, RZ ;  /* 0x000000ffff117224 */ /* 0x000fe400078e00ff */
[----:B------:R-:W-:-:S05]  /*24d0*/  IMAD R8, R8, R15, -c[0x0][0x21c] ;  /* 0x8000870008087624 */ /* 0x000fca00078e020f */
[----:B------:R-:W-:-:S03]  /*24e0*/  LOP3.LUT R11, R8, R10, RZ, 0xfc, !PT ;  /* 0x0000000a080b7212 */ /* 0x000fc600078efcff */
[----:B------:R-:W-:Y:S01]  /*24f0*/  @!P0 IMAD.IADD R9, R9, 0x1, -R0 ;  /* 0x0000000109098824 */ /* 0x000fe200078e0a00 */
[----:B------:R-:W-:-:S04]  /*2500*/  ISETP.GE.AND P0, PT, R11, RZ, PT ;  /* 0x000000ff0b00720c */ /* 0x000fc80003f06270 */
[----:B------:R-:W-:Y:S02]  /*2510*/  ISETP.GT.U32.AND P1, PT, R0, R9, PT ;  /* 0x000000090000720c */ /* 0x000fe40003f24070 */
[----:B------:R-:W-:-:S04]  /*2520*/  ISETP.GE.OR P0, PT, R8, c[0x0][0x1fc], !P0 ;  /* 0x00007f0008007a0c */ /* 0x000fc80004706670 */
[----:B------:R-:W-:-:S07]  /*2530*/  ISETP.GE.OR P0, PT, R10, c[0x0][0x1f8], P0 ;  /* 0x00007e000a007a0c */ /* 0x000fce0000706670 */
[----:B------:R-:W-:Y:S01]  /*2540*/  @!P1 IMAD.IADD R9, R9, 0x1, -R0 ;  /* 0x0000000109099824 */ /* 0x000fe200078e0a00 */
[----:B------:R-:W-:-:S03]  /*2550*/  ISETP.NE.AND P1, PT, RZ, UR4, PT ;  /* 0x00000004ff007c0c */ /* 0x000fc6000bf25270 */
[----:B------:R-:W-:Y:S01]  /*2560*/  @!P2 IMAD.MOV R9, RZ, RZ, -R9 ;  /* 0x000000ffff09a224 */ /* 0x000fe200078e0a09 */
[----:B------:R-:W-:Y:S01]  /*2570*/  @!P3 LOP3.LUT R9, RZ, c[0x0][0x1f0], RZ, 0x33, !PT ;  /* 0x00007c00ff09ba12 */ /* 0x000fe200078e33ff */
[----:B------:R-:W-:Y:S02]  /*2580*/  @!P0 IMAD.MOV.U32 R0, RZ, RZ, c[0x0][0x20c] ;  /* 0x00008300ff008624 */ /* 0x000fe400078e00ff */
[----:B------:R-:W-:Y:S02]  /*2590*/  @!P0 IMAD R3, R3, c[0x0][0x1fc], R8 ;  /* 0x00007f0003038a24 */ /* 0x000fe400078e0208 */
[----:B------:R-:W-:Y:S02]  /*25a0*/  @!P0 IMAD R0, R0, c[0x0][0x208], RZ ;  /* 0x0000820000008a24 */ /* 0x000fe400078e02ff */
[----:B------:R-:W-:Y:S02]  /*25b0*/  @!P0 IMAD R3, R3, c[0x0][0x1f8], R10 ;  /* 0x00007e0003038a24 */ /* 0x000fe400078e020a */
[----:B------:R-:W-:-:S02]  /*25c0*/  @!P0 IMAD.MOV.U32 R11, RZ, RZ, 0x4 ;  /* 0x00000004ff0b8424 */ /* 0x000fc400078e00ff */
[----:B------:R-:W-:Y:S02]  /*25d0*/  @!P0 IMAD R10, R9, R0, RZ ;  /* 0x00000000090a8224 */ /* 0x000fe400078e02ff */
[----:B------:R-:W-:Y:S02]  /*25e0*/  @P1 IMAD.MOV.U32 R8, RZ, RZ, 0x4 ;  /* 0x00000004ff081424 */ /* 0x000fe400078e00ff */
[----:B------:R-:W-:-:S04]  /*25f0*/  @!P0 IMAD.WIDE R12, R3, R11, c[0x0][0x160] ;  /* 0x00005800030c8625 */ /* 0x000fc800078e020b */
[----:B------:R-:W-:Y:S02]  /*2600*/  @!P0 IMAD.WIDE R10, R10, R11, c[0x0][0x1b0] ;  /* 0x00006c000a0a8625 */ /* 0x000fe400078e020b */
[----:B------:R-:W2:Y:S02]  /*2610*/  @!P0 LDG.E R12, [R12.64] ;  /* 0x000000080c0c8981 */ /* 0x000ea4000c1e1900 */
[----:B------:R-:W-:Y:S02]  /*2620*/  @P1 IMAD.WIDE R8, R9, R8, c[0x0][0x1d8] ;  /* 0x0000760009081625 */ /* 0x000fe400078e0208 */
[----:B------:R-:W2:Y:S04]  /*2630*/  @!P0 LDG.E R10, [R10.64] ;  /* 0x000000080a0a8981 */ /* 0x000ea8000c1e1900 */
[----:B------:R-:W2:Y:S01]  /*2640*/  @P1 LDG.E R17, [R8.64] ;  /* 0x0000000808111981 */ /* 0x000ea2000c1e1900 */
[----:B------:R-:W-:-:S04]  /*2650*/  SHF.R.S64 R14, RZ, 0x1e, R4 ;  /* 0x0000001eff0e7819 */ /* 0x000fc80000001004 */
[----:B------:R-:W-:-:S04]  /*2660*/  IADD3 R14, P1, R14, c[0x0][0x188], RZ ;  /* 0x000062000e0e7a10 */ /* 0x000fc80007f3e0ff */
[----:B------:R-:W-:Y:S01]  /*2670*/  LEA.HI.X.SX32 R15, R4, c[0x0][0x18c], 0x2, P1 ;  /* 0x00006300040f7a11 */ /* 0x000fe200008f16ff */
[----:B------:R-:W-:-:S04]  /*2680*/  IMAD.MOV.U32 R0, RZ, RZ, c[0x0][0x0] ;  /* 0x00000000ff007624 */ /* 0x000fc800078e00ff */
[----:B------:R-:W-:Y:S02]  /*2690*/  IMAD R3, R0, c[0x0][0xc], RZ ;  /* 0x0000030000037a24 */ /* 0x000fe400078e02ff */
[----:B--2---:R-:W-:-:S05]  /*26a0*/  @!P0 FFMA.FTZ R17, R12, R10, R17 ;  /* 0x0000000a0c118223 */ /* 0x004fca0000010011 */
[----:B------:R0:W-:Y:S01]  /*26b0*/  STG.E [R14.64], R17 ;  /* 0x000000110e007986 */ /* 0x0001e2000c101908 */
[----:B------:R-:W-:-:S04]  /*26c0*/  IADD3 R0, P0, R3, R4, RZ ;  /* 0x0000000403007210 */ /* 0x000fc80007f1e0ff */
[----:B------:R-:W-:-:S04]  /*26d0*/  IADD3.X R3, RZ, R5, RZ, P0, !PT ;  /* 0x00000005ff037210 */ /* 0x000fc800007fe4ff */
.L_x_1041:
[----:B------:R-:W-:Y:S05]  /*26e0*/  BSYNC B0 ;  /* 0x0000000000007941 */ /* 0x000fea0003800000 */
.L_x_1040:
[----:B------:R-:W-:Y:S02]  /*26f0*/  ULDC UR4, c[0x0][0x0] ;  /* 0x0000000000047ab9 */ /* 0x000fe40000000800 */
[----:B------:R-:W-:Y:S02]  /*2700*/  ULDC UR6, c[0x0][0xc] ;  /* 0x0000030000067ab9 */ /* 0x000fe40000000800 */
[----:B------:R-:W-:-:S06]  /*2710*/  UIMAD UR4, UR4, UR6, URZ ;  /* 0x00000006040472a4 */ /* 0x000fcc000f8e023f */
[----:B------:R-:W-:-:S04]  /*2720*/  ISETP.GE.U32.AND P0, PT, R6, UR4, PT ;  /* 0x0000000406007c0c */ /* 0x000fc8000bf06070 */
[----:B------:R-:W-:-:S13]  /*2730*/  ISETP.GE.U32.AND.EX P0, PT, R7, RZ, PT, P0 ;  /* 0x000000ff0700720c */ /* 0x000fda0003f06100 */
[----:B------:R-:W-:Y:S05]  /*2740*/  @!P0 EXIT ;  /* 0x000000000000894d */ /* 0x000fea0003800000 */
[----:B------:R-:W1:Y:S01]  /*2750*/  I2F.RP R4, R2 ;  /* 0x0000000200047306 */ /* 0x000e620000209400 */
[----:B------:R-:W-:Y:S01]  /*2760*/  IMAD.MOV.U32 R10, RZ, RZ, RZ ;  /* 0x000000ffff0a7224 */ /* 0x000fe200078e00ff */
[----:B------:R-:W-:Y:S02]  /*2770*/  ULDC.64 UR6, c[0x0][0x208] ;  /* 0x0000820000067ab9 */ /* 0x000fe40000000a00 */
[----:B------:R-:W-:-:S04]  /*2780*/  UIMAD UR6, UR7, UR6, URZ ;  /* 0x00000006070672a4 */ /* 0x000fc8000f8e023f */
[----:B-1----:R-:W1:Y:S02]  /*2790*/  MUFU.RCP R4, R4 ;  /* 0x0000000400047308 */ /* 0x002e640000001000 */
[----:B-1----:R-:W-:-:S06]  /*27a0*/  IADD3 R11, R4, 0xffffffe, RZ ;  /* 0x0ffffffe040b7810 */ /* 0x002fcc0007ffe0ff */
[----:B------:R-:W1:Y:S02]  /*27b0*/  F2I.FTZ.U32.TRUNC.NTZ R11, R11 ;  /* 0x0000000b000b7305 */ /* 0x000e64000021f000 */
[----:B-1----:R-:W-:-:S04]  /*27c0*/  IMAD.MOV R5, RZ, RZ, -R11 ;  /* 0x000000ffff057224 */ /* 0x002fc800078e0a0b */
[----:B------:R-:W-:-:S04]  /*27d0*/  IMAD R5, R5, R2, RZ ;  /* 0x0000000205057224 */ /* 0x000fc800078e02ff */
[----:B------:R-:W-:-:S04]  /*27e0*/  IMAD.HI.U32 R10, R11, R5, R10 ;  /* 0x000000050b0a7227 */ /* 0x000fc800078e000a */
.L_x_1042:
[----:B0-----:R-:W-:Y:S01]  /*27f0*/  IABS R5, R0 ;  /* 0x0000000000057213 */ /* 0x001fe20000000000 */
[----:B------:R-:W-:Y:S01]  /*2800*/  ULDC.S8 UR7, c[0x0][0x1e8] ;  /* 0x00007a0000077ab9 */ /* 0x000fe20000000200 */
[----:B0-----:R-:W-:Y:S01]  /*2810*/  IABS R14, c[0x0][0x204] ;  /* 0x00008100000e7a13 */ /* 0x001fe20000000000 */
[----:B------:R-:W-:Y:S01]  /*2820*/  IMAD.MOV.U32 R18, RZ, RZ, RZ ;  /* 0x000000ffff127224 */ /* 0x000fe200078e00ff */
[----:B------:R-:W-:Y:S01]  /*2830*/  IABS R16, c[0x0][0x200] ;  /* 0x0000800000107a13 */ /* 0x000fe20000000000 */
[----:B------:R-:W-:Y:S01]  /*2840*/  IMAD.HI.U32 R10, R10, R5, RZ ;  /* 0x000000050a0a7227 */ /* 0x000fe200078e00ff */
[----:B------:R-:W0:Y:S01]  /*2850*/  I2F.RP R6, R14 ;  /* 0x0000000e00067306 */ /* 0x000e220000209400 */
[----:B------:R-:W-:Y:S02]  /*2860*/  LOP3.LUT R17, RZ, c[0x0][0x200], RZ, 0x33, !PT ;  /* 0x00008000ff117a12 */ /* 0x000fe400078e33ff */
[----:B------:R-:W-:Y:S01]  /*2870*/  IMAD.MOV R4, RZ, RZ, -R10 ;  /* 0x000000ffff047224 */ /* 0x000fe200078e0a0a */
[----:B------:R-:W-:-:S02]  /*2880*/  IABS R13, c[0x0][0x1f0] ;  /* 0x00007c00000d7a13 */ /* 0x000fc40000000000 */
[----:B------:R-:W-:Y:S01]  /*2890*/  ISETP.NE.AND P5, PT, RZ, c[0x0][0x204], PT ;  /* 0x00008100ff007a0c */ /* 0x000fe20003fa5270 */
[----:B------:R-:W-:Y:S01]  /*28a0*/  IMAD R5, R16, R4, R5 ;  /* 0x0000000410057224 */ /* 0x000fe200078e0205 */
[----:B------:R-:W-:Y:S02]  /*28b0*/  LOP3.LUT R15, RZ, c[0x0][0x204], RZ, 0x33, !PT ;  /* 0x00008100ff0f7a12 */ /* 0x000fe400078e33ff */
[----:B------:R-:W-:Y:S02]  /*28c0*/  MOV R22, c[0x0][0x210] ;  /* 0x0000840000167a02 */ /* 0x000fe40000000f00 */
[----:B------:R-:W-:Y:S02]  /*28d0*/  ISETP.GT.U32.AND P1, PT, R2, R5, PT ;  /* 0x000000050200720c */ /* 0x000fe40003f24070 */
[----:B------:R-:W-:Y:S01]  /*28e0*/  LOP3.LUT R23, RZ, c[0x0][0x1f0], RZ, 0x33, !PT ;  /* 0x00007c00ff177a12 */ /* 0x000fe200078e33ff */
[----:B0-----:R-:W0:Y:S10]  /*28f0*/  MUFU.RCP R6, R6 ;  /* 0x0000000600067308 */ /* 0x001e340000001000 */
[----:B------:R-:W-:Y:S01]  /*2900*/  @!P1 IMAD.IADD R5, R5, 0x1, -R16 ;  /* 0x0000000105059824 */ /* 0x000fe200078e0a10 */
[----:B------:R-:W-:-:S02]  /*2910*/  @!P1 IADD3 R10, R10, 0x1, RZ ;  /* 0x000000010a0a9810 */ /* 0x000fc40007ffe0ff */
[----:B------:R-:W-:Y:S02]  /*2920*/  ISETP.NE.AND P1, PT, RZ, c[0x0][0x200], PT ;  /* 0x00008000ff007a0c */ /* 0x000fe40003f25270 */
[----:B------:R-:W-:Y:S02]  /*2930*/  ISETP.GE.U32.AND P0, PT, R5, R2, PT ;  /* 0x000000020500720c */ /* 0x000fe40003f06070 */
[----:B------:R-:W-:Y:S02]  /*2940*/  LOP3.LUT R2, R0, c[0x0][0x200], RZ, 0x3c, !PT ;  /* 0x0000800000027a12 */ /* 0x000fe400078e3cff */
[----:B0-----:R-:W-:Y:S02]  /*2950*/  IADD3 R4, R6, 0xffffffe, RZ ;  /* 0x0ffffffe06047810 */ /* 0x001fe40007ffe0ff */
[----:B------:R-:W-:Y:S02]  /*2960*/  ISETP.GE.AND P2, PT, R2, RZ, PT ;  /* 0x000000ff0200720c */ /* 0x000fe40003f46270 */
[----:B------:R0:W1:Y:S05]  /*2970*/  F2I.FTZ.U32.TRUNC.NTZ R5, R4 ;  /* 0x0000000400057305 */ /* 0x00006a000021f000 */
[----:B------:R-:W-:Y:S01]  /*2980*/  @P0 IADD3 R10, R10, 0x1, RZ ;  /* 0x000000010a0a0810 */ /* 0x000fe20007ffe0ff */
[----:B0-----:R-:W-:-:S05]  /*2990*/  IMAD.MOV.U32 R4, RZ, RZ, RZ ;  /* 0x000000ffff047224 */ /* 0x001fca00078e00ff */
[----:B------:R-:W-:Y:S02]  /*29a0*/  @!P2 IMAD.MOV R10, RZ, RZ, -R10 ;  /* 0x000000ffff0aa224 */ /* 0x000fe400078e0a0a */
[----:B-1----:R-:W-:-:S03]  /*29b0*/  IMAD.MOV R7, RZ, RZ, -R5 ;  /* 0x000000ffff077224 */ /* 0x002fc600078e0a05 */
[----:B------:R-:W-:Y:S01]  /*29c0*/  SEL R2, R17, R10, !P1 ;  /* 0x0000000a11027207 */ /* 0x000fe20004800000 */
[----:B------:R-:W-:-:S03]  /*29d0*/  IMAD R7, R7, R14, RZ ;  /* 0x0000000e07077224 */ /* 0x000fc600078e02ff */
[----:B------:R-:W-:Y:S01]  /*29e0*/  IABS R6, R2 ;  /* 0x0000000200067213 */ /* 0x000fe20000000000 */
[----:B------:R-:W-:Y:S02]  /*29f0*/  IMAD.HI.U32 R12, R5, R7, R4 ;  /* 0x00000007050c7227 */ /* 0x000fe400078e0004 */
[----:B------:R-:W0:Y:S02]  /*2a00*/  I2F.RP R7, R13 ;  /* 0x0000000d00077306 */ /* 0x000e240000209400 */
[----:B------:R-:W-:-:S04]  /*2a10*/  IMAD.MOV.U32 R5, RZ, RZ, R6 ;  /* 0x000000ffff057224 */ /* 0x000fc800078e0006 */
[----:B------:R-:W-:-:S05]  /*2a20*/  IMAD.HI.U32 R4, R12, R5, RZ ;  /* 0x000000050c047227 */ /* 0x000fca00078e00ff */
[----:B------:R-:W-:-:S05]  /*2a30*/  IADD3 R6, -R4, RZ, RZ ;  /* 0x000000ff04067210 */ /* 0x000fca0007ffe1ff */
[C---:B------:R-:W-:Y:S01]  /*2a40*/  IMAD R5, R14.reuse, R6, R5 ;  /* 0x000000060e057224 */ /* 0x040fe200078e0205 */
[----:B0-----:R-:W0:Y:S04]  /*2a50*/  MUFU.RCP R7, R7 ;  /* 0x0000000700077308 */ /* 0x001e280000001000 */
[----:B------:R-:W-:Y:S02]  /*2a60*/  ISETP.GT.U32.AND P2, PT, R14, R5, PT ;  /* 0x000000050e00720c */ /* 0x000fe40003f44070 */
[----:B0-----:R-:W-:-:S11]  /*2a70*/  IADD3 R20, R7, 0xffffffe, RZ ;  /* 0x0ffffffe07147810 */ /* 0x001fd60007ffe0ff */
[----:B------:R-:W-:Y:S01]  /*2a80*/  @!P2 IMAD.IADD R5, R5, 0x1, -R14 ;  /* 0x000000010505a824 */ /* 0x000fe200078e0a0e */
[----:B------:R-:W-:Y:S01]  /*2a90*/  @!P2 IADD3 R4, R4, 0x1, RZ ;  /* 0x000000010404a810 */ /* 0x000fe20007ffe0ff */
[----:B------:R0:W1:Y:S03]  /*2aa0*/  F2I.FTZ.U32.TRUNC.NTZ R21, R20 ;  /* 0x0000001400157305 */ /* 0x000066000021f000 */
        /* <DEDUP_REMOVED lines=8> */
[----:B------:R-:W-:Y:S01]  /*2b30*/  ISETP.NE.AND P3, PT, RZ, c[0x0][0x1f0], PT ;  /* 0x00007c00ff007a0c */ /* 0x000fe20003f65270 */
[----:B------:R-:W-:-:S03]  /*2b40*/  IMAD.HI.U32 R20, R21, R5, R20 ;  /* 0x0000000515147227 */ /* 0x000fc600078e0014 */
[----:B------:R-:W-:Y:S01]  /*2b50*/  SEL R4, R15, R4, !P5 ;  /* 0x000000040f047207 */ /* 0x000fe20006800000 */
[----:B------:R-:W-:-:S03]  /*2b60*/  IMAD.MOV.U32 R21, RZ, RZ, c[0x0][0x214] ;  /* 0x00008500ff157624 */ /* 0x000fc600078e00ff */
[----:B------:R-:W-:Y:S01]  /*2b70*/  IABS R6, R4 ;  /* 0x0000000400067213 */ /* 0x000fe20000000000 */
[----:B------:R-:W-:Y:S01]  /*2b80*/  IMAD.MOV R7, RZ, RZ, -R4 ;  /* 0x000000ffff077224 */ /* 0x000fe200078e0a04 */
[----:B------:R-:W-:-:S03]  /*2b90*/  ISETP.GE.AND P4, PT, R4, RZ, PT ;  /* 0x000000ff0400720c */ /* 0x000fc60003f86270 */
[----:B------:R-:W-:-:S04]  /*2ba0*/  IMAD.HI.U32 R5, R20, R6, RZ ;  /* 0x0000000614057227 */ /* 0x000fc800078e00ff */
[----:B------:R-:W-:-:S04]  /*2bb0*/  IMAD.MOV R5, RZ, RZ, -R5 ;  /* 0x000000ffff057224 */ /* 0x000fc800078e0a05 */
[----:B------:R-:W-:Y:S02]  /*2bc0*/  IMAD R6, R13, R5, R6 ;  /* 0x000000050d067224 */ /* 0x000fe400078e0206 */
[--C-:B------:R-:W-:Y:S02]  /*2bd0*/  IMAD.MOV R5, RZ, RZ, -R2.reuse ;  /* 0x000000ffff057224 */ /* 0x100fe400078e0a02 */
[----:B------:R-:W-:Y:S01]  /*2be0*/  IMAD R2, R7, c[0x0][0x204], R2 ;  /* 0x0000810007027a24 */ /* 0x000fe200078e0202 */
[----:B------:R-:W-:Y:S01]  /*2bf0*/  ISETP.GT.U32.AND P0, PT, R13, R6, PT ;  /* 0x000000060d00720c */ /* 0x000fe20003f04070 */
[----:B------:R-:W-:-:S04]  /*2c00*/  IMAD R5, R5, c[0x0][0x200], R0 ;  /* 0x0000800005057a24 */ /* 0x000fc800078e0200 */
[----:B------:R-:W-:Y:S02]  /*2c10*/  IMAD R7, R5, R22, -c[0x0][0x218] ;  /* 0x8000860005077624 */ /* 0x000fe400078e0216 */
[----:B------:R-:W-:-:S05]  /*2c20*/  IMAD R5, R2, R21, -c[0x0][0x21c] ;  /* 0x8000870002057624 */ /* 0x000fca00078e0215 */
[----:B------:R-:W-:Y:S01]  /*2c30*/  LOP3.LUT R2, R5, R7, RZ, 0xfc, !PT ;  /* 0x0000000705027212 */ /* 0x000fe200078efcff */
[----:B------:R-:W-:-:S03]  /*2c40*/  @!P0 IMAD.IADD R6, R6, 0x1, -R13 ;  /* 0x0000000106068824 */ /* 0x000fc600078e0a0d */
[----:B------:R-:W-:Y:S02]  /*2c50*/  ISETP.GE.AND P0, PT, R2, RZ, PT ;  /* 0x000000ff0200720c */ /* 0x000fe40003f06270 */
[----:B------:R-:W-:Y:S02]  /*2c60*/  ISETP.GT.U32.AND P2, PT, R13, R6, PT ;  /* 0x000000060d00720c */ /* 0x000fe40003f44070 */
[----:B------:R-:W-:-:S04]  /*2c70*/  ISETP.GE.OR P0, PT, R5, c[0x0][0x1fc], !P0 ;  /* 0x00007f0005007a0c */ /* 0x000fc80004706670 */
[----:B------:R-:W-:-:S07]  /*2c80*/  ISETP.GE.OR P0, PT, R7, c[0x0][0x1f8], P0 ;  /* 0x00007e0007007a0c */ /* 0x000fce0000706670 */
[----:B------:R-:W-:Y:S01]  /*2c90*/  @!P2 IMAD.IADD R6, R6, 0x1, -R13 ;  /* 0x000000010606a824 */ /* 0x000fe200078e0a0d */
[----:B------:R-:W-:-:S03]  /*2ca0*/  ISETP.NE.AND P2, PT, RZ, UR7, PT ;  /* 0x00000007ff007c0c */ /* 0x000fc6000bf45270 */
[----:B------:R-:W-:Y:S02]  /*2cb0*/  @!P4 IMAD.MOV R6, RZ, RZ, -R6 ;  /* 0x000000ffff06c224 */ /* 0x000fe400078e0a06 */
[----:B------:R-:W-:Y:S02]  /*2cc0*/  @!P0 IMAD R4, R4, c[0x0][0x1fc], R5 ;  /* 0x00007f0004048a24 */ /* 0x000fe400078e0205 */
[----:B------:R-:W-:Y:S01]  /*2cd0*/  @!P0 IMAD.MOV.U32 R9, RZ, RZ, 0x4 ;  /* 0x00000004ff098424 */ /* 0x000fe200078e00ff */
[----:B------:R-:W-:Y:S01]  /*2ce0*/  SEL R6, R23, R6, !P3 ;  /* 0x0000000617067207 */ /* 0x000fe20005800000 */
[----:B------:R-:W-:-:S04]  /*2cf0*/  @!P0 IMAD R4, R4, c[0x0][0x1f8], R7 ;  /* 0x00007e0004048a24 */ /* 0x000fc800078e0207 */
[----:B------:R-:W-:Y:S02]  /*2d00*/  @!P0 IMAD R8, R6, UR6, RZ ;  /* 0x0000000606088c24 */ /* 0x000fe4000f8e02ff */
[----:B------:R-:W-:Y:S02]  /*2d10*/  @P2 IMAD.MOV.U32 R7, RZ, RZ, 0x4 ;  /* 0x00000004ff072424 */ /* 0x000fe400078e00ff */
[----:B------:R-:W-:-:S04]  /*2d20*/  @!P0 IMAD.WIDE R4, R4, R9, c[0x0][0x160] ;  /* 0x0000580004048625 */ /* 0x000fc800078e0209 */
[----:B------:R-:W-:Y:S02]  /*2d30*/  @!P0 IMAD.WIDE R8, R8, R9, c[0x0][0x1b0] ;  /* 0x00006c0008088625 */ /* 0x000fe400078e0209 */
[----:B------:R0:W2:Y:S02]  /*2d40*/  @!P0 LDG.E R5, [R4.64] ;  /* 0x0000000804058981 */ /* 0x0000a4000c1e1900 */
[----:B------:R-:W-:Y:S02]  /*2d50*/  @P2 IMAD.WIDE R6, R6, R7, c[0x0][0x1d8] ;  /* 0x0000760006062625 */ /* 0x000fe400078e0207 */
[----:B------:R1:W2:Y:S04]  /*2d60*/  @!P0 LDG.E R8, [R8.64] ;  /* 0x0000000808088981 */ /* 0x0002a8000c1e1900 */
[----:B------:R3:W2:Y:S01]  /*2d70*/  @P2 LDG.E R18, [R6.64] ;  /* 0x0000000806122981 */ /* 0x0006a2000c1e1900 */
[----:B------:R-:W4:Y:S08]  /*2d80*/  I2F.RP R2, R16 ;  /* 0x0000001000027306 */ /* 0x000f300000209400 */
[----:B----4-:R-:W4:Y:S02]  /*2d90*/  MUFU.RCP R2, R2 ;  /* 0x0000000200027308 */ /* 0x010f240000001000 */
[----:B----4-:R-:W-:-:S06]  /*2da0*/  IADD3 R11, R2, 0xffffffe, RZ ;  /* 0x0ffffffe020b7810 */ /* 0x010fcc0007ffe0ff */
[----:B------:R-:W4:Y:S01]  /*2db0*/  F2I.FTZ.U32.TRUNC.NTZ R11, R11 ;  /* 0x0000000b000b7305 */ /* 0x000f22000021f000 */
[----:B------:R-:W-:Y:S01]  /*2dc0*/  IMAD.MOV.U32 R10, RZ, RZ, RZ ;  /* 0x000000ffff0a7224 */ /* 0x000fe200078e00ff */
[----:B------:R-:W-:-:S04]  /*2dd0*/  IADD3 R19, P4, R0, UR4, RZ ;  /* 0x0000000400137c10 */ /* 0x000fc8000ff9e0ff */
[----:B---3--:R-:W-:Y:S01]  /*2de0*/  IABS R7, R19 ;  /* 0x0000001300077213 */ /* 0x008fe20000000000 */
[----:B----4-:R-:W-:-:S04]  /*2df0*/  IMAD.MOV R25, RZ, RZ, -R11 ;  /* 0x000000ffff197224 */ /* 0x010fc800078e0a0b */
[----:B------:R-:W-:-:S04]  /*2e00*/  IMAD R25, R25, R16, RZ ;  /* 0x0000001019197224 */ /* 0x000fc800078e02ff */
[----:B------:R-:W-:-:S06]  /*2e10*/  IMAD.HI.U32 R10, R11, R25, R10 ;  /* 0x000000190b0a7227 */ /* 0x000fcc00078e000a */
[----:B0-----:R-:W-:-:S05]  /*2e20*/  IMAD.HI.U32 R4, R10, R7, RZ ;  /* 0x000000070a047227 */ /* 0x001fca00078e00ff */
[----:B------:R-:W-:-:S05]  /*2e30*/  IADD3 R2, -R4, RZ, RZ ;  /* 0x000000ff04027210 */ /* 0x000fca0007ffe1ff */
[----:B------:R-:W-:Y:S02]  /*2e40*/  IMAD R7, R16, R2, R7 ;  /* 0x0000000210077224 */ /* 0x000fe400078e0207 */
[----:B------:R-:W-:-:S05]  /*2e50*/  IMAD.MOV.U32 R2, RZ, RZ, R16 ;  /* 0x000000ffff027224 */ /* 0x000fca00078e0010 */
[----:B------:R-:W-:-:S13]  /*2e60*/  ISETP.GT.U32.AND P6, PT, R2, R7, PT ;  /* 0x000000070200720c */ /* 0x000fda0003fc4070 */
[----:B------:R-:W-:Y:S01]  /*2e70*/  @!P6 IMAD.IADD R7, R7, 0x1, -R16 ;  /* 0x000000010707e824 */ /* 0x000fe200078e0a10 */
[----:B------:R-:W-:-:S04]  /*2e80*/  @!P6 IADD3 R4, R4, 0x1, RZ ;  /* 0x000000010404e810 */ /* 0x000fc80007ffe0ff */
[----:B------:R-:W-:Y:S02]  /*2e90*/  ISETP.GE.U32.AND P6, PT, R7, R2, PT ;  /* 0x000000020700720c */ /* 0x000fe40003fc6070 */
[----:B------:R-:W-:-:S11]  /*2ea0*/  LOP3.LUT R6, R19, c[0x0][0x200], RZ, 0x3c, !PT ;  /* 0x0000800013067a12 */ /* 0x000fd600078e3cff */
[----:B------:R-:W-:Y:S02]  /*2eb0*/  @P6 IADD3 R4, R4, 0x1, RZ ;  /* 0x0000000104046810 */ /* 0x000fe40007ffe0ff */
[----:B------:R-:W-:-:S13]  /*2ec0*/  ISETP.GE.AND P6, PT, R6, RZ, PT ;  /* 0x000000ff0600720c */ /* 0x000fda0003fc6270 */
[----:B------:R-:W-:-:S05]  /*2ed0*/  @!P6 IMAD.MOV R4, RZ, RZ, -R4 ;  /* 0x000000ffff04e224 */ /* 0x000fca00078e0a04 */
[----:B------:R-:W-:-:S04]  /*2ee0*/  SEL R17, R17, R4, !P1 ;  /* 0x0000000411117207 */ /* 0x000fc80004800000 */
[----:B------:R-:W-:-:S05]  /*2ef0*/  IABS R7, R17 ;  /* 0x0000001100077213 */ /* 0x000fca0000000000 */
[----:B------:R-:W-:-:S04]  /*2f00*/  IMAD.HI.U32 R12, R12, R7, RZ ;  /* 0x000000070c0c7227 */ /* 0x000fc800078e00ff */
[----:B------:R-:W-:-:S04]  /*2f10*/  IMAD.MOV R4, RZ, RZ, -R12 ;  /* 0x000000ffff047224 */ /* 0x000fc800078e0a0c */
[----:B------:R-:W-:-:S05]  /*2f20*/  IMAD R7, R14, R4, R7 ;  /* 0x000000040e077224 */ /* 0x000fca00078e0207 */
[----:B------:R-:W-:Y:S02]  /*2f30*/  ISETP.GT.U32.AND P6, PT, R14, R7, PT ;  /* 0x000000070e00720c */ /* 0x000fe40003fc4070 */
[----:B------:R-:W-:-:S11]  /*2f40*/  LOP3.LUT R4, R17, c[0x0][0x204], RZ, 0x3c, !PT ;  /* 0x0000810011047a12 */ /* 0x000fd600078e3cff */
[----:B------:R-:W-:Y:S01]  /*2f50*/  @!P6 IMAD.IADD R7, R7, 0x1, -R14 ;  /* 0x000000010707e824 */ /* 0x000fe200078e0a0e */
[----:B------:R-:W-:-:S04]  /*2f60*/  @!P6 IADD3 R12, R12, 0x1, RZ ;  /* 0x000000010c0ce810 */ /* 0x000fc80007ffe0ff */
[----:B------:R-:W-:Y:S02]  /*2f70*/  ISETP.GE.U32.AND P1, PT, R7, R14, PT ;  /* 0x0000000e0700720c */ /* 0x000fe40003f26070 */
[----:B------:R-:W-:-:S11]  /*2f80*/  ISETP.GE.AND P6, PT, R4, RZ, PT ;  /* 0x000000ff0400720c */ /* 0x000fd60003fc6270 */
[----:B------:R-:W-:-:S05]  /*2f90*/  @P1 IADD3 R12, R12, 0x1, RZ ;  /* 0x000000010c0c1810 */ /* 0x000fca0007ffe0ff */
[----:B------:R-:W-:-:S05]  /*2fa0*/  @!P6 IMAD.MOV R12, RZ, RZ, -R12 ;  /* 0x000000ffff0ce224 */ /* 0x000fca00078e0a0c */
[----:B------:R-:W-:-:S04]  /*2fb0*/  SEL R15, R15, R12, !P5 ;  /* 0x0000000c0f0f7207 */ /* 0x000fc80006800000 */
[----:B------:R-:W-:-:S05]  /*2fc0*/  IABS R4, R15 ;  /* 0x0000000f00047213 */ /* 0x000fca0000000000 */
[----:B------:R-:W-:-:S04]  /*2fd0*/  IMAD.HI.U32 R20, R20, R4, RZ ;  /* 0x0000000414147227 */ /* 0x000fc800078e00ff */
[----:B------:R-:W-:-:S04]  /*2fe0*/  IMAD.MOV R20, RZ, RZ, -R20 ;  /* 0x000000ffff147224 */ /* 0x000fc800078e0a14 */
[----:B------:R-:W-:Y:S01]  /*2ff0*/  IMAD R4, R13, R20, R4 ;  /* 0x000000140d047224 */ /* 0x000fe200078e0204 */
[----:B------:R-:W-:Y:S01]  /*3000*/  IADD3 R12, -R17, RZ, RZ ;  /* 0x000000ff110c7210 */ /* 0x000fe20007ffe1ff */
[----:B------:R-:W-:-:S03]  /*3010*/  IMAD.MOV R6, RZ, RZ, -R15 ;  /* 0x000000ffff067224 */ /* 0x000fc600078e0a0f */
[----:B------:R-:W-:Y:S01]  /*3020*/  ISETP.GT.U32.AND P1, PT, R13, R4, PT ;  /* 0x000000040d00720c */ /* 0x000fe20003f24070 */
[----:B------:R-:W-:Y:S02]  /*3030*/  IMAD R7, R12, c[0x0][0x200], R19 ;  /* 0x000080000c077a24 */ /* 0x000fe400078e0213 */
[----:B------:R-:W-:Y:S02]  /*3040*/  IMAD R6, R6, c[0x0][0x204], R17 ;  /* 0x0000810006067a24 */ /* 0x000fe400078e0211 */
[----:B-1----:R-:W-:Y:S02]  /*3050*/  IMAD R9, R7, R22, -c[0x0][0x218] ;  /* 0x8000860007097624 */ /* 0x002fe400078e0216 */
[----:B------:R-:W-:-:S05]  /*3060*/  IMAD R6, R6, R21, -c[0x0][0x21c] ;  /* 0x8000870006067624 */ /* 0x000fca00078e0215 */
[----:B------:R-:W-:Y:S01]  /*3070*/  LOP3.LUT R7, R6, R9, RZ, 0xfc, !PT ;  /* 0x0000000906077212 */ /* 0x000fe200078efcff */
[----:B------:R-:W-:-:S03]  /*3080*/  @!P1 IMAD.IADD R4, R4, 0x1, -R13 ;  /* 0x0000000104049824 */ /* 0x000fc600078e0a0d */
[----:B------:R-:W-:Y:S02]  /*3090*/  ISETP.GE.AND P1, PT, R7, RZ, PT ;  /* 0x000000ff0700720c */ /* 0x000fe40003f26270 */
[----:B------:R-:W-:Y:S02]  /*30a0*/  ISETP.GT.U32.AND P5, PT, R13, R4, PT ;  /* 0x000000040d00720c */ /* 0x000fe40003fa4070 */
[----:B------:R-:W-:Y:S02]  /*30b0*/  ISETP.GE.OR P1, PT, R6, c[0x0][0x1fc], !P1 ;  /* 0x00007f0006007a0c */ /* 0x000fe40004f26670 */
[----:B------:R-:W-:Y:S02]  /*30c0*/  ISETP.GE.AND P6, PT, R15, RZ, PT ;  /* 0x000000ff0f00720c */ /* 0x000fe40003fc6270 */
[----:B------:R-:W-:-:S07]  /*30d0*/  ISETP.GE.OR P1, PT, R9, c[0x0][0x1f8], P1 ;  /* 0x00007e0009007a0c */ /* 0x000fce0000f26670 */
[----:B------:R-:W-:-:S04]  /*30e0*/  @!P5 IMAD.IADD R4, R4, 0x1, -R13 ;  /* 0x000000010404d824 */ /* 0x000fc800078e0a0d */
[----:B------:R-:W-:Y:S02]  /*30f0*/  @!P6 IMAD.MOV R4, RZ, RZ, -R4 ;  /* 0x000000ffff04e224 */ /* 0x000fe400078e0a04 */
[----:B------:R-:W-:Y:S01]  /*3100*/  @!P1 IMAD R6, R15, c[0x0][0x1fc], R6 ;  /* 0x00007f000f069a24 */ /* 0x000fe200078e0206 */
[----:B------:R-:W-:Y:S02]  /*3110*/  SHF.R.S64 R7, RZ, 0x1e, R0 ;  /* 0x0000001eff077819 */ /* 0x000fe40000001000 */
[----:B------:R-:W-:Y:S01]  /*3120*/  SEL R23, R23, R4, !P3 ;  /* 0x0000000417177207 */ /* 0x000fe20005800000 */
[----:B------:R-:W-:Y:S01]  /*3130*/  @!P1 IMAD R6, R6, c[0x0][0x1f8], R9 ;  /* 0x00007e0006069a24 */ /* 0x000fe200078e0209 */
[----:B------:R-:W-:Y:S01]  /*3140*/  IADD3 R4, P3, R7, c[0x0][0x188], RZ ;  /* 0x0000620007047a10 */ /* 0x000fe20007f7e0ff */
[----:B------:R-:W-:Y:S02]  /*3150*/  @!P1 IMAD.MOV.U32 R9, RZ, RZ, 0x4 ;  /* 0x00000004ff099424 */ /* 0x000fe400078e00ff */
[----:B------:R-:W-:-:S02]  /*3160*/  @P2 IMAD.MOV.U32 R14, RZ, RZ, 0x4 ;  /* 0x00000004ff0e2424 */ /* 0x000fc400078e00ff */
[----:B------:R-:W-:-:S04]  /*3170*/  @!P1 IMAD.WIDE R12, R6, R9, c[0x0][0x160] ;  /* 0x00005800060c9625 */ /* 0x000fc800078e0209 */
[----:B------:R-:W-:Y:S02]  /*3180*/  IMAD.MOV.U32 R11, RZ, RZ, RZ ;  /* 0x000000ffff0b7224 */ /* 0x000fe400078e00ff */
[----:B------:R-:W-:-:S04]  /*3190*/  @P2 IMAD.WIDE R6, R23, R14, c[0x0][0x1d8] ;  /* 0x0000760017062625 */ /* 0x000fc800078e020e */
[----:B--2---:R-:W-:Y:S02]  /*31a0*/  @!P0 FFMA.FTZ R18, R5, R8, R18 ;  /* 0x0000000805128223 */ /* 0x004fe40000010012 */
[----:B------:R-:W-:Y:S01]  /*31b0*/  @!P1 IMAD R8, R23, UR6, RZ ;  /* 0x0000000617089c24 */ /* 0x000fe2000f8e02ff */
[----:B------:R-:W-:-:S03]  /*31c0*/  LEA.HI.X.SX32 R5, R0, c[0x0][0x18c], 0x2, P3 ;  /* 0x0000630000057a11 */ /* 0x000fc600018f16ff */
[----:B------:R-:W-:Y:S02]  /*31d0*/  @!P1 IMAD.WIDE R8, R8, R9, c[0x0][0x1b0] ;  /* 0x00006c0008089625 */ /* 0x000fe400078e0209 */
[----:B------:R0:W-:Y:S04]  /*31e0*/  STG.E [R4.64], R18 ;  /* 0x0000001204007986 */ /* 0x0001e8000c101908 */
[----:B------:R-:W2:Y:S04]  /*31f0*/  @!P1 LDG.E R12, [R12.64] ;  /* 0x000000080c0c9981 */ /* 0x000ea8000c1e1900 */
[----:B------:R-:W2:Y:S04]  /*3200*/  @P2 LDG.E R11, [R6.64] ;  /* 0x00000008060b2981 */ /* 0x000ea8000c1e1900 */
[----:B------:R-:W2:Y:S01]  /*3210*/  @!P1 LDG.E R8, [R8.64] ;  /* 0x0000000808089981 */ /* 0x000ea2000c1e1900 */
[----:B------:R-:W-:-:S04]  /*3220*/  SHF.R.S64 R14, RZ, 0x1e, R19 ;  /* 0x0000001eff0e7819 */ /* 0x000fc80000001013 */
[----:B------:R-:W-:Y:S02]  /*3230*/  IADD3 R14, P0, R14, c[0x0][0x188], RZ ;  /* 0x000062000e0e7a10 */ /* 0x000fe40007f1e0ff */
[----:B------:R-:W-:Y:S02]  /*3240*/  IADD3.X R3, RZ, R3, RZ, P4, !PT ;  /* 0x00000003ff037210 */ /* 0x000fe400027fe4ff */
[C---:B------:R-:W-:Y:S02]  /*3250*/  LEA.HI.X.SX32 R15, R19.reuse, c[0x0][0x18c], 0x2, P0 ;  /* 0x00006300130f7a11 */ /* 0x040fe400000f16ff */
[----:B------:R-:W-:-:S05]  /*3260*/  IADD3 R0, P0, R19, UR4, RZ ;  /* 0x0000000413007c10 */ /* 0x000fca000ff1e0ff */
[----:B------:R-:W-:Y:S01]  /*3270*/  IMAD.X R3, RZ, RZ, R3, P0 ;  /* 0x000000ffff037224 */ /* 0x000fe200000e0603 */
[----:B------:R-:W-:-:S04]  /*3280*/  ISETP.GE.U32.AND P0, PT, R0, c[0x0][0x1ec], PT ;  /* 0x00007b0000007a0c */ /* 0x000fc80003f06070 */
[----:B------:R-:W-:Y:S01]  /*3290*/  ISETP.GE.AND.EX P0, PT, R3, UR5, PT, P0 ;  /* 0x0000000503007c0c */ /* 0x000fe2000bf06300 */
[----:B--2---:R-:W-:-:S05]  /*32a0*/  @!P1 FFMA.FTZ R11, R12, R8, R11 ;  /* 0x000000080c0b9223 */ /* 0x004fca000001000b */
[----:B------:R0:W-:Y:S07]  /*32b0*/  STG.E [R14.64], R11 ;  /* 0x0000000b0e007986 */ /* 0x0001ee000c101908 */
[----:B------:R-:W-:Y:S05]  /*32c0*/  @!P0 BRA `(.L_x_1042) ;  /* 0xfffff52000008947 */ /* 0x000fea000383ffff */
[----:B------:R-:W-:Y:S05]  /*32d0*/  EXIT ;  /* 0x000000000000794d */ /* 0x000fea0003800000 */
        .weak           $__internal_22_$__cuda_sm20_div_u64
        .type           $__internal_22_$__cuda_sm20_div_u64,@function
        .size           $__internal_22_$__cuda_sm20_div_u64,(.L_x_1211 - $__internal_22_$__cuda_sm20_div_u64)
$__internal_22_$__cuda_sm20_div_u64:
        /* <DEDUP_REMOVED lines=41> */
[C---:B------:R-:W-:Y:S01]  /*3570*/  IMAD R15, R13.reuse, R15, R9 ;  /* 0x0000000f0d0f7224 */ /* 0x040fe200078e0209 */
[----:B------:R-:W-:Y:S02]  /*3580*/  IADD3 R16, P0, -R8, R2, RZ ;  /* 0x0000000208107210 */ /* 0x000fe40007f1e1ff */
[----:B------:R-:W-:Y:S02]  /*3590*/  IADD3 R9, R14, 0x1, RZ ;  /* 0x000000010e097810 */ /* 0x000fe40007ffe0ff */
[----:B------:R-:W-:Y:S01]  /*35a0*/  IADD3 R2, P1, -R13, R16, RZ ;  /* 0x000000100d027210 */ /* 0x000fe20007f3e1ff */
[----:B------:R-:W-:Y:S01]  /*35b0*/  IMAD.X R15, R12, 0x1, ~R15, P0 ;  /* 0x000000010c0f7824 */ /* 0x000fe200000e0e0f */
[----:B------:R-:W-:-:S04]  /*35c0*/  ISETP.GE.U32.AND P0, PT, R16, R13, PT ;  /* 0x0000000d1000720c */ /* 0x000fc80003f06070 */
[C---:B------:R-:W-:Y:S02]  /*35d0*/  ISETP.GE.U32.AND.EX P0, PT, R15.reuse, RZ, PT, P0 ;  /* 0x000000ff0f00720c */ /* 0x040fe40003f06100 */
[----:B------:R-:W-:Y:S02]  /*35e0*/  IADD3.X R8, R15, -0x1, RZ, P1, !PT ;  /* 0xffffffff0f087810 */ /* 0x000fe40000ffe4ff */
[----:B------:R-:W-:Y:S02]  /*35f0*/  SEL R2, R2, R16, P0 ;  /* 0x0000001002027207 */ /* 0x000fe40000000000 */
[----:B------:R-:W-:Y:S02]  /*3600*/  SEL R8, R8, R15, P0 ;  /* 0x0000000f08087207 */ /* 0x000fe40000000000 */
[----:B------:R-:W-:Y:S02]  /*3610*/  SEL R9, R9, R14, P0 ;  /* 0x0000000e09097207 */ /* 0x000fe40000000000 */
[----:B------:R-:W-:-:S02]  /*3620*/  ISETP.GE.U32.AND P0, PT, R2, R13, PT ;  /* 0x0000000d0200720c */ /* 0x000fc40003f06070 */
[----:B------:R-:W-:Y:S02]  /*3630*/  IADD3 R2, R9, 0x1, RZ ;  /* 0x0000000109027810 */ /* 0x000fe40007ffe0ff */
[----:B------:R-:W-:Y:S01]  /*3640*/  ISETP.GE.U32.AND.EX P0, PT, R8, RZ, PT, P0 ;  /* 0x000000ff0800720c */ /* 0x000fe20003f06100 */
[----:B------:R-:W-:Y:S01]  /*3650*/  IMAD.MOV.U32 R8, RZ, RZ, R10 ;  /* 0x000000ffff087224 */ /* 0x000fe200078e000a */
[----:B------:R-:W-:Y:S02]  /*3660*/  ISETP.NE.U32.AND P1, PT, R13, RZ, PT ;  /* 0x000000ff0d00720c */ /* 0x000fe40003f25070 */
[----:B------:R-:W-:Y:S01]  /*3670*/  SEL R2, R2, R9, P0 ;  /* 0x0000000902027207 */ /* 0x000fe20000000000 */
[----:B------:R-:W-:Y:S01]  /*3680*/  IMAD.MOV.U32 R9, RZ, RZ, 0x0 ;  /* 0x00000000ff097424 */ /* 0x000fe200078e00ff */
[----:B------:R-:W-:-:S04]  /*3690*/  ISETP.NE.AND.EX P1, PT, RZ, RZ, PT, P1 ;  /* 0x000000ffff00720c */ /* 0x000fc80003f25310 */
[----:B------:R-:W-:Y:S01]  /*36a0*/  SEL R2, R2, 0xffffffff, P1 ;  /* 0xffffffff02027807 */ /* 0x000fe20000800000 */
[----:B------:R-:W-:Y:S08]  /*36b0*/  RET.REL.NODEC R8 `(_ZN2at6native51_GLOBAL__N__2c613397_18_DepthwiseConv2d_cu_9959487031conv_depthwise2d_forward_kernelILi1EfiEEvNS_27GenericPackedTensorAccessorIKT0_Lm4ENS_16DefaultPtrTraitsEiEENS3_IS4_Lm4ES6_iEES7_NS3_IS5_Lm1ES6_iEEbT1_iiiiiiiiiiiiii) ;  /* 0xffffc94008007950 */ /* 0x000ff00003c3ffff */
.L_x_1043:
        /* <DEDUP_REMOVED lines=12> */
.L_x_1211:


//--------------------- .text._ZN2at6native51_GLOBAL__N__2c613397_18_DepthwiseConv2d_cu_9959487031conv_depthwise2d_forward_kernelILi3EfiEEvNS_27GenericPackedTensorAccessorIKT0_Lm4ENS_16DefaultPtrTraitsEiEENS3_IS4_Lm4ES6_iEES7_NS3_IS5_Lm1ES6_iEEbT1_iiiiiiiiiiiiii --------------------------
	.section	.text._ZN2at6native51_GLOBAL__N__2c613397_18_DepthwiseConv2d_cu_9959487031conv_depthwise2d_forward_kernelILi3EfiEEvNS_27GenericPackedTensorAccessorIKT0_Lm4ENS_16DefaultPtrTraitsEiEENS3_IS4_Lm4ES6_iEES7_NS3_IS5_Lm1ES6_iEEbT1_iiiiiiiiiiiiii,"ax",@progbits
	.sectioninfo	@"SHI_REGISTERS=32"
	.align	128
.text._ZN2at6native51_GLOBAL__N__2c613397_18_DepthwiseConv2d_cu_9959487031conv_depthwise2d_forward_kernelILi3EfiEEvNS_27GenericPackedTensorAccessorIKT0_Lm4ENS_16DefaultPtrTraitsEiEENS3_IS4_Lm4ES6_iEES7_NS3_IS5_Lm1ES6_iEEbT1_iiiiiiiiiiiiii:
        .type           _ZN2at6native51_GLOBAL__N__2c613397_18_DepthwiseConv2d_cu_9959487031conv_depthwise2d_forward_kernelILi3EfiEEvNS_27GenericPackedTensorAccessorIKT0_Lm4ENS_16DefaultPtrTraitsEiEENS3_IS4_Lm4ES6_iEES7_NS3_IS5_Lm1ES6_iEEbT1_iiiiiiiiiiiiii,@function
        .size           _ZN2at6native51_GLOBAL__N__2c613397_18_DepthwiseConv2d_cu_9959487031conv_depthwise2d_forward_kernelILi3EfiEEvNS_27GenericPackedTensorAccessorIKT0_Lm4ENS_16DefaultPtrTraitsEiEENS3_IS4_Lm4ES6_iEES7_NS3_IS5_Lm1ES6_iEEbT1_iiiiiiiiiiiiii,(.L_x_1213 - _ZN2at6native51_GLOBAL__N__2c613397_18_DepthwiseConv2d_cu_9959487031conv_depthwise2d_forward_kernelILi3EfiEEvNS_27GenericPackedTensorAccessorIKT0_Lm4ENS_16DefaultPtrTraitsEiEENS3_IS4_Lm4ES6_iEES7_NS3_IS5_Lm1ES6_iEEbT1_iiiiiiiiiiiiii)
        .other          _ZN2at6native51_GLOBAL__N__2c613397_18_DepthwiseConv2d_cu_9959487031conv_depthwise2d_forward_kernelILi3EfiEEvNS_27GenericPackedTensorAccessorIKT0_Lm4ENS_16DefaultPtrTraitsEiEENS3_IS4_Lm4ES6_iEES7_NS3_IS5_Lm1ES6_iEEbT1_iiiiiiiiiiiiii,@"STO_CUDA_ENTRY STV_DEFAULT"
_ZN2at6native51_GLOBAL__N__2c613397_18_DepthwiseConv2d_cu_9959487031conv_depthwise2d_forward_kernelILi3EfiEEvNS_27GenericPackedTensorAccessorIKT0_Lm4ENS_16DefaultPtrTraitsEiEENS3_IS4_Lm4ES6_iEES7_NS3_IS5_Lm1ES6_iEEbT1_iiiiiiiiiiiiii:
        /* <DEDUP_REMOVED lines=12> */
[----:B------:R-:W-:Y:S02]  /*00c0*/  IMAD.MOV.U32 R18, RZ, RZ, R2 ;  /* 0x000000ffff127224 */ /* 0x000fe400078e0002 */
[----:B------:R-:W-:Y:S01]  /*00d0*/  IMAD.MOV.U32 R13, RZ, RZ, R3 ;  /* 0x000000ffff0d7224 */ /* 0x000fe200078e0003 */
[----:B------:R-:W-:-:S13]  /*00e0*/  ISETP.NE.AND P0, PT, R7, 0x1, PT ;  /* 0x000000010700780c */ /* 0x000fda0003f05270 */
[----:B------:R-:W-:Y:S05]  /*00f0*/  @!P0 BRA `(.L_x_1044) ;  /* 0x00000f2000008947 */ /* 0x000fea0003800000 */
[----:B------:R-:W-:Y:S01]  /*0100*/  IABS R9, c[0x0][0x1f4] ;  /* 0x00007d0000097a13 */ /* 0x000fe20000000000 */
[--C-:B------:R-:W-:Y:S01]  /*0110*/  IMAD.MOV.U32 R18, RZ, RZ, R2.reuse ;  /* 0x000000ffff127224 */ /* 0x100fe200078e0002 */
[----:B------:R-:W-:Y:S01]  /*0120*/  IABS R12, c[0x0][0x200] ;  /* 0x00008000000c7a13 */ /* 0x000fe20000000000 */
[----:B------:R-:W-:Y:S01]  /*0130*/  IMAD.MOV.U32 R13, RZ, RZ, R3 ;  /* 0x000000ffff0d7224 */ /* 0x000fe200078e0003 */
[----:B------:R-:W0:Y:S01]  /*0140*/  I2F.RP R0, R9 ;  /* 0x0000000900007306 */ /* 0x000e220000209400 */
[----:B------:R-:W-:Y:S01]  /*0150*/  ISETP.NE.AND P1, PT, RZ, c[0x0][0x1f4], PT ;  /* 0x00007d00ff007a0c */ /* 0x000fe20003f25270 */
[----:B------:R-:W-:Y:S01]  /*0160*/  IMAD.MOV.U32 R15, RZ, RZ, R2 ;  /* 0x000000ffff0f7224 */ /* 0x000fe200078e0002 */
[----:B------:R-:W-:Y:S01]  /*0170*/  ULDC UR5, c[0x0][0x0] ;  /* 0x0000000000057ab9 */ /* 0x000fe20000000800 */
[----:B------:R-:W-:Y:S01]  /*0180*/  IMAD.MOV.U32 R14, RZ, RZ, RZ ;  /* 0x000000ffff0e7224 */ /* 0x000fe200078e00ff */
[----:B------:R-:W-:Y:S02]  /*0190*/  ULDC UR4, c[0x0][0xc] ;  /* 0x0000030000047ab9 */ /* 0x000fe40000000800 */
[----:B------:R-:W-:Y:S01]  /*01a0*/  UIMAD UR5, UR5, UR4, URZ ;  /* 0x00000004050572a4 */ /* 0x000fe2000f8e023f */
        /* <DEDUP_REMOVED lines=18> */
[----:B------:R-:W-:Y:S01]  /*02d0*/  @!P2 IADD3 R16, R16, 0x1, RZ ;  /* 0x000000011010a810 */ /* 0x000fe20007ffe0ff */
[----:B-1----:R-:W-:-:S03]  /*02e0*/  IMAD.MOV R17, RZ, RZ, -R5 ;  /* 0x000000ffff117224 */ /* 0x002fc600078e0a05 */
[----:B------:R-:W-:Y:S02]  /*02f0*/  ISETP.GE.U32.AND P0, PT, R0, R9, PT ;  /* 0x000000090000720c */ /* 0x000fe40003f06070 */
[----:B------:R-:W-:Y:S01]  /*0300*/  LOP3.LUT R0, R7, c[0x0][0x1f0], RZ, 0x3c, !PT ;  /* 0x00007c0007007a12 */ /* 0x000fe200078e3cff */
[----:B------:R-:W-:-:S03]  /*0310*/  IMAD R17, R17, R12, RZ ;  /* 0x0000000c11117224 */ /* 0x000fc600078e02ff */
[----:B------:R-:W-:Y:S01]  /*0320*/  ISETP.GE.AND P3, PT, R0, RZ, PT ;  /* 0x000000ff0000720c */ /* 0x000fe20003f66270 */
[----:B------:R-:W-:-:S06]  /*0330*/  IMAD.HI.U32 R17, R5, R17, R4 ;  /* 0x0000001105117227 */ /* 0x000fcc00078e0004 */
[----:B------:R-:W-:-:S06]  /*0340*/  @P0 IADD3 R16, R16, 0x1, RZ ;  /* 0x0000000110100810 */ /* 0x000fcc0007ffe0ff */
[----:B------:R-:W-:Y:S01]  /*0350*/  @!P3 IMAD.MOV R16, RZ, RZ, -R16 ;  /* 0x000000ffff10b224 */ /* 0x000fe200078e0a10 */
[----:B------:R-:W-:Y:S02]  /*0360*/  @!P1 LOP3.LUT R16, RZ, c[0x0][0x1f4], RZ, 0x33, !PT ;  /* 0x00007d00ff109a12 */ /* 0x000fe400078e33ff */
.L_x_1045:
[----:B------:R-:W-:Y:S01]  /*0370*/  IABS R2, c[0x0][0x204] ;  /* 0x0000810000027a13 */ /* 0x000fe20000000000 */
[----:B------:R-:W-:Y:S01]  /*0380*/  ULDC UR4, c[0x0][0x200] ;  /* 0x0000800000047ab9 */ /* 0x000fe20000000800 */
[----:B------:R-:W-:Y:S01]  /*0390*/  IABS R0, R18 ;  /* 0x0000001200007213 */ /* 0x000fe20000000000 */
[----:B------:R-:W-:Y:S01]  /*03a0*/  UIADD3 UR4, -UR4, URZ, URZ ;  /* 0x0000003f04047290 */ /* 0x000fe2000fffe13f */
[----:B------:R-:W0:Y:S01]  /*03b0*/  I2F.RP R6, R2 ;  /* 0x0000000200067306 */ /* 0x000e220000209400 */
[----:B------:R-:W-:Y:S01]  /*03c0*/  IABS R4, c[0x0][0x200] ;  /* 0x0000800000047a13 */ /* 0x000fe20000000000 */
[----:B------:R-:W-:Y:S01]  /*03d0*/  IMAD.MOV.U32 R21, RZ, RZ, c[0x0][0x214] ;  /* 0x00008500ff157624 */ /* 0x000fe200078e00ff */
[----:B------:R-:W-:Y:S01]  /*03e0*/  MOV R10, c[0x0][0x210] ;  /* 0x00008400000a7a02 */ /* 0x000fe20000000f00 */
[----:B------:R-:W-:Y:S01]  /*03f0*/  IMAD.HI.U32 R3, R17, R0, RZ ;  /* 0x0000000011037227 */ /* 0x000fe200078e00ff */
[----:B------:R-:W-:Y:S01]  /*0400*/  ISETP.NE.AND P3, PT, RZ, c[0x0][0x1f4], PT ;  /* 0x00007d00ff007a0c */ /* 0x000fe20003f65270 */
[----:B------:R-:W-:-:S02]  /*0410*/  ULDC.64 UR8, c[0x0][0x208] ;  /* 0x0000820000087ab9 */ /* 0x000fc40000000a00 */
[----:B------:R-:W-:Y:S02]  /*0420*/  IMAD.MOV R5, RZ, RZ, -R3 ;  /* 0x000000ffff057224 */ /* 0x000fe400078e0a03 */
[----:B------:R-:W-:Y:S02]  /*0430*/  IMAD.MOV.U32 R19, RZ, RZ, 0x4 ;  /* 0x00000004ff137424 */ /* 0x000fe400078e00ff */
[----:B------:R-:W-:Y:S01]  /*0440*/  IMAD R5, R4, R5, R0 ;  /* 0x0000000504057224 */ /* 0x000fe200078e0200 */
[----:B------:R-:W-:Y:S01]  /*0450*/  LOP3.LUT R0, R18, c[0x0][0x200], RZ, 0x3c, !PT ;  /* 0x0000800012007a12 */ /* 0x000fe200078e3cff */
[----:B0-----:R-:W0:Y:S03]  /*0460*/  MUFU.RCP R6, R6 ;  /* 0x0000000600067308 */ /* 0x001e260000001000 */
[----:B------:R-:W-:Y:S02]  /*0470*/  ISETP.GT.U32.AND P1, PT, R12, R5, PT ;  /* 0x000000050c00720c */ /* 0x000fe40003f24070 */
[----:B------:R-:W-:-:S02]  /*0480*/  ISETP.GE.AND P2, PT, R0, RZ, PT ;  /* 0x000000ff0000720c */ /* 0x000fc40003f46270 */
        /* <DEDUP_REMOVED lines=33> */
[----:B------:R-:W-:Y:S02]  /*06a0*/  @!P2 IMAD.MOV R6, RZ, RZ, -R6 ;  /* 0x000000ffff06a224 */ /* 0x000fe400078e0a06 */
        /* <DEDUP_REMOVED lines=25> */
[----:B------:R-:W-:-:S04]  /*0840*/  IMAD.MOV R9, RZ, RZ, -R25 ;  /* 0x000000ffff097224 */ /* 0x000fc800078e0a19 */
[--C-:B------:R-:W-:Y:S02]  /*0850*/  IMAD R2, R9, c[0x0][0x1f0], R6.reuse ;  /* 0x00007c0009027a24 */ /* 0x100fe400078e0206 */
[----:B------:R-:W-:Y:S02]  /*0860*/  IMAD R9, R0, R7, RZ ;  /* 0x0000000700097224 */ /* 0x000fe400078e02ff */
[----:B------:R-:W-:Y:S01]  /*0870*/  IMAD.MOV R6, RZ, RZ, -R6 ;  /* 0x000000ffff067224 */ /* 0x000fe200078e0a06 */
[----:B------:R-:W-:Y:S01]  /*0880*/  IABS R0, R2 ;  /* 0x0000000200007213 */ /* 0x000fe20000000000 */
[----:B------:R-:W-:-:S04]  /*0890*/  IMAD.HI.U32 R9, R5, R9, R4 ;  /* 0x0000000905097227 */ /* 0x000fc800078e0004 */
[----:B------:R-:W-:Y:S02]  /*08a0*/  IMAD.MOV.U32 R4, RZ, RZ, R0 ;  /* 0x000000ffff047224 */ /* 0x000fe400078e0000 */
[----:B------:R-:W-:Y:S02]  /*08b0*/  IMAD R6, R6, c[0x0][0x204], R3 ;  /* 0x0000810006067a24 */ /* 0x000fe400078e0203 */
[----:B------:R-:W-:-:S04]  /*08c0*/  IMAD.HI.U32 R0, R9, R4, RZ ;  /* 0x0000000409007227 */ /* 0x000fc800078e00ff */
[----:B------:R-:W-:Y:S02]  /*08d0*/  IMAD.MOV R5, RZ, RZ, -R0 ;  /* 0x000000ffff057224 */ /* 0x000fe400078e0a00 */
[----:B------:R-:W-:Y:S01]  /*08e0*/  IMAD R3, R3, UR4, R18 ;  /* 0x0000000403037c24 */ /* 0x000fe2000f8e0212 */
[----:B------:R-:W-:Y:S01]  /*08f0*/  ULDC.S8 UR4, c[0x0][0x1e8] ;  /* 0x00007a0000047ab9 */ /* 0x000fe20000000200 */
[----:B------:R-:W-:Y:S02]  /*0900*/  IMAD R4, R7, R5, R4 ;  /* 0x0000000507047224 */ /* 0x000fe400078e0204 */
[----:B------:R-:W-:Y:S02]  /*0910*/  IMAD R21, R6, R21, -c[0x0][0x21c] ;  /* 0x8000870006157624 */ /* 0x000fe400078e0215 */
[----:B------:R-:W-:Y:S01]  /*0920*/  IMAD R10, R3, R10, -c[0x0][0x218] ;  /* 0x80008600030a7624 */ /* 0x000fe200078e020a */
[----:B------:R-:W-:-:S04]  /*0930*/  ISETP.GT.U32.AND P1, PT, R7, R4, PT ;  /* 0x000000040700720c */ /* 0x000fc80003f24070 */
[C---:B------:R-:W-:Y:S02]  /*0940*/  LOP3.LUT R3, R10.reuse, R21, RZ, 0xfc, !PT ;  /* 0x000000150a037212 */ /* 0x040fe400078efcff */
[----:B------:R-:W-:-:S07]  /*0950*/  IADD3 R20, R10, c[0x0][0x220], RZ ;  /* 0x000088000a147a10 */ /* 0x000fce0007ffe0ff */
[----:B------:R-:W-:Y:S01]  /*0960*/  @!P1 IMAD.IADD R4, R4, 0x1, -R7 ;  /* 0x0000000104049824 */ /* 0x000fe200078e0a07 */
[----:B------:R-:W-:Y:S02]  /*0970*/  @!P1 IADD3 R0, R0, 0x1, RZ ;  /* 0x0000000100009810 */ /* 0x000fe40007ffe0ff */
[----:B------:R-:W-:Y:S02]  /*0980*/  ISETP.GE.AND P1, PT, R21, c[0x0][0x1fc], PT ;  /* 0x00007f0015007a0c */ /* 0x000fe40003f26270 */
[----:B------:R-:W-:Y:S02]  /*0990*/  ISETP.GE.U32.AND P0, PT, R4, R7, PT ;  /* 0x000000070400720c */ /* 0x000fe40003f06070 */
[----:B------:R-:W-:-:S04]  /*09a0*/  LOP3.LUT R4, R2, c[0x0][0x1f4], RZ, 0x3c, !PT ;  /* 0x00007d0002047a12 */ /* 0x000fc800078e3cff */
[----:B------:R-:W-:-:S07]  /*09b0*/  ISETP.GE.AND P2, PT, R4, RZ, PT ;  /* 0x000000ff0400720c */ /* 0x000fce0003f46270 */
[----:B------:R-:W-:Y:S02]  /*09c0*/  @P0 IADD3 R0, R0, 0x1, RZ ;  /* 0x0000000100000810 */ /* 0x000fe40007ffe0ff */
[----:B------:R-:W-:Y:S02]  /*09d0*/  ISETP.LT.OR P0, PT, R3, RZ, P1 ;  /* 0x000000ff0300720c */ /* 0x000fe40000f01670 */
[----:B------:R-:W-:Y:S02]  /*09e0*/  LOP3.LUT R3, R20, R21, RZ, 0xfc, !PT ;  /* 0x0000001514037212 */ /* 0x000fe400078efcff */
[----:B------:R-:W-:Y:S01]  /*09f0*/  @!P2 IMAD.MOV R0, RZ, RZ, -R0 ;  /* 0x000000ffff00a224 */ /* 0x000fe200078e0a00 */
[----:B------:R-:W-:Y:S02]  /*0a00*/  ISETP.GE.OR P0, PT, R10, c[0x0][0x1f8], P0 ;  /* 0x00007e000a007a0c */ /* 0x000fe40000706670 */
[----:B------:R-:W-:Y:S02]  /*0a10*/  @!P3 LOP3.LUT R0, RZ, c[0x0][0x1f4], RZ, 0x33, !PT ;  /* 0x00007d00ff00ba12 */ /* 0x000fe400078e33ff */
[----:B------:R-:W-:Y:S01]  /*0a20*/  ISETP.NE.AND P2, PT, RZ, UR4, PT ;  /* 0x00000004ff007c0c */ /* 0x000fe2000bf45270 */
[----:B------:R-:W-:Y:S01]  /*0a30*/  UIMAD UR4, UR9, UR8, URZ ;  /* 0x00000008090472a4 */ /* 0x000fe2000f8e023f */
[----:B------:R-:W-:Y:S01]  /*0a40*/  ISETP.LT.OR P5, PT, R3, RZ, P1 ;  /* 0x000000ff0300720c */ /* 0x000fe20000fa1670 */
[----:B------:R-:W-:-:S02]  /*0a50*/  IMAD R25, R16, R25, R0 ;  /* 0x0000001910197224 */ /* 0x000fc400078e0200 */
[----:B------:R-:W-:Y:S01]  /*0a60*/  IMAD.MOV.U32 R0, RZ, RZ, RZ ;  /* 0x000000ffff007224 */ /* 0x000fe200078e00ff */
[----:B------:R-:W-:Y:S01]  /*0a70*/  ISETP.GE.OR P5, PT, R20, c[0x0][0x1f8], P5 ;  /* 0x00007e0014007a0c */ /* 0x000fe20002fa6670 */
[----:B------:R-:W-:Y:S02]  /*0a80*/  IMAD R11, R25, c[0x0][0x1fc], R21 ;  /* 0x00007f00190b7a24 */ /* 0x000fe400078e0215 */
[C---:B------:R-:W-:Y:S02]  /*0a90*/  IMAD R8, R2.reuse, UR4, RZ ;  /* 0x0000000402087c24 */ /* 0x040fe4000f8e02ff */
[----:B------:R-:W-:Y:S02]  /*0aa0*/  @!P0 IMAD R6, R11, c[0x0][0x1f8], R10 ;  /* 0x00007e000b068a24 */ /* 0x000fe400078e020a */
[----:B------:R-:W-:-:S04]  /*0ab0*/  @P2 IMAD.WIDE R4, R2, R19, c[0x0][0x1d8] ;  /* 0x0000760002042625 */ /* 0x000fc800078e0213 */
[-C--:B------:R-:W-:Y:S01]  /*0ac0*/  @!P0 IMAD.WIDE R6, R6, R19.reuse, c[0x0][0x160] ;  /* 0x0000580006068625 */ /* 0x080fe200078e0213 */
[----:B------:R0:W2:Y:S03]  /*0ad0*/  @P2 LDG.E R0, [R4.64] ;  /* 0x0000000a04002981 */ /* 0x0000a6000c1e1900 */
[----:B------:R-:W-:Y:S02]  /*0ae0*/  IMAD.WIDE R2, R8, R19, c[0x0][0x1b0] ;  /* 0x00006c0008027625 */ /* 0x000fe400078e0213 */
[----:B------:R1:W2:Y:S04]  /*0af0*/  @!P0 LDG.E R7, [R6.64] ;  /* 0x0000000a06078981 */ /* 0x0002a8000c1e1900 */
[----:B------:R-:W2:Y:S01]  /*0b00*/  @!P0 LDG.E R22, [R2.64] ;  /* 0x0000000a02168981 */ /* 0x000ea2000c1e1900 */
[----:B------:R-:W-:-:S03]  /*0b10*/  @!P5 IMAD R8, R11, c[0x0][0x1f8], R20 ;  /* 0x00007e000b08da24 */ /* 0x000fc600078e0214 */
[----:B------:R-:W3:Y:S01]  /*0b20*/  @!P5 LDG.E R26, [R2.64+0x4] ;  /* 0x0000040a021ad981 */ /* 0x000ee2000c1e1900 */
[----:B------:R-:W-:-:S05]  /*0b30*/  @!P5 IMAD.WIDE R8, R8, R19, c[0x0][0x160] ;  /* 0x000058000808d625 */ /* 0x000fca00078e0213 */
[----:B------:R4:W3:Y:S01]  /*0b40*/  @!P5 LDG.E R23, [R8.64] ;  /* 0x0000000a0817d981 */ /* 0x0008e2000c1e1900 */
[----:B------:R-:W-:Y:S02]  /*0b50*/  IADD3 R24, R20, c[0x0][0x220], RZ ;  /* 0x0000880014187a10 */ /* 0x000fe40007ffe0ff */
[----:B------:R-:W-:Y:S02]  /*0b60*/  IADD3 R27, R21, c[0x0][0x224], RZ ;  /* 0x00008900151b7a10 */ /* 0x000fe40007ffe0ff */
[----:B------:R-:W-:Y:S02]  /*0b70*/  LOP3.LUT R21, R24, R21, RZ, 0xfc, !PT ;  /* 0x0000001518157212 */ /* 0x000fe400078efcff */
[----:B------:R-:W-:Y:S02]  /*0b80*/  ISETP.GE.AND P6, PT, R27, c[0x0][0x1fc], PT ;  /* 0x00007f001b007a0c */ /* 0x000fe40003fc6270 */
[----:B0-----:R-:W-:Y:S02]  /*0b90*/  LOP3.LUT R4, R10, R27, RZ, 0xfc, !PT ;  /* 0x0000001b0a047212 */ /* 0x001fe400078efcff */
[----:B------:R-:W-:-:S02]  /*0ba0*/  ISETP.LT.OR P4, PT, R21, RZ, P1 ;  /* 0x000000ff1500720c */ /* 0x000fc40000f81670 */
[-C--:B------:R-:W-:Y:S02]  /*0bb0*/  LOP3.LUT R5, R20, R27.reuse, RZ, 0xfc, !PT ;  /* 0x0000001b14057212 */ /* 0x080fe400078efcff */
[----:B------:R-:W-:Y:S02]  /*0bc0*/  ISETP.LT.OR P2, PT, R4, RZ, P6 ;  /* 0x000000ff0400720c */ /* 0x000fe40003741670 */
[----:B-1----:R-:W-:Y:S02]  /*0bd0*/  LOP3.LUT R6, R24, R27, RZ, 0xfc, !PT ;  /* 0x0000001b18067212 */ /* 0x002fe400078efcff */
[----:B----4-:R-:W-:Y:S02]  /*0be0*/  IADD3 R9, R27, c[0x0][0x224], RZ ;  /* 0x000089001b097a10 */ /* 0x010fe40007ffe0ff */
[----:B------:R-:W-:Y:S02]  /*0bf0*/  ISETP.LT.OR P3, PT, R5, RZ, P6 ;  /* 0x000000ff0500720c */ /* 0x000fe40003761670 */
[----:B------:R-:W-:-:S02]  /*0c00*/  ISETP.GE.OR P2, PT, R10, c[0x0][0x1f8], P2 ;  /* 0x00007e000a007a0c */ /* 0x000fc40001746670 */
[----:B------:R-:W-:Y:S02]  /*0c10*/  ISETP.LT.OR P1, PT, R6, RZ, P6 ;  /* 0x000000ff0600720c */ /* 0x000fe40003721670 */
[----:B------:R-:W-:Y:S02]  /*0c20*/  ISETP.GE.AND P6, PT, R9, c[0x0][0x1fc], PT ;  /* 0x00007f0009007a0c */ /* 0x000fe40003fc6270 */
[-C--:B------:R-:W-:Y:S02]  /*0c30*/  LOP3.LUT R4, R10, R9.reuse, RZ, 0xfc, !PT ;  /* 0x000000090a047212 */ /* 0x080fe400078efcff */
[C---:B------:R-:W-:Y:S02]  /*0c40*/  ISETP.GE.OR P3, PT, R20.reuse, c[0x0][0x1f8], P3 ;  /* 0x00007e0014007a0c */ /* 0x040fe40001f66670 */
[-C--:B------:R-:W-:Y:S02]  /*0c50*/  LOP3.LUT R5, R20, R9.reuse, RZ, 0xfc, !PT ;  /* 0x0000000914057212 */ /* 0x080fe400078efcff */
[C---:B------:R-:W-:Y:S01]  /*0c60*/  ISETP.GE.OR P1, PT, R24.reuse, c[0x0][0x1f8], P1 ;  /* 0x00007e0018007a0c */ /* 0x040fe20000f26670 */
[C---:B------:R-:W-:Y:S01]  /*0c70*/  IMAD R27, R25.reuse, c[0x0][0x1fc], R27 ;  /* 0x00007f00191b7a24 */ /* 0x040fe200078e021b */
[----:B------:R-:W-:Y:S01]  /*0c80*/  LOP3.LUT R6, R24, R9, RZ, 0xfc, !PT ;  /* 0x0000000918067212 */ /* 0x000fe200078efcff */
[----:B------:R-:W-:-:S06]  /*0c90*/  IMAD R25, R25, c[0x0][0x1fc], R9 ;  /* 0x00007f0019197a24 */ /* 0x000fcc00078e0209 */
[----:B------:R-:W-:-:S04]  /*0ca0*/  @!P3 IMAD R8, R27, c[0x0][0x1f8], R20 ;  /* 0x00007e001b08ba24 */ /* 0x000fc800078e0214 */
[----:B------:R-:W-:Y:S02]  /*0cb0*/  @!P1 IMAD R28, R27, c[0x0][0x1f8], R24 ;  /* 0x00007e001b1c9a24 */ /* 0x000fe400078e0218 */
[----:B------:R-:W-:-:S04]  /*0cc0*/  @!P3 IMAD.WIDE R8, R8, R19, c[0x0][0x160] ;  /* 0x000058000808b625 */ /* 0x000fc800078e0213 */
[----:B--2---:R-:W-:Y:S01]  /*0cd0*/  @!P0 FFMA.FTZ R0, R7, R22, R0 ;  /* 0x0000001607008223 */ /* 0x004fe20000010000 */
[----:B------:R-:W-:Y:S02]  /*0ce0*/  ISETP.GE.OR P0, PT, R24, c[0x0][0x1f8], P4 ;  /* 0x00007e0018007a0c */ /* 0x000fe40002706670 */
[----:B------:R-:W-:-:S04]  /*0cf0*/  ISETP.LT.OR P4, PT, R4, RZ, P6 ;  /* 0x000000ff0400720c */ /* 0x000fc80003781670 */
[----:B------:R-:W-:Y:S01]  /*0d00*/  ISETP.GE.OR P4, PT, R10, c[0x0][0x1f8], P4 ;  /* 0x00007e000a007a0c */ /* 0x000fe20002786670 */
[----:B---3--:R-:W-:Y:S01]  /*0d10*/  @!P5 FFMA.FTZ R0, R23, R26, R0 ;  /* 0x0000001a1700d223 */ /* 0x008fe20000010000 */
[----:B------:R-:W-:Y:S01]  /*0d20*/  ISETP.LT.OR P5, PT, R5, RZ, P6 ;  /* 0x000000ff0500720c */ /* 0x000fe200037a1670 */
[----:B------:R-:W2:Y:S04]  /*0d30*/  @!P2 LDG.E R26, [R2.64+0xc] ;  /* 0x00000c0a021aa981 */ /* 0x000ea8000c1e1900 */
[----:B------:R-:W-:Y:S01]  /*0d40*/  @!P0 IMAD R4, R11, c[0x0][0x1f8], R24 ;  /* 0x00007e000b048a24 */ /* 0x000fe200078e0218 */
[----:B------:R-:W-:Y:S01]  /*0d50*/  ISETP.LT.OR P6, PT, R6, RZ, P6 ;  /* 0x000000ff0600720c */ /* 0x000fe200037c1670 */
[----:B------:R-:W-:Y:S01]  /*0d60*/  @!P2 IMAD R6, R27, c[0x0][0x1f8], R10 ;  /* 0x00007e001b06aa24 */ /* 0x000fe200078e020a */
[----:B------:R-:W3:Y:S01]  /*0d70*/  @!P0 LDG.E R22, [R2.64+0x8] ;  /* 0x0000080a02168981 */ /* 0x000ee2000c1e1900 */
[----:B------:R-:W-:Y:S01]  /*0d80*/  @!P0 IMAD.WIDE R4, R4, R19, c[0x0][0x160] ;  /* 0x0000580004048625 */ /* 0x000fe200078e0213 */
[----:B------:R-:W-:-:S02]  /*0d90*/  ISETP.GE.OR P5, PT, R20, c[0x0][0x1f8], P5 ;  /* 0x00007e0014007a0c */ /* 0x000fc40002fa6670 */
[----:B------:R-:W-:Y:S01]  /*0da0*/  ISETP.GE.OR P6, PT, R24, c[0x0][0x1f8], P6 ;  /* 0x00007e0018007a0c */ /* 0x000fe200037c6670 */
[-C--:B------:R-:W-:Y:S01]  /*0db0*/  @!P2 IMAD.WIDE R6, R6, R19.reuse, c[0x0][0x160] ;  /* 0x000058000606a625 */ /* 0x080fe200078e0213 */
[----:B------:R0:W3:Y:S03]  /*0dc0*/  @!P0 LDG.E R21, [R4.64] ;  /* 0x0000000a04158981 */ /* 0x0000e6000c1e1900 */
[----:B------:R-:W-:Y:S01]  /*0dd0*/  @!P4 IMAD R29, R25, c[0x0][0x1f8], R10 ;  /* 0x00007e00191dca24 */ /* 0x000fe200078e020a */
[----:B------:R1:W2:Y:S01]  /*0de0*/  @!P2 LDG.E R23, [R6.64] ;  /* 0x0000000a0617a981 */ /* 0x0002a2000c1e1900 */
[----:B------:R-:W-:-:S03]  /*0df0*/  @!P1 IMAD.WIDE R10, R28, R19, c[0x0][0x160] ;  /* 0x000058001c0a9625 */ /* 0x000fc600078e0213 */
[----:B------:R4:W5:Y:S01]  /*0e00*/  @!P3 LDG.E R27, [R8.64] ;  /* 0x0000000a081bb981 */ /* 0x000962000c1e1900 */
[----:B0-----:R-:W-:-:S03]  /*0e10*/  @!P4 IMAD.WIDE R4, R29, R19, c[0x0][0x160] ;  /* 0x000058001d04c625 */ /* 0x001fc600078e0213 */
[----:B------:R-:W5:Y:S01]  /*0e20*/  @!P3 LDG.E R28, [R2.64+0x10] ;  /* 0x0000100a021cb981 */ /* 0x000f62000c1e1900 */
[----:B-1----:R-:W-:-:S03]  /*0e30*/  @!P5 IMAD R6, R25, c[0x0][0x1f8], R20 ;  /* 0x00007e001906da24 */ /* 0x002fc600078e0214 */
[----:B------:R-:W5:Y:S01]  /*0e40*/  @!P1 LDG.E R11, [R10.64] ;  /* 0x0000000a0a0b9981 */ /* 0x000f62000c1e1900 */
[----:B------:R-:W-:-:S03]  /*0e50*/  @!P6 IMAD R24, R25, c[0x0][0x1f8], R24 ;  /* 0x00007e001918ea24 */ /* 0x000fc600078e0218 */
[----:B------:R-:W5:Y:S01]  /*0e60*/  @!P1 LDG.E R20, [R2.64+0x14] ;  /* 0x0000140a02149981 */ /* 0x000f62000c1e1900 */
[----:B------:R-:W-:-:S03]  /*0e70*/  @!P5 IMAD.WIDE R6, R6, R19, c[0x0][0x160] ;  /* 0x000058000606d625 */ /* 0x000fc600078e0213 */
[----:B------:R0:W5:Y:S01]  /*0e80*/  @!P4 LDG.E R4, [R4.64] ;  /* 0x0000000a0404c981 */ /* 0x000162000c1e1900 */
[----:B----4-:R-:W-:-:S03]  /*0e90*/  @!P6 IMAD.WIDE R8, R24, R19, c[0x0][0x160] ;  /* 0x000058001808e625 */ /* 0x010fc600078e0213 */
[----:B------:R-:W4:Y:S04]  /*0ea0*/  @!P4 LDG.E R25, [R2.64+0x18] ;  /* 0x0000180a0219c981 */ /* 0x000f28000c1e1900 */
[----:B------:R-:W4:Y:S04]  /*0eb0*/  @!P5 LDG.E R7, [R6.64] ;  /* 0x0000000a0607d981 */ /* 0x000f28000c1e1900 */
[----:B------:R-:W4:Y:S04]  /*0ec0*/  @!P5 LDG.E R19, [R2.64+0x1c] ;  /* 0x00001c0a0213d981 */ /* 0x000f28000c1e1900 */
[----:B------:R-:W4:Y:S04]  /*0ed0*/  @!P6 LDG.E R24, [R2.64+0x20] ;  /* 0x0000200a0218e981 */ /* 0x000f28000c1e1900 */
[----:B------:R-:W4:Y:S01]  /*0ee0*/  @!P6 LDG.E R9, [R8.64] ;  /* 0x0000000a0809e981 */ /* 0x000f22000c1e1900 */
[----:B0-----:R-:W-:Y:S01]  /*0ef0*/  SHF.R.S64 R5, R14, 0x1e, R15 ;  /* 0x0000001e0e057819 */ /* 0x001fe2000000100f */
[----:B---3--:R-:W-:-:S04]  /*0f00*/  @!P0 FFMA.FTZ R0, R21, R22, R0 ;  /* 0x0000001615008223 */ /* 0x008fc80000010000 */
[----:B--2---:R-:W-:-:S04]  /*0f10*/  @!P2 FFMA.FTZ R0, R23, R26, R0 ;  /* 0x0000001a1700a223 */ /* 0x004fc80000010000 */
[----:B-----5:R-:W-:-:S04]  /*0f20*/  @!P3 FFMA.FTZ R0, R27, R28, R0 ;  /* 0x0000001c1b00b223 */ /* 0x020fc80000010000 */
[----:B------:R-:W-:-:S04]  /*0f30*/  @!P1 FFMA.FTZ R0, R11, R20, R0 ;  /* 0x000000140b009223 */ /* 0x000fc80000010000 */
[----:B----4-:R-:W-:Y:S01]  /*0f40*/  @!P4 FFMA.FTZ R0, R4, R25, R0 ;  /* 0x000000190400c223 */ /* 0x010fe20000010000 */
[----:B------:R-:W-:-:S04]  /*0f50*/  IADD3 R4, P0, R5, c[0x0][0x188], RZ ;  /* 0x0000620005047a10 */ /* 0x000fc80007f1e0ff */
[----:B------:R-:W-:Y:S01]  /*0f60*/  LEA.HI.X.SX32 R5, R15, c[0x0][0x18c], 0x2, P0 ;  /* 0x000063000f057a11 */ /* 0x000fe200000f16ff */
[----:B------:R-:W-:Y:S01]  /*0f70*/  @!P5 FFMA.FTZ R0, R7, R19, R0 ;  /* 0x000000130700d223 */ /* 0x000fe20000010000 */
[----:B------:R-:W-:-:S03]  /*0f80*/  IADD3 R18, P0, R18, UR5, RZ ;  /* 0x0000000512127c10 */ /* 0x000fc6000ff1e0ff */
[----:B------:R-:W-:Y:S02]  /*0f90*/  @!P6 FFMA.FTZ R0, R9, R24, R0 ;  /* 0x000000180900e223 */ /* 0x000fe40000010000 */
[----:B------:R-:W-:Y:S01]  /*0fa0*/  IMAD.X R13, RZ, RZ, R13, P0 ;  /* 0x000000ffff0d7224 */ /* 0x000fe200000e060d */
[----:B------:R-:W-:Y:S02]  /*0fb0*/  ISETP.GE.U32.AND P0, PT, R18, c[0x0][0x1ec], PT ;  /* 0x00007b0012007a0c */ /* 0x000fe40003f06070 */
[----:B------:R0:W-:Y:S02]  /*0fc0*/  STG.E [R4.64], R0 ;  /* 0x0000000004007986 */ /* 0x0001e4000c10190a */
[----:B------:R-:W-:Y:S02]  /*0fd0*/  ISETP.GE.AND.EX P0, PT, R13, UR6, PT, P0 ;  /* 0x000000060d007c0c */ /* 0x000fe4000bf06300 */
[----:B------:R-:W-:-:S04]  /*0fe0*/  IADD3 R14, P1, RZ, R14, RZ ;  /* 0x0000000eff0e7210 */ /* 0x000fc80007f3e0ff */
[----:B------:R-:W-:-:S07]  /*0ff0*/  IADD3.X R15, R15, UR5, RZ, P1, !PT ;  /* 0x000000050f0f7c10 */ /* 0x000fce0008ffe4ff */
[----:B0-----:R-:W-:Y:S05]  /*1000*/  @!P0 BRA `(.L_x_1045) ;  /* 0xfffff36000008947 */ /* 0x001fea000383ffff */
[----:B------:R-:W-:Y:S05]  /*1010*/  EXIT ;  /* 0x000000000000794d */ /* 0x000fea0003800000 */
.L_x_1044:
[----:B------:R-:W-:Y:S01]  /*1020*/  IABS R14, c[0x0][0x200] ;  /* 0x00008000000e7a13 */ /* 0x000fe20000000000 */
[----:B------:R-:W-:Y:S01]  /*1030*/  IMAD.MOV.U32 R16, RZ, RZ, RZ ;  /* 0x000000ffff107224 */ /* 0x000fe200078e00ff */
[----:B------:R-:W-:Y:S01]  /*1040*/  ULDC UR4, c[0x0][0x0] ;  /* 0x0000000000047ab9 */ /* 0x000fe20000000800 */
[----:B------:R-:W-:Y:S01]  /*1050*/  IMAD.MOV.U32 R12, RZ, RZ, RZ ;  /* 0x000000ffff0c7224 */ /* 0x000fe200078e00ff */
[----:B------:R-:W0:Y:S01]  /*1060*/  I2F.RP R0, R14 ;  /* 0x0000000e00007306 */ /* 0x000e220000209400 */
[----:B------:R-:W-:Y:S01]  /*1070*/  IMAD.MOV.U32 R15, RZ, RZ, R18 ;  /* 0x000000ffff0f7224 */ /* 0x000fe200078e0012 */
[----:B------:R-:W-:Y:S02]  /*1080*/  ULDC UR5, c[0x0][0xc] ;  /* 0x0000030000057ab9 */ /* 0x000fe40000000800 */
[----:B------:R-:W-:-:S04]  /*1090*/  UIMAD UR4, UR4, UR5, URZ ;  /* 0x00000005040472a4 */ /* 0x000fc8000f8e023f */
[----:B0-----:R-:W0:Y:S02]  /*10a0*/  MUFU.RCP R0, R0 ;  /* 0x0000000000007308 */ /* 0x001e240000001000 */
[----:B0-----:R-:W-:-:S06]  /*10b0*/  IADD3 R17, R0, 0xffffffe, RZ ;  /* 0x0ffffffe00117810 */ /* 0x001fcc0007ffe0ff */
[----:B------:R-:W0:Y:S02]  /*10c0*/  F2I.FTZ.U32.TRUNC.NTZ R17, R17 ;  /* 0x0000001100117305 */ /* 0x000e24000021f000 */
[----:B0-----:R-:W-:-:S04]  /*10d0*/  IMAD.MOV R3, RZ, RZ, -R17 ;  /* 0x000000ffff037224 */ /* 0x001fc800078e0a11 */
[----:B------:R-:W-:-:S04]  /*10e0*/  IMAD R3, R3, R14, RZ ;  /* 0x0000000e03037224 */ /* 0x000fc800078e02ff */
[----:B------:R-:W-:-:S04]  /*10f0*/  IMAD.HI.U32 R16, R17, R3, R16 ;  /* 0x0000000311107227 */ /* 0x000fc800078e0010 */
.L_x_1046:
[----:B------:R-:W-:Y:S01]  /*1100*/  IABS R2, c[0x0][0x204] ;  /* 0x0000810000027a13 */ /* 0x000fe20000000000 */
[----:B------:R-:W-:Y:S01]  /*1110*/  ULDC UR5, c[0x0][0x200] ;  /* 0x0000800000057ab9 */ /* 0x000fe20000000800 */
[----:B------:R-:W-:Y:S01]  /*1120*/  IABS R5, R18 ;  /* 0x0000001200057213 */ /* 0x000fe20000000000 */
[----:B------:R-:W-:Y:S01]  /*1130*/  UIADD3 UR5, -UR5, URZ, URZ ;  /* 0x0000003f05057290 */ /* 0x000fe2000fffe13f */
[----:B------:R-:W0:Y:S01]  /*1140*/  I2F.RP R6, R2 ;  /* 0x0000000200067306 */ /* 0x000e220000209400 */
[----:B------:R-:W-:Y:S01]  /*1150*/  IABS R4, c[0x0][0x200] ;  /* 0x0000800000047a13 */ /* 0x000fe20000000000 */
[----:B------:R-:W-:Y:S01]  /*1160*/  IMAD.MOV.U32 R9, RZ, RZ, c[0x0][0x210] ;  /* 0x00008400ff097624 */ /* 0x000fe200078e00ff */
[----:B------:R-:W-:Y:S01]  /*1170*/  ISETP.NE.AND P4, PT, RZ, c[0x0][0x1f0], PT ;  /* 0x00007c00ff007a0c */ /* 0x000fe20003f85270 */
[----:B------:R-:W-:Y:S01]  /*1180*/  IMAD.HI.U32 R3, R16, R5, RZ ;  /* 0x0000000510037227 */ /* 0x000fe200078e00ff */
[----:B------:R-:W-:-:S03]  /*1190*/  ULDC.64 UR8, c[0x0][0x208] ;  /* 0x0000820000087ab9 */ /* 0x000fc60000000a00 */
        /* <DEDUP_REMOVED lines=15> */
[----:B------:R-:W-:-:S05]  /*1290*/  @P0 IADD3 R3, R3, 0x1, RZ ;  /* 0x0000000103030810 */ /* 0x000fca0007ffe0ff */
        /* <DEDUP_REMOVED lines=17> */
[----:B------:R-:W-:Y:S01]  /*13b0*/  LOP3.LUT R2, R3, c[0x0][0x204], RZ, 0x3c, !PT ;  /* 0x0000810003027a12 */ /* 0x000fe200078e3cff */
[----:B------:R0:W1:Y:S01]  /*13c0*/  F2I.FTZ.U32.TRUNC.NTZ R5, R4 ;  /* 0x0000000400057305 */ /* 0x000062000021f000 */
[----:B------:R-:W-:-:S02]  /*13d0*/  ISETP.NE.AND P1, PT, RZ, c[0x0][0x204], PT ;  /* 0x00008100ff007a0c */ /* 0x000fc40003f25270 */
        /* <DEDUP_REMOVED lines=8> */
[----:B------:R-:W-:Y:S01]  /*1460*/  IMAD.HI.U32 R2, R5, R7, R4 ;  /* 0x0000000705027227 */ /* 0x000fe200078e0004 */
[----:B------:R-:W-:-:S03]  /*1470*/  ISETP.GE.AND P2, PT, R23, RZ, PT ;  /* 0x000000ff1700720c */ /* 0x000fc60003f46270 */
[----:B------:R-:W-:Y:S02]  /*1480*/  IMAD.MOV.U32 R5, RZ, RZ, R6 ;  /* 0x000000ffff057224 */ /* 0x000fe400078e0006 */
[----:B------:R-:W-:Y:S02]  /*1490*/  IMAD.MOV.U32 R4, RZ, RZ, c[0x0][0x214] ;  /* 0x00008500ff047624 */ /* 0x000fe400078e00ff */
[----:B------:R-:W-:-:S04]  /*14a0*/  IMAD.HI.U32 R2, R2, R5, RZ ;  /* 0x0000000502027227 */ /* 0x000fc800078e00ff */
[----:B------:R-:W-:Y:S02]  /*14b0*/  IMAD.MOV R2, RZ, RZ, -R2 ;  /* 0x000000ffff027224 */ /* 0x000fe400078e0a02 */
[----:B------:R-:W-:Y:S01]  /*14c0*/  IMAD R6, R3, UR5, R18 ;  /* 0x0000000503067c24 */ /* 0x000fe2000f8e0212 */
[----:B------:R-:W-:Y:S01]  /*14d0*/  ULDC.S8 UR5, c[0x0][0x1e8] ;  /* 0x00007a0000057ab9 */ /* 0x000fe20000000200 */
[----:B------:R-:W-:Y:S01]  /*14e0*/  IMAD R5, R0, R2, R5 ;  /* 0x0000000200057224 */ /* 0x000fe200078e0205 */
[----:B------:R-:W-:Y:S01]  /*14f0*/  ISETP.NE.AND P5, PT, RZ, UR5, PT ;  /* 0x00000005ff007c0c */ /* 0x000fe2000bfa5270 */
[----:B------:R-:W-:Y:S01]  /*1500*/  IMAD.MOV R2, RZ, RZ, -R23 ;  /* 0x000000ffff027224 */ /* 0x000fe200078e0a17 */
[----:B------:R-:W-:Y:S01]  /*1510*/  UIMAD UR5, UR9, UR8, URZ ;  /* 0x00000008090572a4 */ /* 0x000fe2000f8e023f */
[----:B------:R-:W-:Y:S01]  /*1520*/  IMAD R6, R6, R9, -c[0x0][0x218] ;  /* 0x8000860006067624 */ /* 0x000fe200078e0209 */
[----:B------:R-:W-:Y:S01]  /*1530*/  ISETP.GT.U32.AND P0, PT, R0, R5, PT ;  /* 0x000000050000720c */ /* 0x000fe20003f04070 */
[----:B------:R-:W-:-:S03]  /*1540*/  IMAD R7, R2, c[0x0][0x204], R3 ;  /* 0x0000810002077a24 */ /* 0x000fc600078e0203 */
[----:B------:R-:W-:Y:S01]  /*1550*/  IADD3 R8, R6, c[0x0][0x220], RZ ;  /* 0x0000880006087a10 */ /* 0x000fe20007ffe0ff */
[----:B------:R-:W-:-:S04]  /*1560*/  IMAD R7, R7, R4, -c[0x0][0x21c] ;  /* 0x8000870007077624 */ /* 0x000fc800078e0204 */
[----:B------:R-:W-:Y:S01]  /*1570*/  IMAD R9, R23, c[0x0][0x1fc], R7 ;  /* 0x00007f0017097a24 */ /* 0x000fe200078e0207 */
[----:B------:R-:W-:-:S03]  /*1580*/  LOP3.LUT R2, R6, R7, RZ, 0xfc, !PT ;  /* 0x0000000706027212 */ /* 0x000fc600078efcff */
[----:B------:R-:W-:Y:S01]  /*1590*/  @!P0 IMAD.IADD R5, R5, 0x1, -R0 ;  /* 0x0000000105058824 */ /* 0x000fe200078e0a00 */
[----:B------:R-:W-:-:S04]  /*15a0*/  ISETP.GE.AND P0, PT, R7, c[0x0][0x1fc], PT ;  /* 0x00007f0007007a0c */ /* 0x000fc80003f06270 */
[----:B------:R-:W-:Y:S02]  /*15b0*/  ISETP.GT.U32.AND P3, PT, R0, R5, PT ;  /* 0x000000050000720c */ /* 0x000fe40003f64070 */
[----:B------:R-:W-:Y:S02]  /*15c0*/  ISETP.LT.OR P1, PT, R2, RZ, P0 ;  /* 0x000000ff0200720c */ /* 0x000fe40000721670 */
[----:B------:R-:W-:Y:S02]  /*15d0*/  LOP3.LUT R2, R8, R7, RZ, 0xfc, !PT ;  /* 0x0000000708027212 */ /* 0x000fe400078efcff */
[----:B------:R-:W-:-:S07]  /*15e0*/  ISETP.GE.OR P1, PT, R6, c[0x0][0x1f8], P1 ;  /* 0x00007e0006007a0c */ /* 0x000fce0000f26670 */
[----:B------:R-:W-:Y:S01]  /*15f0*/  @!P3 IMAD.IADD R5, R5, 0x1, -R0 ;  /* 0x000000010505b824 */ /* 0x000fe200078e0a00 */
[----:B------:R-:W-:Y:S01]  /*1600*/  ISETP.LT.OR P3, PT, R2, RZ, P0 ;  /* 0x000000ff0200720c */ /* 0x000fe20000761670 */
[----:B------:R-:W-:Y:S02]  /*1610*/  IMAD.MOV.U32 R0, RZ, RZ, RZ ;  /* 0x000000ffff007224 */ /* 0x000fe400078e00ff */
[----:B------:R-:W-:Y:S01]  /*1620*/  @!P2 IMAD.MOV R5, RZ, RZ, -R5 ;  /* 0x000000ffff05a224 */ /* 0x000fe200078e0a05 */
[----:B------:R-:W-:Y:S01]  /*1630*/  ISETP.GE.OR P3, PT, R8, c[0x0][0x1f8], P3 ;  /* 0x00007e0008007a0c */ /* 0x000fe20001f66670 */
[----:B------:R-:W-:Y:S01]  /*1640*/  @!P1 IMAD R10, R9, c[0x0][0x1f8], R6 ;  /* 0x00007e00090a9a24 */ /* 0x000fe200078e0206 */
[----:B------:R-:W-:-:S03]  /*1650*/  @!P4 LOP3.LUT R5, RZ, c[0x0][0x1f0], RZ, 0x33, !PT ;  /* 0x00007c00ff05ca12 */ /* 0x000fc600078e33ff */
[----:B------:R-:W-:-:S04]  /*1660*/  @!P1 IMAD.WIDE R10, R10, R17, c[0x0][0x160] ;  /* 0x000058000a0a9625 */ /* 0x000fc800078e0211 */
[C---:B------:R-:W-:Y:S02]  /*1670*/  IMAD R2, R5.reuse, UR5, RZ ;  /* 0x0000000505027c24 */ /* 0x040fe4000f8e02ff */
[-C--:B------:R-:W-:Y:S01]  /*1680*/  @P5 IMAD.WIDE R4, R5, R17.reuse, c[0x0][0x1d8] ;  /* 0x0000760005045625 */ /* 0x080fe200078e0211 */
[----:B------:R0:W2:Y:S03]  /*1690*/  @!P1 LDG.E R11, [R10.64] ;  /* 0x0000000a0a0b9981 */ /* 0x0000a6000c1e1900 */
[----:B------:R-:W-:Y:S01]  /*16a0*/  @!P3 IMAD R20, R9, c[0x0][0x1f8], R8 ;  /* 0x00007e000914ba24 */ /* 0x000fe200078e0208 */
[----:B------:R1:W2:Y:S01]  /*16b0*/  @P5 LDG.E R0, [R4.64] ;  /* 0x0000000a04005981 */ /* 0x0002a2000c1e1900 */
[----:B------:R-:W-:-:S04]  /*16c0*/  IMAD.WIDE R2, R2, R17, c[0x0][0x1b0] ;  /* 0x00006c0002027625 */ /* 0x000fc800078e0211 */
[----:B------:R-:W-:Y:S01]  /*16d0*/  @!P3 IMAD.WIDE R20, R20, R17, c[0x0][0x160] ;  /* 0x000058001414b625 */ /* 0x000fe200078e0211 */
[----:B------:R-:W2:Y:S04]  /*16e0*/  @!P1 LDG.E R19, [R2.64] ;  /* 0x0000000a02139981 */ /* 0x000ea8000c1e1900 */
[----:B------:R-:W3:Y:S04]  /*16f0*/  @!P3 LDG.E R24, [R2.64+0x4] ;  /* 0x0000040a0218b981 */ /* 0x000ee8000c1e1900 */
[----:B------:R4:W3:Y:S01]  /*1700*/  @!P3 LDG.E R21, [R20.64] ;  /* 0x0000000a1415b981 */ /* 0x0008e2000c1e1900 */
[----:B------:R-:W-:-:S02]  /*1710*/  IADD3 R22, R8, c[0x0][0x220], RZ ;  /* 0x0000880008167a10 */ /* 0x000fc40007ffe0ff */
[----:B------:R-:W-:Y:S02]  /*1720*/  IADD3 R27, R7, c[0x0][0x224], RZ ;  /* 0x00008900071b7a10 */ /* 0x000fe40007ffe0ff */
[----:B------:R-:W-:-:S04]  /*1730*/  LOP3.LUT R7, R22, R7, RZ, 0xfc, !PT ;  /* 0x0000000716077212 */ /* 0x000fc800078efcff */
[----:B------:R-:W-:Y:S02]  /*1740*/  ISETP.LT.OR P0, PT, R7, RZ, P0 ;  /* 0x000000ff0700720c */ /* 0x000fe40000701670 */
[----:B------:R-:W-:Y:S02]  /*1750*/  ISETP.GE.AND P5, PT, R27, c[0x0][0x1fc], PT ;  /* 0x00007f001b007a0c */ /* 0x000fe40003fa6270 */
[-C--:B------:R-:W-:Y:S02]  /*1760*/  LOP3.LUT R25, R6, R27.reuse, RZ, 0xfc, !PT ;  /* 0x0000001b06197212 */ /* 0x080fe400078efcff */
[----:B------:R-:W-:Y:S02]  /*1770*/  ISETP.GE.OR P0, PT, R22, c[0x0][0x1f8], P0 ;  /* 0x00007e0016007a0c */ /* 0x000fe40000706670 */
[----:B-1----:R-:W-:Y:S02]  /*1780*/  LOP3.LUT R4, R8, R27, RZ, 0xfc, !PT ;  /* 0x0000001b08047212 */ /* 0x002fe400078efcff */
[----:B------:R-:W-:-:S02]  /*1790*/  ISETP.LT.OR P4, PT, R25, RZ, P5 ;  /* 0x000000ff1900720c */ /* 0x000fc40002f81670 */
[----:B------:R-:W-:Y:S02]  /*17a0*/  IADD3 R7, R27, c[0x0][0x224], RZ ;  /* 0x000089001b077a10 */ /* 0x000fe40007ffe0ff */
[----:B------:R-:W-:Y:S02]  /*17b0*/  LOP3.LUT R5, R22, R27, RZ, 0xfc, !PT ;  /* 0x0000001b16057212 */ /* 0x000fe400078efcff */
[----:B------:R-:W-:Y:S02]  /*17c0*/  ISETP.LT.OR P6, PT, R4, RZ, P5 ;  /* 0x000000ff0400720c */ /* 0x000fe40002fc1670 */
[C---:B------:R-:W-:Y:S01]  /*17d0*/  ISETP.GE.OR P4, PT, R6.reuse, c[0x0][0x1f8], P4 ;  /* 0x00007e0006007a0c */ /* 0x040fe20002786670 */
[----:B----4-:R-:W4:Y:S01]  /*17e0*/  @!P0 LDG.E R20, [R2.64+0x8] ;  /* 0x0000080a02148981 */ /* 0x010f22000c1e1900 */
[----:B------:R-:W-:Y:S02]  /*17f0*/  ISETP.GE.AND P2, PT, R7, c[0x0][0x1fc], PT ;  /* 0x00007f0007007a0c */ /* 0x000fe40003f46270 */
[----:B0-----:R-:W-:-:S02]  /*1800*/  LOP3.LUT R10, R6, R7, RZ, 0xfc, !PT ;  /* 0x00000007060a7212 */ /* 0x001fc400078efcff */
[----:B------:R-:W-:Y:S01]  /*1810*/  ISETP.LT.OR P5, PT, R5, RZ, P5 ;  /* 0x000000ff0500720c */ /* 0x000fe20002fa1670 */
[----:B------:R-:W-:Y:S01]  /*1820*/  @!P0 IMAD R26, R9, c[0x0][0x1f8], R22 ;  /* 0x00007e00091a8a24 */ /* 0x000fe200078e0216 */
[-C--:B------:R-:W-:Y:S01]  /*1830*/  LOP3.LUT R9, R8, R7.reuse, RZ, 0xfc, !PT ;  /* 0x0000000708097212 */ /* 0x080fe200078efcff */
[----:B------:R-:W-:Y:S01]  /*1840*/  IMAD R5, R23, c[0x0][0x1fc], R27 ;  /* 0x00007f0017057a24 */ /* 0x000fe200078e021b */
[----:B------:R-:W-:Y:S01]  /*1850*/  LOP3.LUT R4, R22, R7, RZ, 0xfc, !PT ;  /* 0x0000000716047212 */ /* 0x000fe200078efcff */
[----:B------:R-:W-:-:S04]  /*1860*/  @!P0 IMAD.WIDE R26, R26, R17, c[0x0][0x160] ;  /* 0x000058001a1a8625 */ /* 0x000fc800078e0211 */
[----:B------:R-:W-:Y:S02]  /*1870*/  IMAD R23, R23, c[0x0][0x1fc], R7 ;  /* 0x00007f0017177a24 */ /* 0x000fe400078e0207 */
[----:B--2---:R-:W-:Y:S01]  /*1880*/  @!P1 FFMA.FTZ R0, R11, R19, R0 ;  /* 0x000000130b009223 */ /* 0x004fe20000010000 */
[----:B------:R-:W-:Y:S01]  /*1890*/  ISETP.LT.OR P1, PT, R10, RZ, P2 ;  /* 0x000000ff0a00720c */ /* 0x000fe20001721670 */
[----:B------:R0:W4:Y:S02]  /*18a0*/  @!P0 LDG.E R19, [R26.64] ;  /* 0x0000000a1a138981 */ /* 0x000124000c1e1900 */
[----:B---3--:R-:W-:Y:S01]  /*18b0*/  @!P3 FFMA.FTZ R0, R21, R24, R0 ;  /* 0x000000181500b223 */ /* 0x008fe20000010000 */
[----:B------:R-:W-:Y:S01]  /*18c0*/  ISETP.GE.OR P3, PT, R8, c[0x0][0x1f8], P6 ;  /* 0x00007e0008007a0c */ /* 0x000fe20003766670 */
[----:B------:R-:W-:Y:S01]  /*18d0*/  @!P4 IMAD R10, R5, c[0x0][0x1f8], R6 ;  /* 0x00007e00050aca24 */ /* 0x000fe200078e0206 */
[----:B------:R-:W-:Y:S01]  /*18e0*/  ISETP.GE.OR P6, PT, R22, c[0x0][0x1f8], P5 ;  /* 0x00007e0016007a0c */ /* 0x000fe20002fc6670 */
[----:B------:R-:W2:Y:S01]  /*18f0*/  @!P4 LDG.E R24, [R2.64+0xc] ;  /* 0x00000c0a0218c981 */ /* 0x000ea2000c1e1900 */
[----:B------:R-:W-:-:S02]  /*1900*/  ISETP.LT.OR P5, PT, R9, RZ, P2 ;  /* 0x000000ff0900720c */ /* 0x000fc400017a1670 */
[----:B------:R-:W-:Y:S02]  /*1910*/  ISETP.GE.OR P1, PT, R6, c[0x0][0x1f8], P1 ;  /* 0x00007e0006007a0c */ /* 0x000fe40000f26670 */
[----:B------:R-:W-:Y:S02]  /*1920*/  ISETP.GE.OR P5, PT, R8, c[0x0][0x1f8], P5 ;  /* 0x00007e0008007a0c */ /* 0x000fe40002fa6670 */
[----:B------:R-:W-:Y:S01]  /*1930*/  ISETP.LT.OR P2, PT, R4, RZ, P2 ;  /* 0x000000ff0400720c */ /* 0x000fe20001741670 */
[-C--:B------:R-:W-:Y:S02]  /*1940*/  @!P4 IMAD.WIDE R10, R10, R17.reuse, c[0x0][0x160] ;  /* 0x000058000a0ac625 */ /* 0x080fe400078e0211 */
[----:B------:R-:W3:Y:S02]  /*1950*/  @!P3 LDG.E R25, [R2.64+0x10] ;  /* 0x0000100a0219b981 */ /* 0x000ee4000c1e1900 */
[C---:B------:R-:W-:Y:S01]  /*1960*/  @!P3 IMAD R4, R5.reuse, c[0x0][0x1f8], R8 ;  /* 0x00007e000504ba24 */ /* 0x040fe200078e0208 */
[----:B------:R-:W-:Y:S01]  /*1970*/  ISETP.GE.OR P2, PT, R22, c[0x0][0x1f8], P2 ;  /* 0x00007e0016007a0c */ /* 0x000fe20001746670 */
[----:B------:R-:W-:Y:S01]  /*1980*/  @!P6 IMAD R28, R5, c[0x0][0x1f8], R22 ;  /* 0x00007e00051cea24 */ /* 0x000fe200078e0216 */
[----:B------:R1:W2:Y:S01]  /*1990*/  @!P4 LDG.E R21, [R10.64] ;  /* 0x0000000a0a15c981 */ /* 0x0002a2000c1e1900 */
[----:B------:R-:W-:-:S03]  /*19a0*/  @!P3 IMAD.WIDE R4, R4, R17, c[0x0][0x160] ;  /* 0x000058000404b625 */ /* 0x000fc600078e0211 */
[----:B0-----:R-:W5:Y:S01]  /*19b0*/  @!P6 LDG.E R26, [R2.64+0x14] ;  /* 0x0000140a021ae981 */ /* 0x001f62000c1e1900 */
[C---:B------:R-:W-:Y:S02]  /*19c0*/  @!P1 IMAD R9, R23.reuse, c[0x0][0x1f8], R6 ;  /* 0x00007e0017099a24 */ /* 0x040fe400078e0206 */
[-C--:B------:R-:W-:Y:S01]  /*19d0*/  @!P6 IMAD.WIDE R6, R28, R17.reuse, c[0x0][0x160] ;  /* 0x000058001c06e625 */ /* 0x080fe200078e0211 */
[----:B------:R0:W3:Y:S03]  /*19e0*/  @!P3 LDG.E R5, [R4.64] ;  /* 0x0000000a0405b981 */ /* 0x0000e6000c1e1900 */
[----:B------:R-:W-:Y:S01]  /*19f0*/  @!P5 IMAD R28, R23, c[0x0][0x1f8], R8 ;  /* 0x00007e00171cda24 */ /* 0x000fe200078e0208 */
[----:B------:R-:W5:Y:S01]  /*1a00*/  @!P1 LDG.E R27, [R2.64+0x18] ;  /* 0x0000180a021b9981 */ /* 0x000f62000c1e1900 */
[----:B------:R-:W-:-:S03]  /*1a10*/  @!P1 IMAD.WIDE R8, R9, R17, c[0x0][0x160] ;  /* 0x0000580009089625 */ /* 0x000fc600078e0211 */
[----:B------:R-:W5:Y:S01]  /*1a20*/  @!P6 LDG.E R7, [R6.64] ;  /* 0x0000000a0607e981 */ /* 0x000f62000c1e1900 */
[----:B------:R-:W-:Y:S02]  /*1a30*/  @!P2 IMAD R22, R23, c[0x0][0x1f8], R22 ;  /* 0x00007e001716aa24 */ /* 0x000fe400078e0216 */
[-C--:B-1----:R-:W-:Y:S01]  /*1a40*/  @!P5 IMAD.WIDE R10, R28, R17.reuse, c[0x0][0x160] ;  /* 0x000058001c0ad625 */ /* 0x082fe200078e0211 */
[----:B------:R-:W5:Y:S03]  /*1a50*/  @!P1 LDG.E R9, [R8.64] ;  /* 0x0000000a08099981 */ /* 0x000f66000c1e1900 */
[----:B------:R-:W-:Y:S01]  /*1a60*/  @!P2 IMAD.WIDE R22, R22, R17, c[0x0][0x160] ;  /* 0x000058001616a625 */ /* 0x000fe200078e0211 */
[----:B------:R-:W5:Y:S04]  /*1a70*/  @!P2 LDG.E R28, [R2.64+0x20] ;  /* 0x0000200a021ca981 */ /* 0x000f68000c1e1900 */
[----:B------:R-:W5:Y:S04]  /*1a80*/  @!P5 LDG.E R11, [R10.64] ;  /* 0x0000000a0a0bd981 */ /* 0x000f68000c1e1900 */
[----:B------:R-:W5:Y:S04]  /*1a90*/  @!P5 LDG.E R17, [R2.64+0x1c] ;  /* 0x00001c0a0211d981 */ /* 0x000f68000c1e1900 */
[----:B------:R-:W5:Y:S01]  /*1aa0*/  @!P2 LDG.E R23, [R22.64] ;  /* 0x0000000a1617a981 */ /* 0x000f62000c1e1900 */
[----:B0-----:R-:W-:Y:S01]  /*1ab0*/  SHF.R.S64 R4, R12, 0x1e, R15 ;  /* 0x0000001e0c047819 */ /* 0x001fe2000000100f */
[----:B----4-:R-:W-:-:S03]  /*1ac0*/  @!P0 FFMA.FTZ R0, R19, R20, R0 ;  /* 0x0000001413008223 */ /* 0x010fc60000010000 */
[----:B------:R-:W-:Y:S01]  /*1ad0*/  IADD3 R4, P0, R4, c[0x0][0x188], RZ ;  /* 0x0000620004047a10 */ /* 0x000fe20007f1e0ff */
[----:B--2---:R-:W-:-:S04]  /*1ae0*/  @!P4 FFMA.FTZ R0, R21, R24, R0 ;  /* 0x000000181500c223 */ /* 0x004fc80000010000 */
[----:B---3--:R-:W-:-:S04]  /*1af0*/  @!P3 FFMA.FTZ R0, R5, R25, R0 ;  /* 0x000000190500b223 */ /* 0x008fc80000010000 */
[----:B-----5:R-:W-:-:S04]  /*1b00*/  @!P6 FFMA.FTZ R0, R7, R26, R0 ;  /* 0x0000001a0700e223 */ /* 0x020fc80000010000 */
[----:B------:R-:W-:Y:S01]  /*1b10*/  @!P1 FFMA.FTZ R0, R9, R27, R0 ;  /* 0x0000001b09009223 */ /* 0x000fe20000010000 */
[----:B------:R-:W-:Y:S02]  /*1b20*/  LEA.HI.X.SX32 R5, R15, c[0x0][0x18c], 0x2, P0 ;  /* 0x000063000f057a11 */ /* 0x000fe400000f16ff */
[----:B------:R-:W-:Y:S01]  /*1b30*/  IADD3 R18, P0, R18, UR4, RZ ;  /* 0x0000000412127c10 */ /* 0x000fe2000ff1e0ff */
[----:B------:R-:W-:-:S04]  /*1b40*/  @!P5 FFMA.FTZ R0, R11, R17, R0 ;  /* 0x000000110b00d223 */ /* 0x000fc80000010000 */
        /* <DEDUP_REMOVED lines=9> */
.L_x_1047:
        /* <DEDUP_REMOVED lines=10> */
.L_x_1213:


//--------------------- .text._ZN2at6native51_GLOBAL__N__2c613397_18_DepthwiseConv2d_cu_9959487031conv_depthwise2d_forward_kernelILi5EfiEEvNS_27GenericPackedTensorAccessorIKT0_Lm4ENS_16DefaultPtrTraitsEiEENS3_IS4_Lm4ES6_iEES7_NS3_IS5_Lm1ES6_iEEbT1_iiiiiiiiiiiiii --------------------------
	.section	.text._ZN2at6native51_GLOBAL__N__2c613397_18_DepthwiseConv2d_cu_9959487031conv_depthwise2d_forward_kernelILi5EfiEEvNS_27GenericPackedTensorAccessorIKT0_Lm4ENS_16DefaultPtrTraitsEiEENS3_IS4_Lm4ES6_iEES7_NS3_IS5_Lm1ES6_iEEbT1_iiiiiiiiiiiiii,"ax",@progbits
	.sectioninfo	@"SHI_REGISTERS=32"
	.align	128
.text._ZN2at6native51_GLOBAL__N__2c613397_18_DepthwiseConv2d_cu_9959487031conv_depthwise2d_forward_kernelILi5EfiEEvNS_27GenericPackedTensorAccessorIKT0_Lm4ENS_16DefaultPtrTraitsEiEENS3_IS4_Lm4ES6_iEES7_NS3_IS5_Lm1ES6_iEEbT1_iiiiiiiiiiiiii:
        .type           _ZN2at6native51_GLOBAL__N__2c613397_18_DepthwiseConv2d_cu_9959487031conv_depthwise2d_forward_kernelILi5EfiEEvNS_27GenericPackedTensorAccessorIKT0_Lm4ENS_16DefaultPtrTraitsEiEENS3_IS4_Lm4ES6_iEES7_NS3_IS5_Lm1ES6_iEEbT1_iiiiiiiiiiiiii,@function
        .size           _ZN2at6native51_GLOBAL__N__2c613397_18_DepthwiseConv2d_cu_9959487031conv_depthwise2d_forward_kernelILi5EfiEEvNS_27GenericPackedTensorAccessorIKT0_Lm4ENS_16DefaultPtrTraitsEiEENS3_IS4_Lm4ES6_iEES7_NS3_IS5_Lm1ES6_iEEbT1_iiiiiiiiiiiiii,(.L_x_1214 - _ZN2at6native51_GLOBAL__N__2c613397_18_DepthwiseConv2d_cu_9959487031conv_depthwise2d_forward_kernelILi5EfiEEvNS_27GenericPackedTensorAccessorIKT0_Lm4ENS_16DefaultPtrTraitsEiEENS3_IS4_Lm4ES6_iEES7_NS3_IS5_Lm1ES6_iEEbT1_iiiiiiiiiiiiii)
        .other          _ZN2at6native51_GLOBAL__N__2c613397_18_DepthwiseConv2d_cu_9959487031conv_depthwise2d_forward_kernelILi5EfiEEvNS_27GenericPackedTensorAccessorIKT0_Lm4ENS_16DefaultPtrTraitsEiEENS3_IS4_Lm4ES6_iEES7_NS3_IS5_Lm1ES6_iEEbT1_iiiiiiiiiiiiii,@"STO_CUDA_ENTRY STV_DEFAULT"
_ZN2at6native51_GLOBAL__N__2c613397_18_DepthwiseConv2d_cu_9959487031conv_depthwise2d_forward_kernelILi5EfiEEvNS_27GenericPackedTensorAccessorIKT0_Lm4ENS_16DefaultPtrTraitsEiEENS3_IS4_Lm4ES6_iEES7_NS3_IS5_Lm1ES6_iEEbT1_iiiiiiiiiiiiii:
        /* <DEDUP_REMOVED lines=26> */
[----:B-1----:R-:W1:Y:S01]  /*01a0*/  MUFU.RCP R3, R3 ;  /* 0x0000000300037308 */ /* 0x002e620000001000 */
[----:B0-----:R-:W-:-:S02]  /*01b0*/  IADD3 R4, R0, 0xffffffe, RZ ;  /* 0x0ffffffe00047810 */ /* 0x001fc40007ffe0ff */
[----:B------:R-:W-:-:S05]  /*01c0*/  IABS R0, c[0x0][0x1f0] ;  /* 0x00007c0000007a13 */ /* 0x000fca0000000000 */
[----:B------:R0:W2:Y:S01]  /*01d0*/  F2I.FTZ.U32.TRUNC.NTZ R5, R4 ;  /* 0x0000000400057305 */ /* 0x0000a2000021f000 */
[----:B-1----:R-:W-:Y:S01]  /*01e0*/  IADD3 R10, R3, 0xffffffe, RZ ;  /* 0x0ffffffe030a7810 */ /* 0x002fe20007ffe0ff */
[----:B------:R-:W-:Y:S02]  /*01f0*/  IMAD.MOV.U32 R3, RZ, RZ, R7 ;  /* 0x000000ffff037224 */ /* 0x000fe400078e0007 */
[----:B0-----:R-:W-:Y:S02]  /*0200*/  IMAD.MOV.U32 R4, RZ, RZ, RZ ;  /* 0x000000ffff047224 */ /* 0x001fe400078e00ff */
[----:B--2---:R-:W-:-:S04]  /*0210*/  IMAD.MOV R8, RZ, RZ, -R5 ;  /* 0x000000ffff087224 */ /* 0x004fc800078e0a05 */
[----:B------:R-:W-:Y:S02]  /*0220*/  IMAD R11, R8, R13, RZ ;  /* 0x0000000d080b7224 */ /* 0x000fe400078e02ff */
[----:B------:R-:W-:Y:S02]  /*0230*/  IMAD.MOV.U32 R8, RZ, RZ, R6 ;  /* 0x000000ffff087224 */ /* 0x000fe400078e0006 */
[----:B------:R-:W-:Y:S02]  /*0240*/  IMAD.HI.U32 R5, R5, R11, R4 ;  /* 0x0000000b05057227 */ /* 0x000fe400078e0004 */
[----:B------:R0:W1:Y:S04]  /*0250*/  F2I.FTZ.U32.TRUNC.NTZ R11, R10 ;  /* 0x0000000a000b7305 */ /* 0x000068000021f000 */
[----:B------:R-:W-:-:S04]  /*0260*/  IMAD.HI.U32 R4, R5, R0, RZ ;  /* 0x0000000005047227 */ /* 0x000fc800078e00ff */
[----:B------:R-:W-:Y:S02]  /*0270*/  IMAD.MOV R5, RZ, RZ, -R4 ;  /* 0x000000ffff057224 */ /* 0x000fe400078e0a04 */
[----:B0-----:R-:W-:Y:S02]  /*0280*/  IMAD.MOV.U32 R10, RZ, RZ, RZ ;  /* 0x000000ffff0a7224 */ /* 0x001fe400078e00ff */
[----:B------:R-:W-:Y:S02]  /*0290*/  IMAD R0, R13, R5, R0 ;  /* 0x000000050d007224 */ /* 0x000fe400078e0200 */
[----:B-1----:R-:W-:-:S03]  /*02a0*/  IMAD.MOV R5, RZ, RZ, -R11 ;  /* 0x000000ffff057224 */ /* 0x002fc600078e0a0b */
[----:B------:R-:W-:Y:S01]  /*02b0*/  ISETP.GT.U32.AND P1, PT, R13, R0, PT ;  /* 0x000000000d00720c */ /* 0x000fe20003f24070 */
[----:B------:R-:W-:Y:S02]  /*02c0*/  IMAD R7, R5, R2, RZ ;  /* 0x0000000205077224 */ /* 0x000fe400078e02ff */
[----:B------:R-:W-:Y:S02]  /*02d0*/  IMAD.MOV.U32 R5, RZ, RZ, RZ ;  /* 0x000000ffff057224 */ /* 0x000fe400078e00ff */
[----:B------:R-:W-:-:S08]  /*02e0*/  IMAD.HI.U32 R7, R11, R7, R10 ;  /* 0x000000070b077227 */ /* 0x000fd000078e000a */
        /* <DEDUP_REMOVED lines=9> */
.L_x_1050:
[----:B------:R-:W-:Y:S01]  /*0380*/  IABS R10, c[0x0][0x204] ;  /* 0x00008100000a7a13 */ /* 0x000fe20000000000 */
[----:B------:R-:W-:Y:S01]  /*0390*/  ULDC UR6, c[0x0][0x200] ;  /* 0x0000800000067ab9 */ /* 0x000fe20000000800 */
[----:B------:R-:W-:Y:S01]  /*03a0*/  IABS R12, R8 ;  /* 0x00000008000c7213 */ /* 0x000fe20000000000 */
[----:B------:R-:W-:Y:S01]  /*03b0*/  UIADD3 UR6, -UR6, URZ, URZ ;  /* 0x0000003f06067290 */ /* 0x000fe2000fffe13f */
[----:B------:R-:W0:Y:S01]  /*03c0*/  I2F.RP R11, R10 ;  /* 0x0000000a000b7306 */ /* 0x000e220000209400 */
[----:B------:R-:W-:Y:S01]  /*03d0*/  IABS R14, c[0x0][0x200] ;  /* 0x00008000000e7a13 */ /* 0x000fe20000000000 */
[----:B------:R-:W-:Y:S02]  /*03e0*/  IMAD.MOV.U32 R26, RZ, RZ, c[0x0][0x214] ;  /* 0x00008500ff1a7624 */ /* 0x000fe400078e00ff */
        /* <DEDUP_REMOVED lines=38> */
[----:B0-----:R-:W-:-:S06]  /*0650*/  IMAD.MOV R10, RZ, RZ, -R11 ;  /* 0x000000ffff0a7224 */ /* 0x001fcc00078e0a0b */
[----:B------:R-:W-:Y:S01]  /*0660*/  @!P2 IMAD.MOV R12, RZ, RZ, -R12 ;  /* 0x000000ffff0ca224 */ /* 0x000fe200078e0a0c */
[----:B------:R-:W-:Y:S01]  /*0670*/  @!P1 LOP3.LUT R12, RZ, c[0x0][0x204], RZ, 0x33, !PT ;  /* 0x00008100ff0c9a12 */ /* 0x000fe200078e33ff */
[----:B------:R-:W-:Y:S02]  /*0680*/  IMAD R13, R10, R9, RZ ;  /* 0x000000090a0d7224 */ /* 0x000fe400078e02ff */
[----:B------:R-:W-:Y:S01]  /*0690*/  IMAD.MOV.U32 R10, RZ, RZ, RZ ;  /* 0x000000ffff0a7224 */ /* 0x000fe200078e00ff */
[----:B------:R-:W-:-:S03]  /*06a0*/  IABS R14, R12 ;  /* 0x0000000c000e7213 */ /* 0x000fc60000000000 */
[----:B------:R-:W-:Y:S01]  /*06b0*/  IMAD.HI.U32 R10, R11, R13, R10 ;  /* 0x0000000d0b0a7227 */ /* 0x000fe200078e000a */
[----:B------:R-:W-:-:S04]  /*06c0*/  IABS R13, c[0x0][0x1f4] ;  /* 0x00007d00000d7a13 */ /* 0x000fc80000000000 */
[----:B------:R-:W0:Y:S01]  /*06d0*/  I2F.RP R15, R13 ;  /* 0x0000000d000f7306 */ /* 0x000e220000209400 */
        /* <DEDUP_REMOVED lines=11> */
[----:B------:R-:W-:-:S04]  /*0790*/  ISETP.GE.AND P2, PT, R9, RZ, PT ;  /* 0x000000ff0900720c */ /* 0x000fc80003f46270 */
[----:B------:R-:W0:Y:S03]  /*07a0*/  F2I.FTZ.U32.TRUNC.NTZ R11, R11 ;  /* 0x0000000b000b7305 */ /* 0x000e26000021f000 */
[----:B------:R-:W-:-:S05]  /*07b0*/  @P0 IADD3 R10, R10, 0x1, RZ ;  /* 0x000000010a0a0810 */ /* 0x000fca0007ffe0ff */
[----:B------:R-:W-:-:S04]  /*07c0*/  IMAD.MOV.U32 R9, RZ, RZ, R10 ;  /* 0x000000ffff097224 */ /* 0x000fc800078e000a */
[----:B------:R-:W-:Y:S01]  /*07d0*/  @!P2 IMAD.MOV R9, RZ, RZ, -R9 ;  /* 0x000000ffff09a224 */ /* 0x000fe200078e0a09 */
[----:B------:R-:W-:Y:S01]  /*07e0*/  @!P1 LOP3.LUT R9, RZ, c[0x0][0x1f0], RZ, 0x33, !PT ;  /* 0x00007c00ff099a12 */ /* 0x000fe200078e33ff */
[----:B0-----:R-:W-:-:S04]  /*07f0*/  IMAD.MOV R10, RZ, RZ, -R11 ;  /* 0x000000ffff0a7224 */ /* 0x001fc800078e0a0b */
[----:B------:R-:W-:-:S04]  /*0800*/  IMAD.MOV R15, RZ, RZ, -R9 ;  /* 0x000000ffff0f7224 */ /* 0x000fc800078e0a09 */
[----:B------:R-:W-:Y:S02]  /*0810*/  IMAD R20, R15, c[0x0][0x1f0], R12 ;  /* 0x00007c000f147a24 */ /* 0x000fe400078e020c */
[----:B------:R-:W-:Y:S02]  /*0820*/  IMAD R15, R10, R13, RZ ;  /* 0x0000000d0a0f7224 */ /* 0x000fe400078e02ff */
[----:B------:R-:W-:Y:S01]  /*0830*/  IMAD.MOV.U32 R10, RZ, RZ, RZ ;  /* 0x000000ffff0a7224 */ /* 0x000fe200078e00ff */
[----:B------:R-:W-:-:S03]  /*0840*/  IABS R14, R20 ;  /* 0x00000014000e7213 */ /* 0x000fc60000000000 */
[----:B------:R-:W-:-:S06]  /*0850*/  IMAD.HI.U32 R15, R11, R15, R10 ;  /* 0x0000000f0b0f7227 */ /* 0x000fcc00078e000a */
[----:B------:R-:W-:-:S04]  /*0860*/  IMAD.HI.U32 R10, R15, R14, RZ ;  /* 0x0000000e0f0a7227 */ /* 0x000fc800078e00ff */
[----:B------:R-:W-:-:S04]  /*0870*/  IMAD.MOV R11, RZ, RZ, -R10 ;  /* 0x000000ffff0b7224 */ /* 0x000fc800078e0a0a */
[C---:B------:R-:W-:Y:S02]  /*0880*/  IMAD R14, R13.reuse, R11, R14 ;  /* 0x0000000b0d0e7224 */ /* 0x040fe400078e020e */
[----:B------:R-:W-:Y:S01]  /*0890*/  IMAD.MOV R11, RZ, RZ, -R12 ;  /* 0x000000ffff0b7224 */ /* 0x000fe200078e0a0c */
[----:B------:R-:W-:Y:S02]  /*08a0*/  LOP3.LUT R12, R20, c[0x0][0x1f4], RZ, 0x3c, !PT ;  /* 0x00007d00140c7a12 */ /* 0x000fe400078e3cff */
[----:B------:R-:W-:Y:S02]  /*08b0*/  ISETP.GT.U32.AND P1, PT, R13, R14, PT ;  /* 0x0000000e0d00720c */ /* 0x000fe40003f24070 */
[----:B------:R-:W-:-:S11]  /*08c0*/  ISETP.GE.AND P2, PT, R12, RZ, PT ;  /* 0x000000ff0c00720c */ /* 0x000fd60003f46270 */
[----:B------:R-:W-:Y:S01]  /*08d0*/  @!P1 IMAD.IADD R14, R14, 0x1, -R13 ;  /* 0x000000010e0e9824 */ /* 0x000fe200078e0a0d */
[----:B------:R-:W-:Y:S02]  /*08e0*/  @!P1 IADD3 R10, R10, 0x1, RZ ;  /* 0x000000010a0a9810 */ /* 0x000fe40007ffe0ff */
[----:B------:R-:W-:Y:S02]  /*08f0*/  ISETP.NE.AND P1, PT, RZ, c[0x0][0x1f4], PT ;  /* 0x00007d00ff007a0c */ /* 0x000fe40003f25270 */
[----:B------:R-:W-:Y:S01]  /*0900*/  ISETP.GE.U32.AND P0, PT, R14, R13, PT ;  /* 0x0000000d0e00720c */ /* 0x000fe20003f06070 */
[----:B------:R-:W-:Y:S02]  /*0910*/  IMAD R13, R11, c[0x0][0x204], R0 ;  /* 0x000081000b0d7a24 */ /* 0x000fe400078e0200 */
[----:B------:R-:W-:Y:S02]  /*0920*/  IMAD.MOV.U32 R11, RZ, RZ, c[0x0][0x210] ;  /* 0x00008400ff0b7624 */ /* 0x000fe400078e00ff */
[----:B------:R-:W-:Y:S01]  /*0930*/  IMAD R0, R0, UR6, R8 ;  /* 0x0000000600007c24 */ /* 0x000fe2000f8e0208 */
[----:B------:R-:W-:Y:S01]  /*0940*/  ULDC.S8 UR6, c[0x0][0x1e8] ;  /* 0x00007a0000067ab9 */ /* 0x000fe20000000200 */
[----:B------:R-:W-:-:S02]  /*0950*/  IMAD R26, R13, R26, -c[0x0][0x21c] ;  /* 0x800087000d1a7624 */ /* 0x000fc400078e021a */
[----:B------:R-:W-:Y:S02]  /*0960*/  IMAD R11, R0, R11, -c[0x0][0x218] ;  /* 0x80008600000b7624 */ /* 0x000fe400078e020b */
[----:B------:R-:W-:Y:S02]  /*0970*/  IMAD R14, R20, UR4, RZ ;  /* 0x00000004140e7c24 */ /* 0x000fe4000f8e02ff */
[----:B------:R-:W-:Y:S02]  /*0980*/  @P0 IADD3 R10, R10, 0x1, RZ ;  /* 0x000000010a0a0810 */ /* 0x000fe40007ffe0ff */
[----:B------:R-:W-:Y:S02]  /*0990*/  ISETP.GE.AND P0, PT, R26, c[0x0][0x1fc], PT ;  /* 0x00007f001a007a0c */ /* 0x000fe40003f06270 */
[----:B------:R-:W-:Y:S01]  /*09a0*/  LOP3.LUT R0, R11, R26, RZ, 0xfc, !PT ;  /* 0x0000001a0b007212 */ /* 0x000fe200078efcff */
[----:B------:R-:W-:Y:S01]  /*09b0*/  @!P2 IMAD.MOV R10, RZ, RZ, -R10 ;  /* 0x000000ffff0aa224 */ /* 0x000fe200078e0a0a */
[----:B------:R-:W-:-:S02]  /*09c0*/  @!P1 LOP3.LUT R10, RZ, c[0x0][0x1f4], RZ, 0x33, !PT ;  /* 0x00007d00ff0a9a12 */ /* 0x000fc400078e33ff */
[----:B------:R-:W-:Y:S01]  /*09d0*/  ISETP.LT.OR P4, PT, R0, RZ, P0 ;  /* 0x000000ff0000720c */ /* 0x000fe20000781670 */
[----:B------:R-:W-:Y:S01]  /*09e0*/  IMAD.MOV.U32 R0, RZ, RZ, RZ ;  /* 0x000000ffff007224 */ /* 0x000fe200078e00ff */
[----:B------:R-:W-:Y:S01]  /*09f0*/  ISETP.NE.AND P1, PT, RZ, UR6, PT ;  /* 0x00000006ff007c0c */ /* 0x000fe2000bf25270 */
[----:B------:R-:W-:Y:S01]  /*0a00*/  IMAD R13, R4, R9, R10 ;  /* 0x00000009040d7224 */ /* 0x000fe200078e020a */
[----:B------:R-:W-:Y:S01]  /*0a10*/  ISETP.GE.OR P4, PT, R11, c[0x0][0x1f8], P4 ;  /* 0x00007e000b007a0c */ /* 0x000fe20002786670 */
[----:B------:R-:W-:Y:S02]  /*0a20*/  IMAD.MOV.U32 R9, RZ, RZ, 0x4 ;  /* 0x00000004ff097424 */ /* 0x000fe400078e00ff */
[----:B------:R-:W-:Y:S02]  /*0a30*/  IMAD R29, R13, c[0x0][0x1fc], R26 ;  /* 0x00007f000d1d7a24 */ /* 0x000fe400078e021a */
[----:B------:R-:W-:-:S06]  /*0a40*/  IMAD.WIDE R14, R14, R9, c[0x0][0x1b0] ;  /* 0x00006c000e0e7625 */ /* 0x000fcc00078e0209 */
[-C--:B------:R-:W-:Y:S02]  /*0a50*/  @P1 IMAD.WIDE R20, R20, R9.reuse, c[0x0][0x1d8] ;  /* 0x0000760014141625 */ /* 0x080fe400078e0209 */
[----:B------:R-:W2:Y:S02]  /*0a60*/  @!P4 LDG.E R25, [R14.64] ;  /* 0x000000080e19c981 */ /* 0x000ea4000c1e1900 */
[----:B------:R-:W-:Y:S02]  /*0a70*/  @!P4 IMAD R18, R29, c[0x0][0x1f8], R11 ;  /* 0x00007e001d12ca24 */ /* 0x000fe400078e020b */
[----:B------:R0:W2:Y:S02]  /*0a80*/  @P1 LDG.E R0, [R20.64] ;  /* 0x0000000814001981 */ /* 0x0000a4000c1e1900 */
[----:B------:R-:W-:-:S05]  /*0a90*/  @!P4 IMAD.WIDE R18, R18, R9, c[0x0][0x160] ;  /* 0x000058001212c625 */ /* 0x000fca00078e0209 */
[----:B------:R1:W2:Y:S01]  /*0aa0*/  @!P4 LDG.E R22, [R18.64] ;  /* 0x000000081216c981 */ /* 0x0002a2000c1e1900 */
[----:B------:R-:W-:-:S04]  /*0ab0*/  IADD3 R10, R11, c[0x0][0x220], RZ ;  /* 0x000088000b0a7a10 */ /* 0x000fc80007ffe0ff */
[----:B------:R-:W-:-:S04]  /*0ac0*/  LOP3.LUT R12, R10, R26, RZ, 0xfc, !PT ;  /* 0x0000001a0a0c7212 */ /* 0x000fc800078efcff */
[----:B------:R-:W-:-:S04]  /*0ad0*/  ISETP.LT.OR P1, PT, R12, RZ, P0 ;  /* 0x000000ff0c00720c */ /* 0x000fc80000721670 */
[C---:B------:R-:W-:Y:S02]  /*0ae0*/  ISETP.GE.OR P1, PT, R10.reuse, c[0x0][0x1f8], P1 ;  /* 0x00007e000a007a0c */ /* 0x040fe40000f26670 */
[----:B------:R-:W-:-:S04]  /*0af0*/  IADD3 R12, R10, c[0x0][0x220], RZ ;  /* 0x000088000a0c7a10 */ /* 0x000fc80007ffe0ff */
[----:B------:R-:W-:-:S07]  /*0b00*/  LOP3.LUT R23, R12, R26, RZ, 0xfc, !PT ;  /* 0x0000001a0c177212 */ /* 0x000fce00078efcff */
[----:B------:R-:W-:Y:S01]  /*0b10*/  @!P1 IMAD R16, R29, c[0x0][0x1f8], R10 ;  /* 0x00007e001d109a24 */ /* 0x000fe200078e020a */
[----:B------:R-:W-:Y:S01]  /*0b20*/  ISETP.LT.OR P3, PT, R23, RZ, P0 ;  /* 0x000000ff1700720c */ /* 0x000fe20000761670 */
[----:B------:R-:W3:Y:S02]  /*0b30*/  @!P1 LDG.E R28, [R14.64+0x4] ;  /* 0x000004080e1c9981 */ /* 0x000ee4000c1e1900 */
[----:B------:R-:W-:Y:S01]  /*0b40*/  @!P1 IMAD.WIDE R16, R16, R9, c[0x0][0x160] ;  /* 0x0000580010109625 */ /* 0x000fe200078e0209 */
[----:B------:R-:W-:-:S04]  /*0b50*/  ISETP.GE.OR P3, PT, R12, c[0x0][0x1f8], P3 ;  /* 0x00007e000c007a0c */ /* 0x000fc80001f66670 */
[----:B------:R4:W3:Y:S01]  /*0b60*/  @!P1 LDG.E R27, [R16.64] ;  /* 0x00000008101b9981 */ /* 0x0008e2000c1e1900 */
[----:B0-----:R-:W-:-:S04]  /*0b70*/  IADD3 R20, R12, c[0x0][0x220], RZ ;  /* 0x000088000c147a10 */ /* 0x001fc80007ffe0ff */
[----:B------:R-:W-:-:S04]  /*0b80*/  LOP3.LUT R21, R20, R26, RZ, 0xfc, !PT ;  /* 0x0000001a14157212 */ /* 0x000fc800078efcff */
[----:B-1----:R-:W-:Y:S01]  /*0b90*/  @!P3 IMAD R18, R29, c[0x0][0x1f8], R12 ;  /* 0x00007e001d12ba24 */ /* 0x002fe200078e020c */
[----:B------:R-:W-:Y:S01]  /*0ba0*/  ISETP.LT.OR P2, PT, R21, RZ, P0 ;  /* 0x000000ff1500720c */ /* 0x000fe20000741670 */
[----:B------:R-:W5:Y:S02]  /*0bb0*/  @!P3 LDG.E R24, [R14.64+0x8] ;  /* 0x000008080e18b981 */ /* 0x000f64000c1e1900 */
[----:B------:R-:W-:Y:S01]  /*0bc0*/  @!P3 IMAD.WIDE R18, R18, R9, c[0x0][0x160] ;  /* 0x000058001212b625 */ /* 0x000fe200078e0209 */
[----:B------:R-:W-:-:S04]  /*0bd0*/  ISETP.GE.OR P2, PT, R20, c[0x0][0x1f8], P2 ;  /* 0x00007e0014007a0c */ /* 0x000fc80001746670 */
[----:B------:R0:W5:Y:S01]  /*0be0*/  @!P3 LDG.E R23, [R18.64] ;  /* 0x000000081217b981 */ /* 0x000162000c1e1900 */
[----:B------:R-:W-:-:S08]  /*0bf0*/  IADD3 R21, R20, c[0x0][0x220], RZ ;  /* 0x0000880014157a10 */ /* 0x000fd00007ffe0ff */
[----:B----4-:R-:W-:-:S04]  /*0c00*/  @!P2 IMAD R16, R29, c[0x0][0x1f8], R20 ;  /* 0x00007e001d10aa24 */ /* 0x010fc800078e0214 */
[----:B------:R-:W-:-:S04]  /*0c10*/  @!P2 IMAD.WIDE R16, R16, R9, c[0x0][0x160] ;  /* 0x000058001010a625 */ /* 0x000fc800078e0209 */
[----:B--2---:R-:W-:Y:S01]  /*0c20*/  @!P4 FFMA.FTZ R0, R22, R25, R0 ;  /* 0x000000191600c223 */ /* 0x004fe20000010000 */
[C---:B------:R-:W-:Y:S01]  /*0c30*/  LOP3.LUT R22, R21.reuse, R26, RZ, 0xfc, !PT ;  /* 0x0000001a15167212 */ /* 0x040fe200078efcff */
[----:B------:R-:W2:Y:S03]  /*0c40*/  @!P2 LDG.E R25, [R14.64+0xc] ;  /* 0x00000c080e19a981 */ /* 0x000ea6000c1e1900 */
[----:B------:R-:W-:Y:S02]  /*0c50*/  ISETP.LT.OR P4, PT, R22, RZ, P0 ;  /* 0x000000ff1600720c */ /* 0x000fe40000781670 */
[----:B------:R1:W2:Y:S02]  /*0c60*/  @!P2 LDG.E R22, [R16.64] ;  /* 0x000000081016a981 */ /* 0x0002a4000c1e1900 */
[----:B------:R-:W-:-:S13]  /*0c70*/  ISETP.GE.OR P4, PT, R21, c[0x0][0x1f8], P4 ;  /* 0x00007e0015007a0c */ /* 0x000fda0002786670 */
[----:B0-----:R-:W-:Y:S02]  /*0c80*/  @!P4 IMAD R18, R29, c[0x0][0x1f8], R21 ;  /* 0x00007e001d12ca24 */ /* 0x001fe400078e0215 */
[----:B------:R-:W4:Y:S02]  /*0c90*/  @!P4 LDG.E R29, [R14.64+0x10] ;  /* 0x000010080e1dc981 */ /* 0x000f24000c1e1900 */
[----:B------:R-:W-:-:S06]  /*0ca0*/  @!P4 IMAD.WIDE R18, R18, R9, c[0x0][0x160] ;  /* 0x000058001212c625 */ /* 0x000fcc00078e0209 */
[----:B------:R0:W4:Y:S01]  /*0cb0*/  @!P4 LDG.E R19, [R18.64] ;  /* 0x000000081213c981 */ /* 0x000122000c1e1900 */
[----:B------:R-:W-:Y:S01]  /*0cc0*/  IADD3 R26, R26, c[0x0][0x224], RZ ;  /* 0x000089001a1a7a10 */ /* 0x000fe20007ffe0ff */
[----:B---3--:R-:W-:-:S03]  /*0cd0*/  @!P1 FFMA.FTZ R0, R27, R28, R0 ;  /* 0x0000001c1b009223 */ /* 0x008fc60000010000 */
[----:B------:R-:W-:Y:S02]  /*0ce0*/  ISETP.GE.AND P0, PT, R26, c[0x0][0x1fc], PT ;  /* 0x00007f001a007a0c */ /* 0x000fe40003f06270 */
[----:B------:R-:W-:-:S04]  /*0cf0*/  LOP3.LUT R27, R11, R26, RZ, 0xfc, !PT ;  /* 0x0000001a0b1b7212 */ /* 0x000fc800078efcff */
[----:B------:R-:W-:-:S04]  /*0d00*/  ISETP.LT.OR P1, PT, R27, RZ, P0 ;  /* 0x000000ff1b00720c */ /* 0x000fc80000721670 */
[----:B------:R-:W-:Y:S01]  /*0d10*/  ISETP.GE.OR P1, PT, R11, c[0x0][0x1f8], P1 ;  /* 0x00007e000b007a0c */ /* 0x000fe20000f26670 */
[----:B------:R-:W-:Y:S01]  /*0d20*/  IMAD R27, R13, c[0x0][0x1fc], R26 ;  /* 0x00007f000d1b7a24 */ /* 0x000fe200078e021a */
[----:B-1----:R-:W-:Y:S01]  /*0d30*/  LOP3.LUT R17, R10, R26, RZ, 0xfc, !PT ;  /* 0x0000001a0a117212 */ /* 0x002fe200078efcff */
[----:B-----5:R-:W-:-:S03]  /*0d40*/  @!P3 FFMA.FTZ R0, R23, R24, R0 ;  /* 0x000000181700b223 */ /* 0x020fc60000010000 */
[----:B------:R-:W-:-:S07]  /*0d50*/  ISETP.LT.OR P3, PT, R17, RZ, P0 ;  /* 0x000000ff1100720c */ /* 0x000fce0000761670 */
[----:B------:R-:W-:Y:S01]  /*0d60*/  @!P1 IMAD R16, R27, c[0x0][0x1f8], R11 ;  /* 0x00007e001b109a24 */ /* 0x000fe200078e020b */
[----:B------:R-:W-:Y:S01]  /*0d70*/  ISETP.GE.OR P3, PT, R10, c[0x0][0x1f8], P3 ;  /* 0x00007e000a007a0c */ /* 0x000fe20001f66670 */
[----:B------:R-:W3:Y:S02]  /*0d80*/  @!P1 LDG.E R24, [R14.64+0x14] ;  /* 0x000014080e189981 */ /* 0x000ee4000c1e1900 */
[----:B------:R-:W-:-:S06]  /*0d90*/  @!P1 IMAD.WIDE R16, R16, R9, c[0x0][0x160] ;  /* 0x0000580010109625 */ /* 0x000fcc00078e0209 */
[----:B------:R1:W3:Y:S01]  /*0da0*/  @!P1 LDG.E R17, [R16.64] ;  /* 0x0000000810119981 */ /* 0x0002e2000c1e1900 */
[----:B0-----:R-:W-:Y:S01]  /*0db0*/  LOP3.LUT R18, R12, R26, RZ, 0xfc, !PT ;  /* 0x0000001a0c127212 */ /* 0x001fe200078efcff */
[----:B--2---:R-:W-:Y:S02]  /*0dc0*/  @!P2 FFMA.FTZ R0, R22, R25, R0 ;  /* 0x000000191600a223 */ /* 0x004fe40000010000 */
[----:B------:R-:W-:Y:S01]  /*0dd0*/  @!P3 IMAD R22, R27, c[0x0][0x1f8], R10 ;  /* 0x00007e001b16ba24 */ /* 0x000fe200078e020a */
[----:B------:R-:W2:Y:S03]  /*0de0*/  @!P3 LDG.E R25, [R14.64+0x18] ;  /* 0x000018080e19b981 */ /* 0x000ea6000c1e1900 */
[----:B------:R-:W-:Y:S01]  /*0df0*/  @!P3 IMAD.WIDE R22, R22, R9, c[0x0][0x160] ;  /* 0x000058001616b625 */ /* 0x000fe200078e0209 */
[----:B------:R-:W-:-:S05]  /*0e00*/  ISETP.LT.OR P2, PT, R18, RZ, P0 ;  /* 0x000000ff1200720c */ /* 0x000fca0000741670 */
[----:B------:R0:W2:Y:S01]  /*0e10*/  @!P3 LDG.E R23, [R22.64] ;  /* 0x000000081617b981 */ /* 0x0000a2000c1e1900 */
[----:B------:R-:W-:-:S13]  /*0e20*/  ISETP.GE.OR P2, PT, R12, c[0x0][0x1f8], P2 ;  /* 0x00007e000c007a0c */ /* 0x000fda0001746670 */
[----:B------:R-:W-:Y:S02]  /*0e30*/  @!P2 IMAD R18, R27, c[0x0][0x1f8], R12 ;  /* 0x00007e001b12aa24 */ /* 0x000fe400078e020c */
[----:B----4-:R-:W-:Y:S02]  /*0e40*/  @!P4 FFMA.FTZ R0, R19, R29, R0 ;  /* 0x0000001d1300c223 */ /* 0x010fe40000010000 */
[----:B------:R-:W-:Y:S01]  /*0e50*/  @!P2 IMAD.WIDE R18, R18, R9, c[0x0][0x160] ;  /* 0x000058001212a625 */ /* 0x000fe200078e0209 */
[----:B------:R-:W4:Y:S04]  /*0e60*/  @!P2 LDG.E R29, [R14.64+0x1c] ;  /* 0x00001c080e1da981 */ /* 0x000f28000c1e1900 */
[----:B------:R5:W4:Y:S01]  /*0e70*/  @!P2 LDG.E R28, [R18.64] ;  /* 0x00000008121ca981 */ /* 0x000b22000c1e1900 */
[----:B-1----:R-:W-:-:S04]  /*0e80*/  LOP3.LUT R16, R20, R26, RZ, 0xfc, !PT ;  /* 0x0000001a14107212 */ /* 0x002fc800078efcff */
[----:B------:R-:W-:-:S04]  /*0e90*/  ISETP.LT.OR P4, PT, R16, RZ, P0 ;  /* 0x000000ff1000720c */ /* 0x000fc80000781670 */
[----:B------:R-:W-:-:S13]  /*0ea0*/  ISETP.GE.OR P4, PT, R20, c[0x0][0x1f8], P4 ;  /* 0x00007e0014007a0c */ /* 0x000fda0002786670 */
[----:B------:R-:W-:Y:S02]  /*0eb0*/  @!P4 IMAD R16, R27, c[0x0][0x1f8], R20 ;  /* 0x00007e001b10ca24 */ /* 0x000fe400078e0214 */
[----:B---3--:R-:W-:Y:S01]  /*0ec0*/  @!P1 FFMA.FTZ R0, R17, R24, R0 ;  /* 0x0000001811009223 */ /* 0x008fe20000010000 */
[----:B------:R-:W-:Y:S01]  /*0ed0*/  LOP3.LUT R17, R21, R26, RZ, 0xfc, !PT ;  /* 0x0000001a15117212 */ /* 0x000fe200078efcff */
[----:B------:R-:W3:Y:S03]  /*0ee0*/  @!P4 LDG.E R24, [R14.64+0x20] ;  /* 0x000020080e18c981 */ /* 0x000ee6000c1e1900 */
[----:B------:R-:W-:Y:S01]  /*0ef0*/  ISETP.LT.OR P1, PT, R17, RZ, P0 ;  /* 0x000000ff1100720c */ /* 0x000fe20000721670 */
[----:B------:R-:W-:-:S03]  /*0f00*/  @!P4 IMAD.WIDE R16, R16, R9, c[0x0][0x160] ;  /* 0x000058001010c625 */ /* 0x000fc600078e0209 */
[----:B------:R-:W-:Y:S02]  /*0f10*/  ISETP.GE.OR P1, PT, R21, c[0x0][0x1f8], P1 ;  /* 0x00007e0015007a0c */ /* 0x000fe40000f26670 */
[----:B------:R-:W-:Y:S01]  /*0f20*/  IADD3 R26, R26, c[0x0][0x224], RZ ;  /* 0x000089001a1a7a10 */ /* 0x000fe20007ffe0ff */
[----:B0-----:R0:W3:Y:S03]  /*0f30*/  @!P4 LDG.E R22, [R16.64] ;  /* 0x000000081016c981 */ /* 0x0010e6000c1e1900 */
[----:B------:R-:W-:-:S07]  /*0f40*/  ISETP.GE.AND P5, PT, R26, c[0x0][0x1fc], PT ;  /* 0x00007f001a007a0c */ /* 0x000fce0003fa6270 */
[----:B-----5:R-:W-:Y:S02]  /*0f50*/  @!P1 IMAD R18, R27, c[0x0][0x1f8], R21 ;  /* 0x00007e001b129a24 */ /* 0x020fe400078e0215 */
[----:B------:R-:W5:Y:S02]  /*0f60*/  @!P1 LDG.E R27, [R14.64+0x24] ;  /* 0x000024080e1b9981 */ /* 0x000f64000c1e1900 */
[----:B------:R-:W-:-:S06]  /*0f70*/  @!P1 IMAD.WIDE R18, R18, R9, c[0x0][0x160] ;  /* 0x0000580012129625 */ /* 0x000fcc00078e0209 */
[----:B------:R1:W5:Y:S01]  /*0f80*/  @!P1 LDG.E R19, [R18.64] ;  /* 0x0000000812139981 */ /* 0x000362000c1e1900 */
[----:B--2---:R-:W-:Y:S01]  /*0f90*/  @!P3 FFMA.FTZ R0, R23, R25, R0 ;  /* 0x000000191700b223 */ /* 0x004fe20000010000 */
[----:B------:R-:W-:-:S04]  /*0fa0*/  LOP3.LUT R23, R11, R26, RZ, 0xfc, !PT ;  /* 0x0000001a0b177212 */ /* 0x000fc800078efcff */
[----:B------:R-:W-:-:S04]  /*0fb0*/  ISETP.LT.OR P0, PT, R23, RZ, P5 ;  /* 0x000000ff1700720c */ /* 0x000fc80002f01670 */
[----:B------:R-:W-:Y:S01]  /*0fc0*/  ISETP.GE.OR P0, PT, R11, c[0x0][0x1f8], P0 ;  /* 0x00007e000b007a0c */ /* 0x000fe20000706670 */
[----:B------:R-:W-:-:S12]  /*0fd0*/  IMAD R23, R13, c[0x0][0x1fc], R26 ;  /* 0x00007f000d177a24 */ /* 0x000fd800078e021a */
[----:B0-----:R-:W-:-:S04]  /*0fe0*/  @!P0 IMAD R16, R23, c[0x0][0x1f8], R11 ;  /* 0x00007e0017108a24 */ /* 0x001fc800078e020b */
[----:B------:R-:W-:-:S04]  /*0ff0*/  @!P0 IMAD.WIDE R16, R16, R9, c[0x0][0x160] ;  /* 0x0000580010108625 */ /* 0x000fc800078e0209 */
[----:B----4-:R-:W-:Y:S02]  /*1000*/  @!P2 FFMA.FTZ R0, R28, R29, R0 ;  /* 0x0000001d1c00a223 */ /* 0x010fe40000010000 */
[----:B------:R0:W2:Y:S04]  /*1010*/  @!P0 LDG.E R16, [R16.64] ;  /* 0x0000000810108981 */ /* 0x0000a8000c1e1900 */
[----:B------:R-:W2:Y:S01]  /*1020*/  @!P0 LDG.E R29, [R14.64+0x28] ;  /* 0x000028080e1d8981 */ /* 0x000ea2000c1e1900 */
[----:B------:R-:W-:-:S04]  /*1030*/  LOP3.LUT R25, R10, R26, RZ, 0xfc, !PT ;  /* 0x0000001a0a197212 */ /* 0x000fc800078efcff */
[----:B------:R-:W-:-:S04]  /*1040*/  ISETP.LT.OR P3, PT, R25, RZ, P5 ;  /* 0x000000ff1900720c */ /* 0x000fc80002f61670 */
[----:B------:R-:W-:Y:S02]  /*1050*/  ISETP.GE.OR P3, PT, R10, c[0x0][0x1f8], P3 ;  /* 0x00007e000a007a0c */ /* 0x000fe40001f66670 */
[-C--:B-1----:R-:W-:Y:S02]  /*1060*/  LOP3.LUT R18, R12, R26.reuse, RZ, 0xfc, !PT ;  /* 0x0000001a0c127212 */ /* 0x082fe400078efcff */
[----:B0-----:R-:W-:Y:S01]  /*1070*/  LOP3.LUT R17, R20, R26, RZ, 0xfc, !PT ;  /* 0x0000001a14117212 */ /* 0x001fe200078efcff */
[----:B---3--:R-:W-:-:S08]  /*1080*/  @!P4 FFMA.FTZ R0, R22, R24, R0 ;  /* 0x000000181600c223 */ /* 0x008fd00000010000 */
[----:B------:R-:W-:Y:S01]  /*1090*/  @!P3 IMAD R24, R23, c[0x0][0x1f8], R10 ;  /* 0x00007e001718ba24 */ /* 0x000fe200078e020a */
[----:B------:R-:W3:Y:S03]  /*10a0*/  @!P3 LDG.E R22, [R14.64+0x2c] ;  /* 0x00002c080e16b981 */ /* 0x000ee6000c1e1900 */
[----:B------:R-:W-:Y:S01]  /*10b0*/  @!P3 IMAD.WIDE R24, R24, R9, c[0x0][0x160] ;  /* 0x000058001818b625 */ /* 0x000fe200078e0209 */
[----:B------:R-:W-:-:S05]  /*10c0*/  ISETP.LT.OR P4, PT, R18, RZ, P5 ;  /* 0x000000ff1200720c */ /* 0x000fca0002f81670 */
[----:B------:R0:W3:Y:S01]  /*10d0*/  @!P3 LDG.E R25, [R24.64] ;  /* 0x000000081819b981 */ /* 0x0000e2000c1e1900 */
[----:B------:R-:W-:Y:S01]  /*10e0*/  ISETP.GE.OR P4, PT, R12, c[0x0][0x1f8], P4 ;  /* 0x00007e000c007a0c */ /* 0x000fe20002786670 */
[----:B-----5:R-:W-:Y:S01]  /*10f0*/  @!P1 FFMA.FTZ R0, R19, R27, R0 ;  /* 0x0000001b13009223 */ /* 0x020fe20000010000 */
[----:B------:R-:W-:Y:S02]  /*1100*/  ISETP.LT.OR P1, PT, R17, RZ, P5 ;  /* 0x000000ff1100720c */ /* 0x000fe40002f21670 */
[----:B------:R-:W-:Y:S02]  /*1110*/  LOP3.LUT R17, R21, R26, RZ, 0xfc, !PT ;  /* 0x0000001a15117212 */ /* 0x000fe400078efcff */
[----:B------:R-:W-:-:S07]  /*1120*/  ISETP.GE.OR P1, PT, R20, c[0x0][0x1f8], P1 ;  /* 0x00007e0014007a0c */ /* 0x000fce0000f26670 */
[----:B------:R-:W-:Y:S01]  /*1130*/  @!P4 IMAD R18, R23, c[0x0][0x1f8], R12 ;  /* 0x00007e001712ca24 */ /* 0x000fe200078e020c */
[----:B------:R-:W-:Y:S01]  /*1140*/  ISETP.LT.OR P2, PT, R17, RZ, P5 ;  /* 0x000000ff1100720c */ /* 0x000fe20002f41670 */
[----:B------:R-:W4:Y:S03]  /*1150*/  @!P4 LDG.E R27, [R14.64+0x30] ;  /* 0x000030080e1bc981 */ /* 0x000f26000c1e1900 */
[----:B------:R-:W-:Y:S01]  /*1160*/  ISETP.GE.OR P2, PT, R21, c[0x0][0x1f8], P2 ;  /* 0x00007e0015007a0c */ /* 0x000fe20001746670 */
[----:B------:R-:W-:-:S06]  /*1170*/  @!P4 IMAD.WIDE R18, R18, R9, c[0x0][0x160] ;  /* 0x000058001212c625 */ /* 0x000fcc00078e0209 */
[----:B------:R1:W4:Y:S04]  /*1180*/  @!P4 LDG.E R18, [R18.64] ;  /* 0x000000081212c981 */ /* 0x000328000c1e1900 */
[----:B0-----:R-:W5:Y:S02]  /*1190*/  @!P1 LDG.E R24, [R14.64+0x34] ;  /* 0x000034080e189981 */ /* 0x001f64000c1e1900 */
[C---:B------:R-:W-:Y:S02]  /*11a0*/  @!P2 IMAD R28, R23.reuse, c[0x0][0x1f8], R21 ;  /* 0x00007e00171caa24 */ /* 0x040fe400078e0215 */
[----:B-1----:R-:W5:Y:S01]  /*11b0*/  @!P2 LDG.E R19, [R14.64+0x38] ;  /* 0x000038080e13a981 */ /* 0x002f62000c1e1900 */
[----:B--2---:R-:W-:Y:S02]  /*11c0*/  @!P0 FFMA.FTZ R0, R16, R29, R0 ;  /* 0x0000001d10008223 */ /* 0x004fe40000010000 */
[----:B------:R-:W-:-:S04]  /*11d0*/  @!P1 IMAD R16, R23, c[0x0][0x1f8], R20 ;  /* 0x00007e0017109a24 */ /* 0x000fc800078e0214 */
[----:B------:R-:W-:-:S05]  /*11e0*/  @!P1 IMAD.WIDE R16, R16, R9, c[0x0][0x160] ;  /* 0x0000580010109625 */ /* 0x000fca00078e0209 */
[----:B------:R0:W5:Y:S01]  /*11f0*/  @!P1 LDG.E R23, [R16.64] ;  /* 0x0000000810179981 */ /* 0x000162000c1e1900 */
[----:B------:R-:W-:-:S06]  /*1200*/  @!P2 IMAD.WIDE R28, R28, R9, c[0x0][0x160] ;  /* 0x000058001c1ca625 */ /* 0x000fcc00078e0209 */
[----:B------:R-:W2:Y:S01]  /*1210*/  @!P2 LDG.E R29, [R28.64] ;  /* 0x000000081c1da981 */ /* 0x000ea2000c1e1900 */
[----:B------:R-:W-:-:S04]  /*1220*/  IADD3 R26, R26, c[0x0][0x224], RZ ;  /* 0x000089001a1a7a10 */ /* 0x000fc80007ffe0ff */
[----:B0-----:R-:W-:Y:S01]  /*1230*/  LOP3.LUT R16, R10, R26, RZ, 0xfc, !PT ;  /* 0x0000001a0a107212 */ /* 0x001fe200078efcff */
[----:B---3--:R-:W-:Y:S01]  /*1240*/  @!P3 FFMA.FTZ R0, R25, R22, R0 ;  /* 0x000000161900b223 */ /* 0x008fe20000010000 */
[----:B------:R-:W-:Y:S02]  /*1250*/  ISETP.GE.AND P3, PT, R26, c[0x0][0x1fc], PT ;  /* 0x00007f001a007a0c */ /* 0x000fe40003f66270 */
[----:B------:R-:W-:-:S04]  /*1260*/  LOP3.LUT R22, R11, R26, RZ, 0xfc, !PT ;  /* 0x0000001a0b167212 */ /* 0x000fc800078efcff */
[----:B------:R-:W-:-:S04]  /*1270*/  ISETP.LT.OR P5, PT, R22, RZ, P3 ;  /* 0x000000ff1600720c */ /* 0x000fc80001fa1670 */
[----:B------:R-:W-:Y:S02]  /*1280*/  ISETP.GE.OR P5, PT, R11, c[0x0][0x1f8], P5 ;  /* 0x00007e000b007a0c */ /* 0x000fe40002fa6670 */
[----:B------:R-:W-:Y:S01]  /*1290*/  ISETP.LT.OR P0, PT, R16, RZ, P3 ;  /* 0x000000ff1000720c */ /* 0x000fe20001f01670 */
[----:B------:R-:W-:-:S03]  /*12a0*/  IMAD R25, R13, c[0x0][0x1fc], R26 ;  /* 0x00007f000d197a24 */ /* 0x000fc600078e021a */
[----:B------:R-:W-:Y:S02]  /*12b0*/  ISETP.GE.OR P0, PT, R10, c[0x0][0x1f8], P0 ;  /* 0x00007e000a007a0c */ /* 0x000fe40000706670 */
[----:B------:R-:W-:-:S05]  /*12c0*/  LOP3.LUT R17, R12, R26, RZ, 0xfc, !PT ;  /* 0x0000001a0c117212 */ /* 0x000fca00078efcff */
[----:B------:R-:W-:Y:S01]  /*12d0*/  @!P5 IMAD R16, R25, c[0x0][0x1f8], R11 ;  /* 0x00007e001910da24 */ /* 0x000fe200078e020b */
[----:B------:R-:W-:-:S03]  /*12e0*/  ISETP.LT.OR P6, PT, R17, RZ, P3 ;  /* 0x000000ff1100720c */ /* 0x000fc60001fc1670 */
[----:B------:R-:W-:Y:S01]  /*12f0*/  @!P5 IMAD.WIDE R16, R16, R9, c[0x0][0x160] ;  /* 0x000058001010d625 */ /* 0x000fe200078e0209 */
[----:B------:R-:W-:-:S03]  /*1300*/  ISETP.GE.OR P6, PT, R12, c[0x0][0x1f8], P6 ;  /* 0x00007e000c007a0c */ /* 0x000fc600037c6670 */
[----:B----4-:R-:W-:Y:S02]  /*1310*/  @!P4 FFMA.FTZ R0, R18, R27, R0 ;  /* 0x0000001b1200c223 */ /* 0x010fe40000010000 */
[C---:B------:R-:W-:Y:S01]  /*1320*/  @!P0 IMAD R22, R25.reuse, c[0x0][0x1f8], R10 ;  /* 0x00007e0019168a24 */ /* 0x040fe200078e020a */
[----:B------:R0:W3:Y:S04]  /*1330*/  @!P5 LDG.E R17, [R16.64] ;  /* 0x000000081011d981 */ /* 0x0000e8000c1e1900 */
[----:B------:R-:W3:Y:S03]  /*1340*/  @!P5 LDG.E R27, [R14.64+0x3c] ;  /* 0x00003c080e1bd981 */ /* 0x000ee6000c1e1900 */
[----:B------:R-:W-:Y:S01]  /*1350*/  @!P6 IMAD R18, R25, c[0x0][0x1f8], R12 ;  /* 0x00007e001912ea24 */ /* 0x000fe200078e020c */
[----:B0-----:R-:W4:Y:S01]  /*1360*/  @!P6 LDG.E R16, [R14.64+0x44] ;  /* 0x000044080e10e981 */ /* 0x001f22000c1e1900 */
[----:B-----5:R-:W-:-:S02]  /*1370*/  @!P1 FFMA.FTZ R0, R23, R24, R0 ;  /* 0x0000001817009223 */ /* 0x020fc40000010000 */
[----:B------:R-:W-:Y:S01]  /*1380*/  @!P0 IMAD.WIDE R22, R22, R9, c[0x0][0x160] ;  /* 0x0000580016168625 */ /* 0x000fe200078e0209 */
[----:B------:R-:W5:Y:S05]  /*1390*/  @!P0 LDG.E R24, [R14.64+0x40] ;  /* 0x000040080e188981 */ /* 0x000f6a000c1e1900 */
[----:B------:R0:W5:Y:S01]  /*13a0*/  @!P0 LDG.E R23, [R22.64] ;  /* 0x0000000816178981 */ /* 0x000162000c1e1900 */
[----:B--2---:R-:W-:Y:S02]  /*13b0*/  @!P2 FFMA.FTZ R0, R29, R19, R0 ;  /* 0x000000131d00a223 */ /* 0x004fe40000010000 */
[----:B------:R-:W-:-:S06]  /*13c0*/  @!P6 IMAD.WIDE R18, R18, R9, c[0x0][0x160] ;  /* 0x000058001212e625 */ /* 0x000fcc00078e0209 */
[----:B------:R1:W4:Y:S01]  /*13d0*/  @!P6 LDG.E R19, [R18.64] ;  /* 0x000000081213e981 */ /* 0x000322000c1e1900 */
[----:B---3--:R-:W-:Y:S01]  /*13e0*/  @!P5 FFMA.FTZ R0, R17, R27, R0 ;  /* 0x0000001b1100d223 */ /* 0x008fe20000010000 */
[-C--:B------:R-:W-:Y:S02]  /*13f0*/  LOP3.LUT R17, R20, R26.reuse, RZ, 0xfc, !PT ;  /* 0x0000001a14117212 */ /* 0x080fe400078efcff */
[----:B------:R-:W-:Y:S02]  /*1400*/  LOP3.LUT R27, R21, R26, RZ, 0xfc, !PT ;  /* 0x0000001a151b7212 */ /* 0x000fe400078efcff */
[----:B------:R-:W-:Y:S02]  /*1410*/  ISETP.LT.OR P2, PT, R17, RZ, P3 ;  /* 0x000000ff1100720c */ /* 0x000fe40001f41670 */
[----:B------:R-:W-:Y:S02]  /*1420*/  IADD3 R26, R26, c[0x0][0x224], RZ ;  /* 0x000089001a1a7a10 */ /* 0x000fe40007ffe0ff */
[----:B------:R-:W-:-:S02]  /*1430*/  ISETP.LT.OR P4, PT, R27, RZ, P3 ;  /* 0x000000ff1b00720c */ /* 0x000fc40001f81670 */
[----:B------:R-:W-:Y:S02]  /*1440*/  ISETP.GE.AND P5, PT, R26, c[0x0][0x1fc], PT ;  /* 0x00007f001a007a0c */ /* 0x000fe40003fa6270 */
[-C--:B------:R-:W-:Y:S02]  /*1450*/  LOP3.LUT R17, R11, R26.reuse, RZ, 0xfc, !PT ;  /* 0x0000001a0b117212 */ /* 0x080fe400078efcff */
[----:B0-----:R-:W-:Y:S02]  /*1460*/  LOP3.LUT R22, R10, R26, RZ, 0xfc, !PT ;  /* 0x0000001a0a167212 */ /* 0x001fe400078efcff */
[----:B------:R-:W-:Y:S02]  /*1470*/  ISETP.LT.OR P3, PT, R17, RZ, P5 ;  /* 0x000000ff1100720c */ /* 0x000fe40002f61670 */
[----:B------:R-:W-:Y:S02]  /*1480*/  ISETP.GE.OR P4, PT, R21, c[0x0][0x1f8], P4 ;  /* 0x00007e0015007a0c */ /* 0x000fe40002786670 */
[----:B------:R-:W-:-:S02]  /*1490*/  ISETP.LT.OR P1, PT, R22, RZ, P5 ;  /* 0x000000ff1600720c */ /* 0x000fc40002f21670 */
[-C--:B------:R-:W-:Y:S02]  /*14a0*/  LOP3.LUT R17, R12, R26.reuse, RZ, 0xfc, !PT ;  /* 0x0000001a0c117212 */ /* 0x080fe400078efcff */
[-C--:B-1----:R-:W-:Y:S02]  /*14b0*/  LOP3.LUT R18, R20, R26.reuse, RZ, 0xfc, !PT ;  /* 0x0000001a14127212 */ /* 0x082fe400078efcff */
[----:B------:R-:W-:Y:S02]  /*14c0*/  LOP3.LUT R22, R21, R26, RZ, 0xfc, !PT ;  /* 0x0000001a15167212 */ /* 0x000fe400078efcff */
[----:B------:R-:W-:Y:S02]  /*14d0*/  ISETP.GE.OR P3, PT, R11, c[0x0][0x1f8], P3 ;  /* 0x00007e000b007a0c */ /* 0x000fe40001f66670 */
[----:B------:R-:W-:Y:S01]  /*14e0*/  ISETP.GE.OR P1, PT, R10, c[0x0][0x1f8], P1 ;  /* 0x00007e000a007a0c */ /* 0x000fe20000f26670 */
[----:B------:R-:W-:-:S10]  /*14f0*/  IMAD R13, R13, c[0x0][0x1fc], R26 ;  /* 0x00007f000d0d7a24 */ /* 0x000fd400078e021a */
[----:B------:R-:W2:Y:S02]  /*1500*/  @!P3 LDG.E R26, [R14.64+0x50] ;  /* 0x000050080e1ab981 */ /* 0x000ea4000c1e1900 */
[----:B------:R-:W-:Y:S02]  /*1510*/  @!P1 IMAD R10, R13, c[0x0][0x1f8], R10 ;  /* 0x00007e000d0a9a24 */ /* 0x000fe400078e020a */
[----:B-----5:R-:W-:Y:S01]  /*1520*/  @!P0 FFMA.FTZ R0, R23, R24, R0 ;  /* 0x0000001817008223 */ /* 0x020fe20000010000 */
[----:B------:R-:W-:Y:S01]  /*1530*/  ISETP.GE.OR P0, PT, R20, c[0x0][0x1f8], P2 ;  /* 0x00007e0014007a0c */ /* 0x000fe20001706670 */
[----:B------:R-:W3:Y:S01]  /*1540*/  @!P4 LDG.E R24, [R14.64+0x4c] ;  /* 0x00004c080e18c981 */ /* 0x000ee2000c1e1900 */
[----:B------:R-:W-:Y:S01]  /*1550*/  ISETP.LT.OR P2, PT, R17, RZ, P5 ;  /* 0x000000ff1100720c */ /* 0x000fe20002f41670 */
[----:B----4-:R-:W-:Y:S01]  /*1560*/  @!P6 FFMA.FTZ R0, R19, R16, R0 ;  /* 0x000000101300e223 */ /* 0x010fe20000010000 */
[----:B------:R-:W-:Y:S02]  /*1570*/  ISETP.LT.OR P6, PT, R18, RZ, P5 ;  /* 0x000000ff1200720c */ /* 0x000fe40002fc1670 */
[----:B------:R-:W-:-:S07]  /*1580*/  ISETP.LT.OR P5, PT, R22, RZ, P5 ;  /* 0x000000ff1600720c */ /* 0x000fce0002fa1670 */
[C---:B------:R-:W-:Y:S01]  /*1590*/  @!P0 IMAD R22, R25.reuse, c[0x0][0x1f8], R20 ;  /* 0x00007e0019168a24 */ /* 0x040fe200078e0214 */
[----:B------:R-:W-:Y:S01]  /*15a0*/  ISETP.GE.OR P2, PT, R12, c[0x0][0x1f8], P2 ;  /* 0x00007e000c007a0c */ /* 0x000fe20001746670 */
[----:B------:R-:W-:Y:S01]  /*15b0*/  @!P4 IMAD R18, R25, c[0x0][0x1f8], R21 ;  /* 0x00007e001912ca24 */ /* 0x000fe200078e0215 */
[----:B------:R-:W-:Y:S01]  /*15c0*/  ISETP.GE.OR P6, PT, R20, c[0x0][0x1f8], P6 ;  /* 0x00007e0014007a0c */ /* 0x000fe200037c6670 */
[-C--:B------:R-:W-:Y:S01]  /*15d0*/  @!P0 IMAD.WIDE R22, R22, R9.reuse, c[0x0][0x160] ;  /* 0x0000580016168625 */ /* 0x080fe200078e0209 */
[----:B------:R-:W-:Y:S01]  /*15e0*/  ISETP.GE.OR P5, PT, R21, c[0x0][0x1f8], P5 ;  /* 0x00007e0015007a0c */ /* 0x000fe20002fa6670 */
[----:B------:R-:W4:Y:S02]  /*15f0*/  @!P0 LDG.E R25, [R14.64+0x48] ;  /* 0x000048080e198981 */ /* 0x000f24000c1e1900 */
[C---:B------:R-:W-:Y:S02]  /*1600*/  @!P3 IMAD R16, R13.reuse, c[0x0][0x1f8], R11 ;  /* 0x00007e000d10ba24 */ /* 0x040fe400078e020b */
[-C--:B------:R-:W-:Y:S01]  /*1610*/  @!P4 IMAD.WIDE R18, R18, R9.reuse, c[0x0][0x160] ;  /* 0x000058001212c625 */ /* 0x080fe200078e0209 */
[----:B------:R0:W4:Y:S03]  /*1620*/  @!P0 LDG.E R22, [R22.64] ;  /* 0x0000000816168981 */ /* 0x000126000c1e1900 */
[-C--:B------:R-:W-:Y:S01]  /*1630*/  @!P3 IMAD.WIDE R16, R16, R9.reuse, c[0x0][0x160] ;  /* 0x000058001010b625 */ /* 0x080fe200078e0209 */
[----:B------:R1:W3:Y:S03]  /*1640*/  @!P4 LDG.E R27, [R18.64] ;  /* 0x00000008121bc981 */ /* 0x0002e6000c1e1900 */
[----:B------:R-:W-:Y:S01]  /*1650*/  @!P2 IMAD R12, R13, c[0x0][0x1f8], R12 ;  /* 0x00007e000d0caa24 */ /* 0x000fe200078e020c */
[----:B------:R5:W2:Y:S01]  /*1660*/  @!P3 LDG.E R29, [R16.64] ;  /* 0x00000008101db981 */ /* 0x000aa2000c1e1900 */
[----:B------:R-:W-:-:S03]  /*1670*/  @!P1 IMAD.WIDE R10, R10, R9, c[0x0][0x160] ;  /* 0x000058000a0a9625 */ /* 0x000fc600078e0209 */
[----:B0-----:R-:W2:Y:S01]  /*1680*/  @!P2 LDG.E R23, [R14.64+0x58] ;  /* 0x000058080e17a981 */ /* 0x001ea2000c1e1900 */
[C---:B------:R-:W-:Y:S02]  /*1690*/  @!P6 IMAD R28, R13.reuse, c[0x0][0x1f8], R20 ;  /* 0x00007e000d1cea24 */ /* 0x040fe400078e0214 */
[----:B------:R-:W-:Y:S01]  /*16a0*/  @!P5 IMAD R20, R13, c[0x0][0x1f8], R21 ;  /* 0x00007e000d14da24 */ /* 0x000fe200078e0215 */
[----:B------:R0:W2:Y:S01]  /*16b0*/  @!P1 LDG.E R11, [R10.64] ;  /* 0x000000080a0b9981 */ /* 0x0000a2000c1e1900 */
[----:B------:R-:W-:-:S03]  /*16c0*/  @!P2 IMAD.WIDE R12, R12, R9, c[0x0][0x160] ;  /* 0x000058000c0ca625 */ /* 0x000fc600078e0209 */
[----:B------:R-:W2:Y:S01]  /*16d0*/  @!P1 LDG.E R21, [R14.64+0x54] ;  /* 0x000054080e159981 */ /* 0x000ea2000c1e1900 */
[----:B-1----:R-:W-:-:S03]  /*16e0*/  @!P6 IMAD.WIDE R18, R28, R9, c[0x0][0x160] ;  /* 0x000058001c12e625 */ /* 0x002fc600078e0209 */
[----:B------:R-:W2:Y:S01]  /*16f0*/  @!P2 LDG.E R12, [R12.64] ;  /* 0x000000080c0ca981 */ /* 0x000ea2000c1e1900 */
[----:B-----5:R-:W-:-:S03]  /*1700*/  @!P5 IMAD.WIDE R16, R20, R9, c[0x0][0x160] ;  /* 0x000058001410d625 */ /* 0x020fc600078e0209 */
[----:B------:R-:W5:Y:S04]  /*1710*/  @!P6 LDG.E R19, [R18.64] ;  /* 0x000000081213e981 */ /* 0x000f68000c1e1900 */
[----:B------:R-:W5:Y:S04]  /*1720*/  @!P6 LDG.E R9, [R14.64+0x5c] ;  /* 0x00005c080e09e981 */ /* 0x000f68000c1e1900 */
[----:B------:R-:W5:Y:S04]  /*1730*/  @!P5 LDG.E R20, [R14.64+0x60] ;  /* 0x000060080e14d981 */ /* 0x000f68000c1e1900 */
[----:B------:R-:W5:Y:S01]  /*1740*/  @!P5 LDG.E R17, [R16.64] ;  /* 0x000000081011d981 */ /* 0x000f62000c1e1900 */
[----:B0-----:R-:W-:Y:S01]  /*1750*/  SHF.R.S64 R10, R5, 0x1e, R6 ;  /* 0x0000001e050a7819 */ /* 0x001fe20000001006 */
[----:B----4-:R-:W-:-:S04]  /*1760*/  @!P0 FFMA.FTZ R0, R22, R25, R0 ;  /* 0x0000001916008223 */ /* 0x010fc80000010000 */
[----:B---3--:R-:W-:-:S04]  /*1770*/  @!P4 FFMA.FTZ R0, R27, R24, R0 ;  /* 0x000000181b00c223 */ /* 0x008fc80000010000 */
[----:B--2---:R-:W-:Y:S01]  /*1780*/  @!P3 FFMA.FTZ R0, R29, R26, R0 ;  /* 0x0000001a1d00b223 */ /* 0x004fe20000010000 */
[----:B------:R-:W-:-:S03]  /*1790*/  IADD3 R10, P0, R10, c[0x0][0x188], RZ ;  /* 0x000062000a0a7a10 */ /* 0x000fc60007f1e0ff */
[----:B------:R-:W-:-:S04]  /*17a0*/  @!P1 FFMA.FTZ R0, R11, R21, R0 ;  /* 0x000000150b009223 */ /* 0x000fc80000010000 */
[----:B------:R-:W-:Y:S01]  /*17b0*/  @!P2 FFMA.FTZ R0, R12, R23, R0 ;  /* 0x000000170c00a223 */ /* 0x000fe20000010000 */
[----:B------:R-:W-:Y:S02]  /*17c0*/  LEA.HI.X.SX32 R11, R6, c[0x0][0x18c], 0x2, P0 ;  /* 0x00006300060b7a11 */ /* 0x000fe400000f16ff */
[----:B------:R-:W-:Y:S01]  /*17d0*/  IADD3 R8, P0, R8, UR5, RZ ;  /* 0x0000000508087c10 */ /* 0x000fe2000ff1e0ff */
[----:B-----5:R-:W-:-:S04]  /*17e0*/  @!P6 FFMA.FTZ R0, R19, R9, R0 ;  /* 0x000000091300e223 */ /* 0x020fc80000010000 */
[----:B------:R-:W-:Y:S02]  /*17f0*/  IMAD.X R3, RZ, RZ, R3, P0 ;  /* 0x000000ffff037224 */ /* 0x000fe400000e0603 */
[----:B------:R-:W-:Y:S01]  /*1800*/  @!P5 FFMA.FTZ R0, R17, R20, R0 ;  /* 0x000000141100d223 */ /* 0x000fe20000010000 */
[----:B------:R-:W-:-:S04]  /*1810*/  ISETP.GE.U32.AND P0, PT, R8, c[0x0][0x1ec], PT ;  /* 0x00007b0008007a0c */ /* 0x000fc80003f06070 */
[----:B------:R0:W-:Y:S01]  /*1820*/  STG.E [R10.64], R0 ;  /* 0x000000000a007986 */ /* 0x0001e2000c101908 */
[----:B------:R-:W-:Y:S02]  /*1830*/  ISETP.GE.AND.EX P0, PT, R3, UR7, PT, P0 ;  /* 0x0000000703007c0c */ /* 0x000fe4000bf06300 */
[----:B------:R-:W-:-:S04]  /*1840*/  IADD3 R5, P1, RZ, R5, RZ ;  /* 0x00000005ff057210 */ /* 0x000fc80007f3e0ff */
[----:B------:R-:W-:-:S07]  /*1850*/  IADD3.X R6, R6, UR5, RZ, P1, !PT ;  /* 0x0000000506067c10 */ /* 0x000fce0008ffe4ff */
[----:B0-----:R-:W-:Y:S01]  /*1860*/  @P0 CALL.REL.NOINC `(.L_x_1049) ;  /* 0x0000001000000944 */ /* 0x001fe20003c00000 */
[----:B------:R-:W-:Y:S05]  /*1870*/  BRA `(.L_x_1050) ;  /* 0xffffeb0000007947 */ /* 0x000fea000383ffff */
.L_x_1049:
[----:B------:R-:W-:Y:S05]  /*1880*/  EXIT ;  /* 0x000000000000794d */ /* 0x000fea0003800000 */
.L_x_1048:
[----:B------:R-:W-:Y:S01]  /*1890*/  IABS R4, c[0x0][0x200] ;  /* 0x0000800000047a13 */ /* 0x000fe20000000000 */
[----:B------:R-:W-:Y:S02]  /*18a0*/  IMAD.MOV.U32 R6, RZ, RZ, RZ ;  /* 0x000000ffff067224 */ /* 0x000fe400078e00ff */
[----:B------:R-:W-:Y:S01]  /*18b0*/  IMAD.MOV.U32 R2, RZ, RZ, RZ ;  /* 0x000000ffff027224 */ /* 0x000fe200078e00ff */
[----:B------:R-:W0:Y:S01]  /*18c0*/  I2F.RP R0, R4 ;  /* 0x0000000400007306 */ /* 0x000e220000209400 */
[----:B------:R-:W-:-:S07]  /*18d0*/  IMAD.MOV.U32 R5, RZ, RZ, R8 ;  /* 0x000000ffff057224 */ /* 0x000fce00078e0008 */
[----:B0-----:R-:W0:Y:S02]  /*18e0*/  MUFU.RCP R0, R0 ;  /* 0x0000000000007308 */ /* 0x001e240000001000 */
[----:B0-----:R-:W-:-:S06]  /*18f0*/  IADD3 R7, R0, 0xffffffe, RZ ;  /* 0x0ffffffe00077810 */ /* 0x001fcc0007ffe0ff */
[----:B------:R-:W0:Y:S02]  /*1900*/  F2I.FTZ.U32.TRUNC.NTZ R7, R7 ;  /* 0x0000000700077305 */ /* 0x000e24000021f000 */
[----:B0-----:R-:W-:-:S04]  /*1910*/  IMAD.MOV R9, RZ, RZ, -R7 ;  /* 0x000000ffff097224 */ /* 0x001fc800078e0a07 */
[----:B------:R-:W-:-:S04]  /*1920*/  IMAD R9, R9, R4, RZ ;  /* 0x0000000409097224 */ /* 0x000fc800078e02ff */
[----:B------:R-:W-:-:S04]  /*1930*/  IMAD.HI.U32 R6, R7, R9, R6 ;  /* 0x0000000907067227 */ /* 0x000fc800078e0006 */
.L_x_1052:
[----:B------:R-:W-:Y:S01]  /*1940*/  IABS R9, c[0x0][0x204] ;  /* 0x0000810000097a13 */ /* 0x000fe20000000000 */
[----:B------:R-:W-:Y:S01]  /*1950*/  ULDC UR6, c[0x0][0x200] ;  /* 0x0000800000067ab9 */ /* 0x000fe20000000800 */
[----:B------:R-:W-:Y:S01]  /*1960*/  IABS R11, R8 ;  /* 0x00000008000b7213 */ /* 0x000fe20000000000 */
[----:B------:R-:W-:Y:S01]  /*1970*/  UIADD3 UR6, -UR6, URZ, URZ ;  /* 0x0000003f06067290 */ /* 0x000fe2000fffe13f */
        /* <DEDUP_REMOVED lines=56> */
[----:B------:R-:W-:Y:S02]  /*1d00*/  IMAD R21, R10, c[0x0][0x204], R7 ;  /* 0x000081000a157a24 */ /* 0x000fe400078e0207 */
[----:B------:R-:W-:Y:S01]  /*1d10*/  IMAD.MOV.U32 R11, RZ, RZ, c[0x0][0x210] ;  /* 0x00008400ff0b7624 */ /* 0x000fe200078e00ff */
[----:B------:R-:W-:Y:S01]  /*1d20*/  ISETP.GT.U32.AND P0, PT, R0, R9, PT ;  /* 0x000000090000720c */ /* 0x000fe20003f04070 */
[----:B------:R-:W-:Y:S01]  /*1d30*/  IMAD R10, R7, UR6, R8 ;  /* 0x00000006070a7c24 */ /* 0x000fe2000f8e0208 */
[----:B------:R-:W-:Y:S01]  /*1d40*/  ULDC.S8 UR6, c[0x0][0x1e8] ;  /* 0x00007a0000067ab9 */ /* 0x000fe20000000200 */
[----:B------:R-:W-:Y:S01]  /*1d50*/  IMAD R21, R21, R12, -c[0x0][0x21c] ;  /* 0x8000870015157624 */ /* 0x000fe200078e020c */
[----:B------:R-:W-:Y:S01]  /*1d60*/  ISETP.NE.AND P5, PT, RZ, UR6, PT ;  /* 0x00000006ff007c0c */ /* 0x000fe2000bfa5270 */
[----:B------:R-:W-:-:S02]  /*1d70*/  IMAD R10, R10, R11, -c[0x0][0x218] ;  /* 0x800086000a0a7624 */ /* 0x000fc400078e020b */
[----:B------:R-:W-:Y:S01]  /*1d80*/  IMAD R24, R20, c[0x0][0x1fc], R21 ;  /* 0x00007f0014187a24 */ /* 0x000fe200078e0215 */
[----:B------:R-:W-:Y:S01]  /*1d90*/  ISETP.GE.AND P3, PT, R21, c[0x0][0x1fc], PT ;  /* 0x00007f0015007a0c */ /* 0x000fe20003f66270 */
[----:B------:R-:W-:Y:S01]  /*1da0*/  IMAD.MOV.U32 R11, RZ, RZ, 0x4 ;  /* 0x00000004ff0b7424 */ /* 0x000fe200078e00ff */
[----:B------:R-:W-:-:S03]  /*1db0*/  LOP3.LUT R7, R10, R21, RZ, 0xfc, !PT ;  /* 0x000000150a077212 */ /* 0x000fc600078efcff */
[----:B------:R-:W-:Y:S01]  /*1dc0*/  @!P0 IMAD.IADD R9, R9, 0x1, -R0 ;  /* 0x0000000109098824 */ /* 0x000fe200078e0a00 */
[----:B------:R-:W-:-:S04]  /*1dd0*/  ISETP.LT.OR P2, PT, R7, RZ, P3 ;  /* 0x000000ff0700720c */ /* 0x000fc80001f41670 */
[----:B------:R-:W-:Y:S02]  /*1de0*/  ISETP.GT.U32.AND P0, PT, R0, R9, PT ;  /* 0x000000090000720c */ /* 0x000fe40003f04070 */
[----:B------:R-:W-:-:S11]  /*1df0*/  ISETP.GE.OR P2, PT, R10, c[0x0][0x1f8], P2 ;  /* 0x00007e000a007a0c */ /* 0x000fd60001746670 */
[----:B------:R-:W-:Y:S02]  /*1e00*/  @!P0 IMAD.IADD R9, R9, 0x1, -R0 ;  /* 0x0000000109098824 */ /* 0x000fe400078e0a00 */
[----:B------:R-:W-:Y:S02]  /*1e10*/  @!P2 IMAD R26, R24, c[0x0][0x1f8], R10 ;  /* 0x00007e00181aaa24 */ /* 0x000fe400078e020a */
[----:B------:R-:W-:Y:S01]  /*1e20*/  IMAD.MOV.U32 R14, RZ, RZ, R9 ;  /* 0x000000ffff0e7224 */ /* 0x000fe200078e0009 */
[----:B------:R-:W-:Y:S01]  /*1e30*/  IADD3 R9, R10, c[0x0][0x220], RZ ;  /* 0x000088000a097a10 */ /* 0x000fe20007ffe0ff */
[----:B------:R-:W-:Y:S02]  /*1e40*/  IMAD.MOV.U32 R0, RZ, RZ, RZ ;  /* 0x000000ffff007224 */ /* 0x000fe400078e00ff */
[----:B------:R-:W-:Y:S01]  /*1e50*/  @!P1 IMAD.MOV R14, RZ, RZ, -R14 ;  /* 0x000000ffff0e9224 */ /* 0x000fe200078e0a0e */
[----:B------:R-:W-:Y:S01]  /*1e60*/  @!P4 LOP3.LUT R14, RZ, c[0x0][0x1f0], RZ, 0x33, !PT ;  /* 0x00007c00ff0eca12 */ /* 0x000fe200078e33ff */
[----:B------:R-:W-:Y:S01]  /*1e70*/  @!P2 IMAD.WIDE R26, R26, R11, c[0x0][0x160] ;  /* 0x000058001a1aa625 */ /* 0x000fe200078e020b */
[----:B------:R-:W-:-:S03]  /*1e80*/  LOP3.LUT R7, R9, R21, RZ, 0xfc, !PT ;  /* 0x0000001509077212 */ /* 0x000fc600078efcff */
[C---:B------:R-:W-:Y:S01]  /*1e90*/  IMAD R12, R14.reuse, UR4, RZ ;  /* 0x000000040e0c7c24 */ /* 0x040fe2000f8e02ff */
[----:B------:R0:W2:Y:S01]  /*1ea0*/  @!P2 LDG.E R29, [R26.64] ;  /* 0x000000081a1da981 */ /* 0x0000a2000c1e1900 */
[----:B------:R-:W-:Y:S01]  /*1eb0*/  @P5 IMAD.WIDE R14, R14, R11, c[0x0][0x1d8] ;  /* 0x000076000e0e5625 */ /* 0x000fe200078e020b */
[----:B------:R-:W-:-:S03]  /*1ec0*/  ISETP.LT.OR P0, PT, R7, RZ, P3 ;  /* 0x000000ff0700720c */ /* 0x000fc60001f01670 */
[----:B------:R-:W-:Y:S01]  /*1ed0*/  IMAD.WIDE R12, R12, R11, c[0x0][0x1b0] ;  /* 0x00006c000c0c7625 */ /* 0x000fe200078e020b */
[----:B------:R1:W2:Y:S04]  /*1ee0*/  @P5 LDG.E R0, [R14.64] ;  /* 0x000000080e005981 */ /* 0x0002a8000c1e1900 */
[----:B------:R-:W2:Y:S01]  /*1ef0*/  @!P2 LDG.E R28, [R12.64] ;  /* 0x000000080c1ca981 */ /* 0x000ea2000c1e1900 */
[----:B------:R-:W-:-:S13]  /*1f00*/  ISETP.GE.OR P0, PT, R9, c[0x0][0x1f8], P0 ;  /* 0x00007e0009007a0c */ /* 0x000fda0000706670 */
[----:B------:R-:W-:Y:S01]  /*1f10*/  @!P0 IMAD R16, R24, c[0x0][0x1f8], R9 ;  /* 0x00007e0018108a24 */ /* 0x000fe200078e0209 */
[----:B------:R-:W3:Y:S03]  /*1f20*/  @!P0 LDG.E R23, [R12.64+0x4] ;  /* 0x000004080c178981 */ /* 0x000ee6000c1e1900 */
[----:B------:R-:W-:-:S05]  /*1f30*/  @!P0 IMAD.WIDE R16, R16, R11, c[0x0][0x160] ;  /* 0x0000580010108625 */ /* 0x000fca00078e020b */
[----:B------:R4:W3:Y:S01]  /*1f40*/  @!P0 LDG.E R22, [R16.64] ;  /* 0x0000000810168981 */ /* 0x0008e2000c1e1900 */
[----:B------:R-:W-:-:S04]  /*1f50*/  IADD3 R19, R9, c[0x0][0x220], RZ ;  /* 0x0000880009137a10 */ /* 0x000fc80007ffe0ff */
[----:B------:R-:W-:-:S04]  /*1f60*/  LOP3.LUT R7, R19, R21, RZ, 0xfc, !PT ;  /* 0x0000001513077212 */ /* 0x000fc800078efcff */
[----:B------:R-:W-:-:S04]  /*1f70*/  ISETP.LT.OR P1, PT, R7, RZ, P3 ;  /* 0x000000ff0700720c */ /* 0x000fc80001f21670 */
[C---:B------:R-:W-:Y:S02]  /*1f80*/  ISETP.GE.OR P1, PT, R19.reuse, c[0x0][0x1f8], P1 ;  /* 0x00007e0013007a0c */ /* 0x040fe40000f26670 */
[----:B------:R-:W-:-:S04]  /*1f90*/  IADD3 R7, R19, c[0x0][0x220], RZ ;  /* 0x0000880013077a10 */ /* 0x000fc80007ffe0ff */
[C---:B-1----:R-:W-:Y:S02]  /*1fa0*/  LOP3.LUT R14, R7.reuse, R21, RZ, 0xfc, !PT ;  /* 0x00000015070e7212 */ /* 0x042fe400078efcff */
[----:B------:R-:W-:Y:S02]  /*1fb0*/  IADD3 R18, R7, c[0x0][0x220], RZ ;  /* 0x0000880007127a10 */ /* 0x000fe40007ffe0ff */
[----:B------:R-:W-:-:S03]  /*1fc0*/  ISETP.LT.OR P4, PT, R14, RZ, P3 ;  /* 0x000000ff0e00720c */ /* 0x000fc60001f81670 */
[----:B0-----:R-:W-:Y:S01]  /*1fd0*/  @!P1 IMAD R26, R24, c[0x0][0x1f8], R19 ;  /* 0x00007e00181a9a24 */ /* 0x001fe200078e0213 */
[----:B------:R-:W-:Y:S01]  /*1fe0*/  LOP3.LUT R14, R18, R21, RZ, 0xfc, !PT ;  /* 0x00000015120e7212 */ /* 0x000fe200078efcff */
[----:B------:R-:W5:Y:S02]  /*1ff0*/  @!P1 LDG.E R25, [R12.64+0x8] ;  /* 0x000008080c199981 */ /* 0x000f64000c1e1900 */
[----:B------:R-:W-:Y:S01]  /*2000*/  @!P1 IMAD.WIDE R26, R26, R11, c[0x0][0x160] ;  /* 0x000058001a1a9625 */ /* 0x000fe200078e020b */
[----:B------:R-:W-:Y:S02]  /*2010*/  ISETP.LT.OR P5, PT, R14, RZ, P3 ;  /* 0x000000ff0e00720c */ /* 0x000fe40001fa1670 */
[----:B------:R-:W-:-:S03]  /*2020*/  ISETP.GE.OR P3, PT, R7, c[0x0][0x1f8], P4 ;  /* 0x00007e0007007a0c */ /* 0x000fc60002766670 */
[----:B------:R0:W5:Y:S01]  /*2030*/  @!P1 LDG.E R26, [R26.64] ;  /* 0x000000081a1a9981 */ /* 0x000162000c1e1900 */
[----:B------:R-:W-:Y:S02]  /*2040*/  ISETP.GE.OR P5, PT, R18, c[0x0][0x1f8], P5 ;  /* 0x00007e0012007a0c */ /* 0x000fe40002fa6670 */
[----:B------:R-:W-:-:S04]  /*2050*/  IADD3 R21, R21, c[0x0][0x224], RZ ;  /* 0x0000890015157a10 */ /* 0x000fc80007ffe0ff */
[----:B------:R-:W-:-:S07]  /*2060*/  LOP3.LUT R15, R10, R21, RZ, 0xfc, !PT ;  /* 0x000000150a0f7212 */ /* 0x000fce00078efcff */
[C---:B------:R-:W-:Y:S01]  /*2070*/  @!P5 IMAD R14, R24.reuse, c[0x0][0x1f8], R18 ;  /* 0x00007e00180eda24 */ /* 0x040fe200078e0212 */
[----:B----4-:R-:W4:Y:S01]  /*2080*/  @!P5 LDG.E R16, [R12.64+0x10] ;  /* 0x000010080c10d981 */ /* 0x010f22000c1e1900 */
[----:B--2---:R-:W-:Y:S02]  /*2090*/  @!P2 FFMA.FTZ R0, R29, R28, R0 ;  /* 0x0000001c1d00a223 */ /* 0x004fe40000010000 */
[----:B------:R-:W-:-:S04]  /*20a0*/  @!P3 IMAD R28, R24, c[0x0][0x1f8], R7 ;  /* 0x00007e00181cba24 */ /* 0x000fc800078e0207 */
[----:B------:R-:W-:Y:S01]  /*20b0*/  @!P3 IMAD.WIDE R28, R28, R11, c[0x0][0x160] ;  /* 0x000058001c1cb625 */ /* 0x000fe200078e020b */
[----:B------:R-:W-:-:S04]  /*20c0*/  ISETP.GE.AND P2, PT, R21, c[0x0][0x1fc], PT ;  /* 0x00007f0015007a0c */ /* 0x000fc80003f46270 */
[----:B0-----:R0:W2:Y:S01]  /*20d0*/  @!P3 LDG.E R27, [R28.64] ;  /* 0x000000081c1bb981 */ /* 0x0010a2000c1e1900 */
[----:B------:R-:W-:Y:S01]  /*20e0*/  ISETP.LT.OR P4, PT, R15, RZ, P2 ;  /* 0x000000ff0f00720c */ /* 0x000fe20001781670 */
[----:B------:R-:W-:Y:S02]  /*20f0*/  @!P5 IMAD.WIDE R14, R14, R11, c[0x0][0x160] ;  /* 0x000058000e0ed625 */ /* 0x000fe400078e020b */
[----:B0-----:R-:W2:Y:S01]  /*2100*/  @!P3 LDG.E R28, [R12.64+0xc] ;  /* 0x00000c080c1cb981 */ /* 0x001ea2000c1e1900 */
[----:B------:R-:W-:-:S03]  /*2110*/  ISETP.GE.OR P4, PT, R10, c[0x0][0x1f8], P4 ;  /* 0x00007e000a007a0c */ /* 0x000fc60002786670 */
[----:B------:R0:W4:Y:S01]  /*2120*/  @!P5 LDG.E R17, [R14.64] ;  /* 0x000000080e11d981 */ /* 0x000122000c1e1900 */
[----:B---3--:R-:W-:Y:S02]  /*2130*/  @!P0 FFMA.FTZ R0, R22, R23, R0 ;  /* 0x0000001716008223 */ /* 0x008fe40000010000 */
[----:B------:R-:W-:-:S07]  /*2140*/  IMAD R22, R20, c[0x0][0x1fc], R21 ;  /* 0x00007f0014167a24 */ /* 0x000fce00078e0215 */
[----:B------:R-:W-:-:S04]  /*2150*/  @!P4 IMAD R24, R22, c[0x0][0x1f8], R10 ;  /* 0x00007e001618ca24 */ /* 0x000fc800078e020a */
[----:B0-----:R-:W-:Y:S02]  /*2160*/  @!P4 IMAD.WIDE R14, R24, R11, c[0x0][0x160] ;  /* 0x00005800180ec625 */ /* 0x001fe400078e020b */
[----:B------:R-:W3:Y:S04]  /*2170*/  @!P4 LDG.E R24, [R12.64+0x14] ;  /* 0x000014080c18c981 */ /* 0x000ee8000c1e1900 */
[----:B------:R0:W3:Y:S01]  /*2180*/  @!P4 LDG.E R23, [R14.64] ;  /* 0x000000080e17c981 */ /* 0x0000e2000c1e1900 */
[----:B-----5:R-:W-:Y:S01]  /*2190*/  @!P1 FFMA.FTZ R0, R26, R25, R0 ;  /* 0x000000191a009223 */ /* 0x020fe20000010000 */
[----:B------:R-:W-:-:S04]  /*21a0*/  LOP3.LUT R25, R9, R21, RZ, 0xfc, !PT ;  /* 0x0000001509197212 */ /* 0x000fc800078efcff */
[----:B------:R-:W-:Y:S02]  /*21b0*/  ISETP.LT.OR P0, PT, R25, RZ, P2 ;  /* 0x000000ff1900720c */ /* 0x000fe40001701670 */
[----:B------:R-:W-:Y:S02]  /*21c0*/  LOP3.LUT R25, R19, R21, RZ, 0xfc, !PT ;  /* 0x0000001513197212 */ /* 0x000fe400078efcff */
[----:B------:R-:W-:Y:S02]  /*21d0*/  ISETP.GE.OR P0, PT, R9, c[0x0][0x1f8], P0 ;  /* 0x00007e0009007a0c */ /* 0x000fe40000706670 */
[----:B------:R-:W-:-:S04]  /*21e0*/  ISETP.LT.OR P1, PT, R25, RZ, P2 ;  /* 0x000000ff1900720c */ /* 0x000fc80001721670 */
[----:B------:R-:W-:-:S07]  /*21f0*/  ISETP.GE.OR P1, PT, R19, c[0x0][0x1f8], P1 ;  /* 0x00007e0013007a0c */ /* 0x000fce0000f26670 */
[----:B------:R-:W-:Y:S01]  /*2200*/  @!P0 IMAD R26, R22, c[0x0][0x1f8], R9 ;  /* 0x00007e00161a8a24 */ /* 0x000fe200078e0209 */
[----:B------:R-:W-:Y:S01]  /*2210*/  LOP3.LUT R29, R18, R21, RZ, 0xfc, !PT ;  /* 0x00000015121d7212 */ /* 0x000fe200078efcff */
[----:B------:R-:W5:Y:S02]  /*2220*/  @!P0 LDG.E R25, [R12.64+0x18] ;  /* 0x000018080c198981 */ /* 0x000f64000c1e1900 */
[----:B0-----:R-:W-:-:S05]  /*2230*/  @!P0 IMAD.WIDE R14, R26, R11, c[0x0][0x160] ;  /* 0x000058001a0e8625 */ /* 0x001fca00078e020b */
[----:B------:R0:W5:Y:S01]  /*2240*/  @!P0 LDG.E R26, [R14.64] ;  /* 0x000000080e1a8981 */ /* 0x000162000c1e1900 */
[----:B--2---:R-:W-:Y:S01]  /*2250*/  @!P3 FFMA.FTZ R0, R27, R28, R0 ;  /* 0x0000001c1b00b223 */ /* 0x004fe20000010000 */
[----:B------:R-:W-:-:S04]  /*2260*/  LOP3.LUT R27, R7, R21, RZ, 0xfc, !PT ;  /* 0x00000015071b7212 */ /* 0x000fc800078efcff */
[----:B------:R-:W-:Y:S01]  /*2270*/  ISETP.LT.OR P3, PT, R27, RZ, P2 ;  /* 0x000000ff1b00720c */ /* 0x000fe20001761670 */
[----:B------:R-:W-:Y:S01]  /*2280*/  @!P1 IMAD R28, R22, c[0x0][0x1f8], R19 ;  /* 0x00007e00161c9a24 */ /* 0x000fe200078e0213 */
[----:B------:R-:W2:Y:S02]  /*2290*/  @!P1 LDG.E R27, [R12.64+0x1c] ;  /* 0x00001c080c1b9981 */ /* 0x000ea4000c1e1900 */
[----:B------:R-:W-:Y:S01]  /*22a0*/  ISETP.GE.OR P3, PT, R7, c[0x0][0x1f8], P3 ;  /* 0x00007e0007007a0c */ /* 0x000fe20001f66670 */
[----:B----4-:R-:W-:Y:S01]  /*22b0*/  @!P5 FFMA.FTZ R0, R17, R16, R0 ;  /* 0x000000101100d223 */ /* 0x010fe20000010000 */
[----:B------:R-:W-:Y:S01]  /*22c0*/  ISETP.LT.OR P2, PT, R29, RZ, P2 ;  /* 0x000000ff1d00720c */ /* 0x000fe20001741670 */
[----:B------:R-:W-:-:S03]  /*22d0*/  @!P1 IMAD.WIDE R16, R28, R11, c[0x0][0x160] ;  /* 0x000058001c109625 */ /* 0x000fc600078e020b */
[----:B------:R-:W-:Y:S02]  /*22e0*/  ISETP.GE.OR P2, PT, R18, c[0x0][0x1f8], P2 ;  /* 0x00007e0012007a0c */ /* 0x000fe40001746670 */
[----:B------:R1:W2:Y:S05]  /*22f0*/  @!P1 LDG.E R28, [R16.64] ;  /* 0x00000008101c9981 */ /* 0x0002aa000c1e1900 */
[----:B------:R-:W-:-:S04]  /*2300*/  @!P3 IMAD R29, R22, c[0x0][0x1f8], R7 ;  /* 0x00007e00161dba24 */ /* 0x000fc800078e0207 */
[-C--:B0-----:R-:W-:Y:S02]  /*2310*/  @!P3 IMAD.WIDE R14, R29, R11.reuse, c[0x0][0x160] ;  /* 0x000058001d0eb625 */ /* 0x081fe400078e020b */
[----:B------:R-:W4:Y:S02]  /*2320*/  @!P2 LDG.E R29, [R12.64+0x24] ;  /* 0x000024080c1da981 */ /* 0x000f24000c1e1900 */
[----:B---3--:R-:W-:Y:S02]  /*2330*/  @!P4 FFMA.FTZ R0, R23, R24, R0 ;  /* 0x000000181700c223 */ /* 0x008fe40000010000 */
[----:B-1----:R-:W-:Y:S01]  /*2340*/  @!P2 IMAD R16, R22, c[0x0][0x1f8], R18 ;  /* 0x00007e001610aa24 */ /* 0x002fe200078e0212 */
[----:B------:R0:W3:Y:S04]  /*2350*/  @!P3 LDG.E R15, [R14.64] ;  /* 0x000000080e0fb981 */ /* 0x0000e8000c1e1900 */
[----:B------:R-:W3:Y:S01]  /*2360*/  @!P3 LDG.E R23, [R12.64+0x20] ;  /* 0x000020080c17b981 */ /* 0x000ee2000c1e1900 */
[----:B------:R-:W-:-:S05]  /*2370*/  @!P2 IMAD.WIDE R16, R16, R11, c[0x0][0x160] ;  /* 0x000058001010a625 */ /* 0x000fca00078e020b */
[----:B------:R1:W4:Y:S01]  /*2380*/  @!P2 LDG.E R22, [R16.64] ;  /* 0x000000081016a981 */ /* 0x000322000c1e1900 */
[----:B------:R-:W-:-:S04]  /*2390*/  IADD3 R21, R21, c[0x0][0x224], RZ ;  /* 0x0000890015157a10 */ /* 0x000fc80007ffe0ff */
[----:B------:R-:W-:Y:S02]  /*23a0*/  ISETP.GE.AND P4, PT, R21, c[0x0][0x1fc], PT ;  /* 0x00007f0015007a0c */ /* 0x000fe40003f86270 */
[----:B------:R-:W-:-:S04]  /*23b0*/  LOP3.LUT R24, R10, R21, RZ, 0xfc, !PT ;  /* 0x000000150a187212 */ /* 0x000fc800078efcff */
[----:B------:R-:W-:-:S04]  /*23c0*/  ISETP.LT.OR P5, PT, R24, RZ, P4 ;  /* 0x000000ff1800720c */ /* 0x000fc800027a1670 */
[----:B------:R-:W-:Y:S02]  /*23d0*/  ISETP.GE.OR P5, PT, R10, c[0x0][0x1f8], P5 ;  /* 0x00007e000a007a0c */ /* 0x000fe40002fa6670 */
[----:B0-----:R-:W-:Y:S01]  /*23e0*/  LOP3.LUT R14, R9, R21, RZ, 0xfc, !PT ;  /* 0x00000015090e7212 */ /* 0x001fe200078efcff */
[----:B------:R-:W-:Y:S02]  /*23f0*/  IMAD R24, R20, c[0x0][0x1fc], R21 ;  /* 0x00007f0014187a24 */ /* 0x000fe400078e0215 */
[----:B-----5:R-:W-:Y:S01]  /*2400*/  @!P0 FFMA.FTZ R0, R26, R25, R0 ;  /* 0x000000191a008223 */ /* 0x020fe20000010000 */
[----:B------:R-:W-:-:S07]  /*2410*/  ISETP.LT.OR P0, PT, R14, RZ, P4 ;  /* 0x000000ff0e00720c */ /* 0x000fce0002701670 */
[----:B-1----:R-:W-:Y:S01]  /*2420*/  @!P5 IMAD R16, R24, c[0x0][0x1f8], R10 ;  /* 0x00007e001810da24 */ /* 0x002fe200078e020a */
[----:B------:R-:W-:Y:S01]  /*2430*/  LOP3.LUT R14, R19, R21, RZ, 0xfc, !PT ;  /* 0x00000015130e7212 */ /* 0x000fe200078efcff */
[----:B------:R-:W5:Y:S01]  /*2440*/  @!P5 LDG.E R25, [R12.64+0x28] ;  /* 0x000028080c19d981 */ /* 0x000f62000c1e1900 */
[----:B------:R-:W-:Y:S01]  /*2450*/  ISETP.GE.OR P0, PT, R9, c[0x0][0x1f8], P0 ;  /* 0x00007e0009007a0c */ /* 0x000fe20000706670 */
[----:B------:R-:W-:-:S05]  /*2460*/  @!P5 IMAD.WIDE R16, R16, R11, c[0x0][0x160] ;  /* 0x000058001010d625 */ /* 0x000fca00078e020b */
[----:B------:R0:W5:Y:S01]  /*2470*/  @!P5 LDG.E R26, [R16.64] ;  /* 0x00000008101ad981 */ /* 0x000162000c1e1900 */
[----:B--2---:R-:W-:Y:S01]  /*2480*/  @!P1 FFMA.FTZ R0, R28, R27, R0 ;  /* 0x0000001b1c009223 */ /* 0x004fe20000010000 */
[----:B------:R-:W-:-:S05]  /*2490*/  ISETP.LT.OR P1, PT, R14, RZ, P4 ;  /* 0x000000ff0e00720c */ /* 0x000fca0002721670 */
[----:B------:R-:W2:Y:S01]  /*24a0*/  @!P0 LDG.E R27, [R12.64+0x2c] ;  /* 0x00002c080c1b8981 */ /* 0x000ea2000c1e1900 */
[----:B------:R-:W-:Y:S01]  /*24b0*/  ISETP.GE.OR P1, PT, R19, c[0x0][0x1f8], P1 ;  /* 0x00007e0013007a0c */ /* 0x000fe20000f26670 */
[----:B------:R-:W-:Y:S02]  /*24c0*/  @!P0 IMAD R14, R24, c[0x0][0x1f8], R9 ;  /* 0x00007e00180e8a24 */ /* 0x000fe400078e0209 */
[----:B---3--:R-:W-:-:S10]  /*24d0*/  @!P3 FFMA.FTZ R0, R15, R23, R0 ;  /* 0x000000170f00b223 */ /* 0x008fd40000010000 */
[----:B------:R-:W3:Y:S01]  /*24e0*/  @!P1 LDG.E R28, [R12.64+0x30] ;  /* 0x000030080c1c9981 */ /* 0x000ee2000c1e1900 */
[----:B------:R-:W-:Y:S01]  /*24f0*/  @!P0 IMAD.WIDE R14, R14, R11, c[0x0][0x160] ;  /* 0x000058000e0e8625 */ /* 0x000fe200078e020b */
[----:B------:R-:W-:-:S03]  /*2500*/  LOP3.LUT R23, R7, R21, RZ, 0xfc, !PT ;  /* 0x0000001507177212 */ /* 0x000fc600078efcff */
[----:B0-----:R-:W-:Y:S01]  /*2510*/  @!P1 IMAD R16, R24, c[0x0][0x1f8], R19 ;  /* 0x00007e0018109a24 */ /* 0x001fe200078e0213 */
[----:B------:R-:W-:Y:S01]  /*2520*/  ISETP.LT.OR P3, PT, R23, RZ, P4 ;  /* 0x000000ff1700720c */ /* 0x000fe20002761670 */
[----:B------:R0:W2:Y:S01]  /*2530*/  @!P0 LDG.E R15, [R14.64] ;  /* 0x000000080e0f8981 */ /* 0x0000a2000c1e1900 */
[----:B----4-:R-:W-:Y:S02]  /*2540*/  @!P2 FFMA.FTZ R0, R22, R29, R0 ;  /* 0x0000001d1600a223 */ /* 0x010fe40000010000 */
[----:B------:R-:W-:Y:S01]  /*2550*/  @!P1 IMAD.WIDE R22, R16, R11, c[0x0][0x160] ;  /* 0x0000580010169625 */ /* 0x000fe200078e020b */
[----:B------:R-:W-:-:S05]  /*2560*/  ISETP.GE.OR P3, PT, R7, c[0x0][0x1f8], P3 ;  /* 0x00007e0007007a0c */ /* 0x000fca0001f66670 */
[----:B------:R1:W3:Y:S08]  /*2570*/  @!P1 LDG.E R23, [R22.64] ;  /* 0x0000000816179981 */ /* 0x0002f0000c1e1900 */
[----:B------:R-:W-:Y:S01]  /*2580*/  @!P3 IMAD R16, R24, c[0x0][0x1f8], R7 ;  /* 0x00007e001810ba24 */ /* 0x000fe200078e0207 */
[----:B------:R-:W4:Y:S03]  /*2590*/  @!P3 LDG.E R29, [R12.64+0x34] ;  /* 0x000034080c1db981 */ /* 0x000f26000c1e1900 */
[----:B------:R-:W-:-:S06]  /*25a0*/  @!P3 IMAD.WIDE R16, R16, R11, c[0x0][0x160] ;  /* 0x000058001010b625 */ /* 0x000fcc00078e020b */
[----:B------:R1:W4:Y:S01]  /*25b0*/  @!P3 LDG.E R17, [R16.64] ;  /* 0x000000081011b981 */ /* 0x000322000c1e1900 */
[----:B0-----:R-:W-:Y:S02]  /*25c0*/  LOP3.LUT R14, R18, R21, RZ, 0xfc, !PT ;  /* 0x00000015120e7212 */ /* 0x001fe400078efcff */
[----:B------:R-:W-:Y:S02]  /*25d0*/  IADD3 R21, R21, c[0x0][0x224], RZ ;  /* 0x0000890015157a10 */ /* 0x000fe40007ffe0ff */
[----:B------:R-:W-:Y:S02]  /*25e0*/  ISETP.LT.OR P4, PT, R14, RZ, P4 ;  /* 0x000000ff0e00720c */ /* 0x000fe40002781670 */
[----:B------:R-:W-:Y:S02]  /*25f0*/  ISETP.GE.AND P2, PT, R21, c[0x0][0x1fc], PT ;  /* 0x00007f0015007a0c */ /* 0x000fe40003f46270 */
[----:B------:R-:W-:Y:S01]  /*2600*/  LOP3.LUT R14, R10, R21, RZ, 0xfc, !PT ;  /* 0x000000150a0e7212 */ /* 0x000fe200078efcff */
[----:B-----5:R-:W-:Y:S01]  /*2610*/  @!P5 FFMA.FTZ R0, R26, R25, R0 ;  /* 0x000000191a00d223 */ /* 0x020fe20000010000 */
[----:B------:R-:W-:-:S02]  /*2620*/  ISETP.GE.OR P4, PT, R18, c[0x0][0x1f8], P4 ;  /* 0x00007e0012007a0c */ /* 0x000fc40002786670 */
[----:B------:R-:W-:-:S04]  /*2630*/  ISETP.LT.OR P5, PT, R14, RZ, P2 ;  /* 0x000000ff0e00720c */ /* 0x000fc800017a1670 */
[----:B------:R-:W-:Y:S01]  /*2640*/  ISETP.GE.OR P5, PT, R10, c[0x0][0x1f8], P5 ;  /* 0x00007e000a007a0c */ /* 0x000fe20002fa6670 */
[----:B-1----:R-:W-:Y:S01]  /*2650*/  IMAD R16, R20, c[0x0][0x1fc], R21 ;  /* 0x00007f0014107a24 */ /* 0x002fe200078e0215 */
[----:B------:R-:W-:-:S05]  /*2660*/  LOP3.LUT R22, R19, R21, RZ, 0xfc, !PT ;  /* 0x0000001513167212 */ /* 0x000fca00078efcff */
[----:B------:R-:W-:Y:S01]  /*2670*/  @!P4 IMAD R14, R24, c[0x0][0x1f8], R18 ;  /* 0x00007e00180eca24 */ /* 0x000fe200078e0212 */
[----:B------:R-:W-:Y:S01]  /*2680*/  ISETP.LT.OR P6, PT, R22, RZ, P2 ;  /* 0x000000ff1600720c */ /* 0x000fe200017c1670 */
[----:B------:R-:W5:Y:S04]  /*2690*/  @!P4 LDG.E R26, [R12.64+0x38] ;  /* 0x000038080c1ac981 */ /* 0x000f68000c1e1900 */
[----:B------:R-:W-:Y:S02]  /*26a0*/  @!P5 IMAD R22, R16, c[0x0][0x1f8], R10 ;  /* 0x00007e001016da24 */ /* 0x000fe400078e020a */
[----:B--2---:R-:W-:Y:S01]  /*26b0*/  @!P0 FFMA.FTZ R0, R15, R27, R0 ;  /* 0x0000001b0f008223 */ /* 0x004fe20000010000 */
[----:B------:R-:W-:-:S04]  /*26c0*/  LOP3.LUT R15, R9, R21, RZ, 0xfc, !PT ;  /* 0x00000015090f7212 */ /* 0x000fc800078efcff */
[----:B------:R-:W-:Y:S01]  /*26d0*/  ISETP.LT.OR P0, PT, R15, RZ, P2 ;  /* 0x000000ff0f00720c */ /* 0x000fe20001701670 */
[----:B------:R-:W-:-:S04]  /*26e0*/  @!P4 IMAD.WIDE R14, R14, R11, c[0x0][0x160] ;  /* 0x000058000e0ec625 */ /* 0x000fc800078e020b */
[----:B---3--:R-:W-:Y:S01]  /*26f0*/  @!P1 FFMA.FTZ R0, R23, R28, R0 ;  /* 0x0000001c17009223 */ /* 0x008fe20000010000 */
[----:B------:R-:W-:Y:S01]  /*2700*/  ISETP.GE.OR P0, PT, R9, c[0x0][0x1f8], P0 ;  /* 0x00007e0009007a0c */ /* 0x000fe20000706670 */
[----:B------:R-:W-:Y:S01]  /*2710*/  @!P5 IMAD.WIDE R22, R22, R11, c[0x0][0x160] ;  /* 0x000058001616d625 */ /* 0x000fe200078e020b */
[----:B------:R0:W5:Y:S01]  /*2720*/  @!P4 LDG.E R27, [R14.64] ;  /* 0x000000080e1bc981 */ /* 0x000162000c1e1900 */
[----:B------:R-:W-:-:S03]  /*2730*/  ISETP.GE.OR P1, PT, R19, c[0x0][0x1f8], P6 ;  /* 0x00007e0013007a0c */ /* 0x000fc60003726670 */
[----:B------:R-:W2:Y:S04]  /*2740*/  @!P5 LDG.E R28, [R12.64+0x3c] ;  /* 0x00003c080c1cd981 */ /* 0x000ea8000c1e1900 */
[----:B------:R1:W2:Y:S03]  /*2750*/  @!P5 LDG.E R23, [R22.64] ;  /* 0x000000081617d981 */ /* 0x0002a6000c1e1900 */
[----:B------:R-:W-:Y:S02]  /*2760*/  @!P0 IMAD R24, R16, c[0x0][0x1f8], R9 ;  /* 0x00007e0010188a24 */ /* 0x000fe400078e0209 */
[----:B----4-:R-:W-:Y:S02]  /*2770*/  @!P3 FFMA.FTZ R0, R17, R29, R0 ;  /* 0x0000001d1100b223 */ /* 0x010fe40000010000 */
[----:B------:R-:W-:Y:S01]  /*2780*/  @!P0 IMAD.WIDE R24, R24, R11, c[0x0][0x160] ;  /* 0x0000580018188625 */ /* 0x000fe200078e020b */
[----:B------:R-:W3:Y:S03]  /*2790*/  @!P1 LDG.E R29, [R12.64+0x44] ;  /* 0x000044080c1d9981 */ /* 0x000ee6000c1e1900 */
[----:B------:R-:W-:-:S02]  /*27a0*/  @!P1 IMAD R17, R16, c[0x0][0x1f8], R19 ;  /* 0x00007e0010119a24 */ /* 0x000fc400078e0213 */
[----:B------:R4:W3:Y:S02]  /*27b0*/  @!P0 LDG.E R25, [R24.64] ;  /* 0x0000000818198981 */ /* 0x0008e4000c1e1900 */
[----:B0-----:R-:W-:Y:S02]  /*27c0*/  @!P1 IMAD.WIDE R14, R17, R11, c[0x0][0x160] ;  /* 0x00005800110e9625 */ /* 0x001fe400078e020b */
[----:B------:R-:W3:Y:S04]  /*27d0*/  @!P0 LDG.E R17, [R12.64+0x40] ;  /* 0x000040080c118981 */ /* 0x000ee8000c1e1900 */
[----:B------:R0:W3:Y:S01]  /*27e0*/  @!P1 LDG.E R15, [R14.64] ;  /* 0x000000080e0f9981 */ /* 0x0000e2000c1e1900 */
[----:B-1----:R-:W-:-:S04]  /*27f0*/  IADD3 R22, R21, c[0x0][0x224], RZ ;  /* 0x0000890015167a10 */ /* 0x002fc80007ffe0ff */
[----:B0-----:R-:W-:Y:S01]  /*2800*/  LOP3.LUT R14, R9, R22, RZ, 0xfc, !PT ;  /* 0x00000016090e7212 */ /* 0x001fe200078efcff */
[----:B----4-:R-:W-:Y:S02]  /*2810*/  IMAD R24, R20, c[0x0][0x1fc], R22 ;  /* 0x00007f0014187a24 */ /* 0x010fe400078e0216 */
[----:B-----5:R-:W-:-:S04]  /*2820*/  @!P4 FFMA.FTZ R0, R27, R26, R0 ;  /* 0x0000001a1b00c223 */ /* 0x020fc80000010000 */
[----:B--2---:R-:W-:Y:S01]  /*2830*/  @!P5 FFMA.FTZ R0, R23, R28, R0 ;  /* 0x0000001c1700d223 */ /* 0x004fe20000010000 */
[-C--:B------:R-:W-:Y:S02]  /*2840*/  LOP3.LUT R23, R7, R21.reuse, RZ, 0xfc, !PT ;  /* 0x0000001507177212 */ /* 0x080fe400078efcff */
[----:B------:R-:W-:Y:S02]  /*2850*/  LOP3.LUT R21, R18, R21, RZ, 0xfc, !PT ;  /* 0x0000001512157212 */ /* 0x000fe400078efcff */
[----:B------:R-:W-:Y:S02]  /*2860*/  ISETP.LT.OR P3, PT, R23, RZ, P2 ;  /* 0x000000ff1700720c */ /* 0x000fe40001761670 */
[----:B------:R-:W-:Y:S02]  /*2870*/  ISETP.GE.AND P4, PT, R22, c[0x0][0x1fc], PT ;  /* 0x00007f0016007a0c */ /* 0x000fe40003f86270 */
[----:B------:R-:W-:Y:S02]  /*2880*/  LOP3.LUT R23, R10, R22, RZ, 0xfc, !PT ;  /* 0x000000160a177212 */ /* 0x000fe400078efcff */
[----:B------:R-:W-:-:S02]  /*2890*/  ISETP.GE.OR P3, PT, R7, c[0x0][0x1f8], P3 ;  /* 0x00007e0007007a0c */ /* 0x000fc40001f66670 */
[----:B------:R-:W-:Y:S02]  /*28a0*/  ISETP.LT.OR P5, PT, R21, RZ, P2 ;  /* 0x000000ff1500720c */ /* 0x000fe400017a1670 */
[----:B------:R-:W-:Y:S02]  /*28b0*/  ISETP.LT.OR P2, PT, R23, RZ, P4 ;  /* 0x000000ff1700720c */ /* 0x000fe40002741670 */
[----:B------:R-:W-:Y:S02]  /*28c0*/  ISETP.GE.OR P5, PT, R18, c[0x0][0x1f8], P5 ;  /* 0x00007e0012007a0c */ /* 0x000fe40002fa6670 */
[----:B------:R-:W-:Y:S02]  /*28d0*/  LOP3.LUT R21, R19, R22, RZ, 0xfc, !PT ;  /* 0x0000001613157212 */ /* 0x000fe400078efcff */
[----:B------:R-:W-:Y:S02]  /*28e0*/  ISETP.LT.OR P6, PT, R14, RZ, P4 ;  /* 0x000000ff0e00720c */ /* 0x000fe400027c1670 */
[----:B------:R-:W-:Y:S01]  /*28f0*/  ISETP.GE.OR P2, PT, R10, c[0x0][0x1f8], P2 ;  /* 0x00007e000a007a0c */ /* 0x000fe20001746670 */
[----:B---3--:R-:W-:Y:S01]  /*2900*/  @!P0 FFMA.FTZ R0, R25, R17, R0 ;  /* 0x0000001119008223 */ /* 0x008fe20000010000 */
[----:B------:R-:W-:-:S02]  /*2910*/  ISETP.LT.OR P0, PT, R21, RZ, P4 ;  /* 0x000000ff1500720c */ /* 0x000fc40002701670 */
[-C--:B------:R-:W-:Y:S02]  /*2920*/  LOP3.LUT R17, R7, R22.reuse, RZ, 0xfc, !PT ;  /* 0x0000001607117212 */ /* 0x080fe400078efcff */
[----:B------:R-:W-:Y:S01]  /*2930*/  ISETP.GE.OR P6, PT, R9, c[0x0][0x1f8], P6 ;  /* 0x00007e0009007a0c */ /* 0x000fe200037c6670 */
[----:B------:R-:W-:Y:S01]  /*2940*/  @!P3 IMAD R14, R16, c[0x0][0x1f8], R7 ;  /* 0x00007e00100eba24 */ /* 0x000fe200078e0207 */
[----:B------:R-:W-:Y:S01]  /*2950*/  LOP3.LUT R22, R18, R22, RZ, 0xfc, !PT ;  /* 0x0000001612167212 */ /* 0x000fe200078efcff */
[----:B------:R-:W-:Y:S01]  /*2960*/  @!P1 FFMA.FTZ R0, R15, R29, R0 ;  /* 0x0000001d0f009223 */ /* 0x000fe20000010000 */
[----:B------:R-:W-:Y:S01]  /*2970*/  ISETP.LT.OR P1, PT, R17, RZ, P4 ;  /* 0x000000ff1100720c */ /* 0x000fe20002721670 */
[----:B------:R-:W2:Y:S01]  /*2980*/  @!P5 LDG.E R26, [R12.64+0x4c] ;  /* 0x00004c080c1ad981 */ /* 0x000ea2000c1e1900 */
[----:B------:R-:W-:Y:S01]  /*2990*/  ISETP.GE.OR P0, PT, R19, c[0x0][0x1f8], P0 ;  /* 0x00007e0013007a0c */ /* 0x000fe20000706670 */
[-C--:B------:R-:W-:Y:S01]  /*29a0*/  @!P3 IMAD.WIDE R14, R14, R11.reuse, c[0x0][0x160] ;  /* 0x000058000e0eb625 */ /* 0x080fe200078e020b */
[----:B------:R-:W-:Y:S01]  /*29b0*/  ISETP.LT.OR P4, PT, R22, RZ, P4 ;  /* 0x000000ff1600720c */ /* 0x000fe20002781670 */
[----:B------:R-:W3:Y:S02]  /*29c0*/  @!P2 LDG.E R27, [R12.64+0x50] ;  /* 0x000050080c1ba981 */ /* 0x000ee4000c1e1900 */
[----:B------:R-:W-:Y:S01]  /*29d0*/  @!P5 IMAD R16, R16, c[0x0][0x1f8], R18 ;  /* 0x00007e001010da24 */ /* 0x000fe200078e0212 */
[----:B------:R-:W-:Y:S01]  /*29e0*/  ISETP.GE.OR P1, PT, R7, c[0x0][0x1f8], P1 ;  /* 0x00007e0007007a0c */ /* 0x000fe20000f26670 */
[----:B------:R-:W-:Y:S01]  /*29f0*/  @!P2 IMAD R20, R24, c[0x0][0x1f8], R10 ;  /* 0x00007e001814aa24 */ /* 0x000fe200078e020a */
[----:B------:R0:W4:Y:S01]  /*2a00*/  @!P3 LDG.E R25, [R14.64] ;  /* 0x000000080e19b981 */ /* 0x000122000c1e1900 */
[----:B------:R-:W-:Y:S01]  /*2a10*/  @!P5 IMAD.WIDE R16, R16, R11, c[0x0][0x160] ;  /* 0x000058001010d625 */ /* 0x000fe200078e020b */
[----:B------:R-:W-:-:S02]  /*2a20*/  ISETP.GE.OR P4, PT, R18, c[0x0][0x1f8], P4 ;  /* 0x00007e0012007a0c */ /* 0x000fc40002786670 */
[----:B------:R-:W4:Y:S01]  /*2a30*/  @!P3 LDG.E R10, [R12.64+0x48] ;  /* 0x000048080c0ab981 */ /* 0x000f22000c1e1900 */
[----:B------:R-:W-:Y:S02]  /*2a40*/  @!P6 IMAD R22, R24, c[0x0][0x1f8], R9 ;  /* 0x00007e001816ea24 */ /* 0x000fe400078e0209 */
[-C--:B------:R-:W-:Y:S01]  /*2a50*/  @!P2 IMAD.WIDE R20, R20, R11.reuse, c[0x0][0x160] ;  /* 0x000058001414a625 */ /* 0x080fe200078e020b */
[----:B------:R1:W2:Y:S03]  /*2a60*/  @!P5 LDG.E R9, [R16.64] ;  /* 0x000000081009d981 */ /* 0x0002a6000c1e1900 */
[----:B------:R-:W-:Y:S02]  /*2a70*/  @!P0 IMAD R28, R24, c[0x0][0x1f8], R19 ;  /* 0x00007e00181c8a24 */ /* 0x000fe400078e0213 */
[----:B0-----:R-:W-:Y:S01]  /*2a80*/  @!P6 IMAD.WIDE R14, R22, R11, c[0x0][0x160] ;  /* 0x00005800160ee625 */ /* 0x001fe200078e020b */
[----:B------:R0:W3:Y:S03]  /*2a90*/  @!P2 LDG.E R21, [R20.64] ;  /* 0x000000081415a981 */ /* 0x0000e6000c1e1900 */
[----:B------:R-:W-:-:S02]  /*2aa0*/  @!P1 IMAD R19, R24, c[0x0][0x1f8], R7 ;  /* 0x00007e0018139a24 */ /* 0x000fc400078e0207 */
[-C--:B------:R-:W-:Y:S01]  /*2ab0*/  @!P0 IMAD.WIDE R22, R28, R11.reuse, c[0x0][0x160] ;  /* 0x000058001c168625 */ /* 0x080fe200078e020b */
[----:B------:R-:W5:Y:S04]  /*2ac0*/  @!P6 LDG.E R15, [R14.64] ;  /* 0x000000080e0fe981 */ /* 0x000f68000c1e1900 */
[----:B------:R-:W5:Y:S01]  /*2ad0*/  @!P6 LDG.E R7, [R12.64+0x54] ;  /* 0x000054080c07e981 */ /* 0x000f62000c1e1900 */
[----:B------:R-:W-:Y:S02]  /*2ae0*/  @!P4 IMAD R18, R24, c[0x0][0x1f8], R18 ;  /* 0x00007e001812ca24 */ /* 0x000fe400078e0212 */
[-C--:B-1----:R-:W-:Y:S01]  /*2af0*/  @!P1 IMAD.WIDE R16, R19, R11.reuse, c[0x0][0x160] ;  /* 0x0000580013109625 */ /* 0x082fe200078e020b */
[----:B------:R-:W5:Y:S04]  /*2b00*/  @!P0 LDG.E R23, [R22.64] ;  /* 0x0000000816178981 */ /* 0x000f68000c1e1900 */
[----:B------:R-:W5:Y:S01]  /*2b10*/  @!P0 LDG.E R24, [R12.64+0x58] ;  /* 0x000058080c188981 */ /* 0x000f62000c1e1900 */
[----:B------:R-:W-:-:S03]  /*2b20*/  @!P4 IMAD.WIDE R18, R18, R11, c[0x0][0x160] ;  /* 0x000058001212c625 */ /* 0x000fc600078e020b */
[----:B------:R-:W5:Y:S04]  /*2b30*/  @!P1 LDG.E R17, [R16.64] ;  /* 0x0000000810119981 */ /* 0x000f68000c1e1900 */
[----:B------:R-:W5:Y:S04]  /*2b40*/  @!P1 LDG.E R11, [R12.64+0x5c] ;  /* 0x00005c080c0b9981 */ /* 0x000f68000c1e1900 */
[----:B------:R-:W5:Y:S04]  /*2b50*/  @!P4 LDG.E R19, [R18.64] ;  /* 0x000000081213c981 */ /* 0x000f68000c1e1900 */
[----:B0-----:R-:W5:Y:S01]  /*2b60*/  @!P4 LDG.E R20, [R12.64+0x60] ;  /* 0x000060080c14c981 */ /* 0x001f62000c1e1900 */
[----:B----4-:R-:W-:-:S04]  /*2b70*/  @!P3 FFMA.FTZ R0, R25, R10, R0 ;  /* 0x0000000a1900b223 */ /* 0x010fc80000010000 */
[----:B--2---:R-:W-:-:S04]  /*2b80*/  @!P5 FFMA.FTZ R0, R9, R26, R0 ;  /* 0x0000001a0900d223 */ /* 0x004fc80000010000 */
[----:B---3--:R-:W-:Y:S01]  /*2b90*/  @!P2 FFMA.FTZ R0, R21, R27, R0 ;  /* 0x0000001b1500a223 */ /* 0x008fe20000010000 */
[----:B------:R-:W-:-:S03]  /*2ba0*/  SHF.R.S64 R10, R2, 0x1e, R5 ;  /* 0x0000001e020a7819 */ /* 0x000fc60000001005 */
[----:B-----5:R-:W-:-:S04]  /*2bb0*/  @!P6 FFMA.FTZ R0, R15, R7, R0 ;  /* 0x000000070f00e223 */ /* 0x020fc80000010000 */
[----:B------:R-:W-:Y:S01]  /*2bc0*/  @!P0 FFMA.FTZ R0, R23, R24, R0 ;  /* 0x0000001817008223 */ /* 0x000fe20000010000 */
[----:B------:R-:W-:-:S03]  /*2bd0*/  IADD3 R10, P0, R10, c[0x0][0x188], RZ ;  /* 0x000062000a0a7a10 */ /* 0x000fc60007f1e0ff */
[----:B------:R-:W-:Y:S01]  /*2be0*/  @!P1 FFMA.FTZ R0, R17, R11, R0 ;  /* 0x0000000b11009223 */ /* 0x000fe20000010000 */
[----:B------:R-:W-:Y:S02]  /*2bf0*/  LEA.HI.X.SX32 R11, R5, c[0x0][0x18c], 0x2, P0 ;  /* 0x00006300050b7a11 */ /* 0x000fe400000f16ff */
[----:B------:R-:W-:Y:S01]  /*2c00*/  IADD3 R8, P0, R8, UR5, RZ ;  /* 0x0000000508087c10 */ /* 0x000fe2000ff1e0ff */
[----:B------:R-:W-:-:S04]  /*2c10*/  @!P4 FFMA.FTZ R0, R19, R20, R0 ;  /* 0x000000141300c223 */ /* 0x000fc80000010000 */
[----:B------:R-:W-:Y:S01]  /*2c20*/  IMAD.X R3, RZ, RZ, R3, P0 ;  /* 0x000000ffff037224 */ /* 0x000fe200000e0603 */
[----:B------:R-:W-:Y:S01]  /*2c30*/  ISETP.GE.U32.AND P0, PT, R8, c[0x0][0x1ec], PT ;  /* 0x00007b0008007a0c */ /* 0x000fe20003f06070 */
[----:B------:R0:W-:Y:S03]  /*2c40*/  STG.E [R10.64], R0 ;  /* 0x000000000a007986 */ /* 0x0001e6000c101908 */
[----:B------:R-:W-:Y:S02]  /*2c50*/  ISETP.GE.AND.EX P0, PT, R3, UR7, PT, P0 ;  /* 0x0000000703007c0c */ /* 0x000fe4000bf06300 */
[----:B------:R-:W-:-:S04]  /*2c60*/  IADD3 R2, P1, RZ, R2, RZ ;  /* 0x00000002ff027210 */ /* 0x000fc80007f3e0ff */
[----:B------:R-:W-:-:S07]  /*2c70*/  IADD3.X R5, R5, UR5, RZ, P1, !PT ;  /* 0x0000000505057c10 */ /* 0x000fce0008ffe4ff */
[----:B0-----:R-:W-:Y:S01]  /*2c80*/  @P0 CALL.REL.NOINC `(.L_x_1051) ;  /* 0x0000001000000944 */ /* 0x001fe20003c00000 */
[----:B------:R-:W-:Y:S05]  /*2c90*/  BRA `(.L_x_1052) ;  /* 0xffffeca000007947 */ /* 0x000fea000383ffff */
.L_x_1051:
[----:B------:R-:W-:Y:S05]  /*2ca0*/  EXIT ;  /* 0x000000000000794d */ /* 0x000fea0003800000 */
.L_x_1053:
        /* <DEDUP_REMOVED lines=13> */
.L_x_1214:


//--------------------- .text._ZN2at6native51_GLOBAL__N__2c613397_18_DepthwiseConv2d_cu_9959487039conv_depthwise2d_forward_kernel_genericIdiEEvNS_27GenericPackedTensorAccessorIKT_Lm4ENS_16DefaultPtrTraitsEiEENS3_IS4_Lm4ES6_iEES7_NS3_IS5_Lm1ES6_iEEbT0_iiiiiiiiiiiiii --------------------------
	.section	.text._ZN2at6native51_GLOBAL__N__2c613397_18_DepthwiseConv2d_cu_9959487039conv_depthwise2d_forward_kernel_genericIdiEEvNS_27GenericPackedTensorAccessorIKT_Lm4ENS_16DefaultPtrTraitsEiEENS3_IS4_Lm4ES6_iEES7_NS3_IS5_Lm1ES6_iEEbT0_iiiiiiiiiiiiii,"ax",@progbits
	.sectioninfo	@"SHI_REGISTERS=32"
	.align	128
.text._ZN2at6native51_GLOBAL__N__2c613397_18_DepthwiseConv2d_cu_9959487039conv_depthwise2d_forward_kernel_genericIdiEEvNS_27GenericPackedTensorAccessorIKT_Lm4ENS_16DefaultPtrTraitsEiEENS3_IS4_Lm4ES6_iEES7_NS3_IS5_Lm1ES6_iEEbT0_iiiiiiiiiiiiii:
        .type           _ZN2at6native51_GLOBAL__N__2c613397_18_DepthwiseConv2d_cu_9959487039conv_depthwise2d_forward_kernel_genericIdiEEvNS_27GenericPackedTensorAccessorIKT_Lm4ENS_16DefaultPtrTraitsEiEENS3_IS4_Lm4ES6_iEES7_NS3_IS5_Lm1ES6_iEEbT0_iiiiiiiiiiiiii,@function
        .size           _ZN2at6native51_GLOBAL__N__2c613397_18_DepthwiseConv2d_cu_9959487039conv_depthwise2d_forward_kernel_genericIdiEEvNS_27GenericPackedTensorAccessorIKT_Lm4ENS_16DefaultPtrTraitsEiEENS3_IS4_Lm4ES6_iEES7_NS3_IS5_Lm1ES6_iEEbT0_iiiiiiiiiiiiii,(.L_x_1215 - _ZN2at6native51_GLOBAL__N__2c613397_18_DepthwiseConv2d_cu_9959487039conv_depthwise2d_forward_kernel_genericIdiEEvNS_27GenericPackedTensorAccessorIKT_Lm4ENS_16DefaultPtrTraitsEiEENS3_IS4_Lm4ES6_iEES7_NS3_IS5_Lm1ES6_iEEbT0_iiiiiiiiiiiiii)
        .other          _ZN2at6native51_GLOBAL__N__2c613397_18_DepthwiseConv2d_cu_9959487039conv_depthwise2d_forward_kernel_genericIdiEEvNS_27GenericPackedTensorAccessorIKT_Lm4ENS_16DefaultPtrTraitsEiEENS3_IS4_Lm4ES6_iEES7_NS3_IS5_Lm1ES6_iEEbT0_iiiiiiiiiiiiii,@"STO_CUDA_ENTRY STV_DEFAULT"
_ZN2at6native51_GLOBAL__N__2c613397_18_DepthwiseConv2d_cu_9959487039conv_depthwise2d_forward_kernel_genericIdiEEvNS_27GenericPackedTensorAccessorIKT_Lm4ENS_16DefaultPtrTraitsEiEENS3_IS4_Lm4ES6_iEES7_NS3_IS5_Lm1ES6_iEEbT0_iiiiiiiiiiiiii:
        /* <DEDUP_REMOVED lines=12> */
[----:B------:R-:W-:Y:S01]  /*00c0*/  MOV R0, R2 ;  /* 0x0000000200007202 */ /* 0x000fe20000000f00 */
        /* <DEDUP_REMOVED lines=15> */
[----:B------:R-:W-:-:S05]  /*01c0*/  IMAD.HI.U32 R3, R5, R8, RZ ;  /* 0x0000000805037227 */ /* 0x000fca00078e00ff */
[----:B------:R-:W-:-:S05]  /*01d0*/  IADD3 R5, -R3, RZ, RZ ;  /* 0x000000ff03057210 */ /* 0x000fca0007ffe1ff */
        /* <DEDUP_REMOVED lines=8> */
[----:B------:R-:W-:Y:S02]  /*0260*/  @!P1 LOP3.LUT R3, RZ, c[0x0][0x1f4], RZ, 0x33, !PT ;  /* 0x00007d00ff039a12 */ /* 0x000fe400078e33ff */
.L_x_1076:
[----:B0-----:R-:W-:Y:S01]  /*0270*/  IABS R9, c[0x0][0x200] ;  /* 0x0000800000097a13 */ /* 0x001fe20000000000 */
[----:B------:R-:W-:Y:S01]  /*0280*/  IMAD.MOV.U32 R25, RZ, RZ, c[0x0][0x214] ;  /* 0x00008500ff197624 */ /* 0x000fe200078e00ff */
[----:B------:R-:W-:Y:S01]  /*0290*/  IABS R5, c[0x0][0x204] ;  /* 0x0000810000057a13 */ /* 0x000fe20000000000 */
[----:B------:R-:W-:Y:S01]  /*02a0*/  IMAD.MOV.U32 R12, RZ, RZ, c[0x0][0x220] ;  /* 0x00008800ff0c7624 */ /* 0x000fe200078e00ff */
[----:B------:R-:W0:Y:S01]  /*02b0*/  I2F.RP R4, R9 ;  /* 0x0000000900047306 */ /* 0x000e220000209400 */
[----:B------:R-:W-:Y:S07]  /*02c0*/  BSSY B0, `(.L_x_1055) ;  /* 0x0000073000007945 */ /* 0x000fee0003800000 */
[----:B------:R-:W1:Y:S08]  /*02d0*/  I2F.RP R10, R5 ;  /* 0x00000005000a7306 */ /* 0x000e700000209400 */
[----:B0-----:R-:W0:Y:S08]  /*02e0*/  MUFU.RCP R4, R4 ;  /* 0x0000000400047308 */ /* 0x001e300000001000 */
[----:B-1----:R-:W-:Y:S01]  /*02f0*/  MUFU.RCP R10, R10 ;  /* 0x0000000a000a7308 */ /* 0x002fe20000001000 */
[----:B0-----:R-:W-:-:S02]  /*0300*/  IADD3 R6, R4, 0xffffffe, RZ ;  /* 0x0ffffffe04067810 */ /* 0x001fc40007ffe0ff */
[----:B------:R-:W-:-:S05]  /*0310*/  IABS R4, R0 ;  /* 0x0000000000047213 */ /* 0x000fca0000000000 */
[----:B------:R0:W1:Y:S02]  /*0320*/  F2I.FTZ.U32.TRUNC.NTZ R7, R6 ;  /* 0x0000000600077305 */ /* 0x000064000021f000 */
[----:B0-----:R-:W-:Y:S01]  /*0330*/  HFMA2.MMA R6, -RZ, RZ, 0, 0 ;  /* 0x00000000ff067435 */ /* 0x001fe200000001ff */
[----:B-1----:R-:W-:-:S04]  /*0340*/  IMAD.MOV R8, RZ, RZ, -R7 ;  /* 0x000000ffff087224 */ /* 0x002fc800078e0a07 */
[----:B------:R-:W-:Y:S01]  /*0350*/  IMAD R11, R8, R9, RZ ;  /* 0x00000009080b7224 */ /* 0x000fe200078e02ff */
[----:B------:R-:W-:-:S04]  /*0360*/  IADD3 R8, R10, 0xffffffe, RZ ;  /* 0x0ffffffe0a087810 */ /* 0x000fc80007ffe0ff */
        /* <DEDUP_REMOVED lines=21> */
[----:B------:R-:W-:Y:S02]  /*04c0*/  IMAD.HI.U32 R8, R9, R7, R8 ;  /* 0x0000000709087227 */ /* 0x000fe400078e0008 */
[----:B------:R-:W0:Y:S02]  /*04d0*/  I2F.RP R7, R4 ;  /* 0x0000000400077306 */ /* 0x000e240000209400 */
[----:B------:R-:W-:Y:S01]  /*04e0*/  IMAD.MOV.U32 R9, RZ, RZ, R10 ;  /* 0x000000ffff097224 */ /* 0x000fe200078e000a */
[----:B------:R-:W-:-:S03]  /*04f0*/  MOV R10, c[0x0][0x224] ;  /* 0x00008900000a7a02 */ /* 0x000fc60000000f00 */
[----:B------:R-:W-:-:S05]  /*0500*/  IMAD.HI.U32 R23, R8, R9, RZ ;  /* 0x0000000908177227 */ /* 0x000fca00078e00ff */
[----:B------:R-:W-:-:S05]  /*0510*/  IADD3 R8, -R23, RZ, RZ ;  /* 0x000000ff17087210 */ /* 0x000fca0007ffe1ff */
        /* <DEDUP_REMOVED lines=9> */
[----:B------:R-:W-:Y:S02]  /*05b0*/  LOP3.LUT R5, R6, c[0x0][0x204], RZ, 0x3c, !PT ;  /* 0x0000810006057a12 */ /* 0x000fe400078e3cff */
[----:B------:R-:W-:Y:S02]  /*05c0*/  MOV R8, RZ ;  /* 0x000000ff00087202 */ /* 0x000fe40000000f00 */
[----:B------:R-:W-:-:S07]  /*05d0*/  ISETP.GE.AND P2, PT, R5, RZ, PT ;  /* 0x000000ff0500720c */ /* 0x000fce0003f46270 */
[----:B------:R-:W-:Y:S01]  /*05e0*/  @P0 IADD3 R23, R23, 0x1, RZ ;  /* 0x0000000117170810 */ /* 0x000fe20007ffe0ff */
[----:B0-----:R-:W-:-:S05]  /*05f0*/  IMAD.MOV R5, RZ, RZ, -R9 ;  /* 0x000000ffff057224 */ /* 0x001fca00078e0a09 */
        /* <DEDUP_REMOVED lines=9> */
[----:B------:R-:W-:Y:S01]  /*0690*/  IMAD R14, R11, c[0x0][0x204], R6 ;  /* 0x000081000b0e7a24 */ /* 0x000fe200078e0206 */
[----:B------:R-:W-:Y:S01]  /*06a0*/  IADD3 R11, -R6, RZ, RZ ;  /* 0x000000ff060b7210 */ /* 0x000fe20007ffe1ff */
[----:B------:R-:W-:Y:S02]  /*06b0*/  IMAD R5, R4, R7, R5 ;  /* 0x0000000704057224 */ /* 0x000fe400078e0205 */
[----:B------:R-:W-:Y:S02]  /*06c0*/  IMAD.MOV.U32 R9, RZ, RZ, 0x1 ;  /* 0x00000001ff097424 */ /* 0x000fe400078e00ff */
[----:B------:R-:W-:Y:S01]  /*06d0*/  IMAD R25, R14, R25, -c[0x0][0x21c] ;  /* 0x800087000e197624 */ /* 0x000fe200078e0219 */
[----:B------:R-:W-:Y:S01]  /*06e0*/  ISETP.GT.U32.AND P0, PT, R4, R5, PT ;  /* 0x000000050400720c */ /* 0x000fe20003f04070 */
[----:B------:R-:W-:Y:S01]  /*06f0*/  IMAD.MOV.U32 R6, RZ, RZ, c[0x0][0x210] ;  /* 0x00008400ff067624 */ /* 0x000fe200078e00ff */
[----:B------:R-:W-:Y:S01]  /*0700*/  IADD3 R7, -R9, c[0x0][0x20c], RZ ;  /* 0x0000830009077a10 */ /* 0x000fe20007ffe1ff */
[----:B------:R-:W-:Y:S01]  /*0710*/  IMAD R11, R11, c[0x0][0x200], R0 ;  /* 0x000080000b0b7a24 */ /* 0x000fe200078e0200 */
[----:B------:R-:W-:-:S02]  /*0720*/  ISETP.GT.AND P4, PT, R25, -0x1, PT ;  /* 0xffffffff1900780c */ /* 0x000fc40003f84270 */
[----:B------:R-:W-:Y:S01]  /*0730*/  IADD3 R9, -R9, c[0x0][0x208], RZ ;  /* 0x0000820009097a10 */ /* 0x000fe20007ffe1ff */
[----:B------:R-:W-:Y:S01]  /*0740*/  IMAD R10, R7, R10, -c[0x0][0x1fc] ;  /* 0x80007f00070a7624 */ /* 0x000fe200078e020a */
[----:B------:R-:W-:-:S03]  /*0750*/  LOP3.LUT R7, R23, c[0x0][0x1f0], RZ, 0x3c, !PT ;  /* 0x00007c0017077a12 */ /* 0x000fc600078e3cff */
[----:B------:R-:W-:Y:S01]  /*0760*/  IMAD R9, R9, R12, -c[0x0][0x1f8] ;  /* 0x80007e0009097624 */ /* 0x000fe200078e020c */
[----:B------:R-:W-:Y:S01]  /*0770*/  ISETP.GE.AND P1, PT, R7, RZ, PT ;  /* 0x000000ff0700720c */ /* 0x000fe20003f26270 */
[----:B------:R-:W-:Y:S02]  /*0780*/  @!P0 IMAD.IADD R5, R5, 0x1, -R4 ;  /* 0x0000000105058824 */ /* 0x000fe400078e0a04 */
[----:B------:R-:W-:Y:S01]  /*0790*/  IMAD.IADD R7, R25, 0x1, R10 ;  /* 0x0000000119077824 */ /* 0x000fe200078e020a */
[----:B------:R-:W-:Y:S02]  /*07a0*/  IABS R10, c[0x0][0x224] ;  /* 0x00008900000a7a13 */ /* 0x000fe40000000000 */
[----:B------:R-:W-:Y:S01]  /*07b0*/  ISETP.GE.U32.AND P2, PT, R5, R4, PT ;  /* 0x000000040500720c */ /* 0x000fe20003f46070 */
[----:B------:R-:W-:Y:S01]  /*07c0*/  IMAD R4, R11, R6, -c[0x0][0x218] ;  /* 0x800086000b047624 */ /* 0x000fe200078e0206 */
[----:B------:R-:W-:Y:S01]  /*07d0*/  HFMA2.MMA R5, -RZ, RZ, 0, 0 ;  /* 0x00000000ff057435 */ /* 0x000fe200000001ff */
[----:B------:R-:W-:Y:S01]  /*07e0*/  ISETP.GE.AND P3, PT, R7, -0x1, PT ;  /* 0xffffffff0700780c */ /* 0x000fe20003f66270 */
[----:B------:R-:W-:-:S02]  /*07f0*/  IMAD.MOV.U32 R6, RZ, RZ, c[0x0][0x20c] ;  /* 0x00008300ff067624 */ /* 0x000fc400078e00ff */
        /* <DEDUP_REMOVED lines=14> */
[----:B------:R-:W-:Y:S01]  /*08e0*/  IMAD R5, R10, R5, R11 ;  /* 0x000000050a057224 */ /* 0x000fe200078e020b */
[----:B------:R-:W-:-:S04]  /*08f0*/  IADD3 R11, -R25, RZ, RZ ;  /* 0x000000ff190b7210 */ /* 0x000fc80007ffe1ff */
        /* <DEDUP_REMOVED lines=15> */
.L_x_1056:
[----:B------:R-:W-:Y:S05]  /*09f0*/  BSYNC B0 ;  /* 0x0000000000007941 */ /* 0x000fea0003800000 */
.L_x_1055:
[----:B------:R-:W-:Y:S01]  /*0a00*/  BSSY B0, `(.L_x_1057) ;  /* 0x0000020000007945 */ /* 0x000fe20003800000 */
[----:B------:R-:W-:Y:S05]  /*0a10*/  @!P3 BRA `(.L_x_1058) ;  /* 0x000001e00000b947 */ /* 0x000fea0003800000 */
[----:B------:R-:W0:Y:S01]  /*0a20*/  I2F.RP R6, R10 ;  /* 0x0000000a00067306 */ /* 0x000e220000209400 */
[----:B------:R-:W-:-:S07]  /*0a30*/  IADD3 R14, R7, 0x1, RZ ;  /* 0x00000001070e7810 */ /* 0x000fce0007ffe0ff */
[----:B0-----:R-:W0:Y:S02]  /*0a40*/  MUFU.RCP R6, R6 ;  /* 0x0000000600067308 */ /* 0x001e240000001000 */
[----:B0-----:R-:W-:-:S06]  /*0a50*/  IADD3 R12, R6, 0xffffffe, RZ ;  /* 0x0ffffffe060c7810 */ /* 0x001fcc0007ffe0ff */
[----:B------:R0:W1:Y:S02]  /*0a60*/  F2I.FTZ.U32.TRUNC.NTZ R13, R12 ;  /* 0x0000000c000d7305 */ /* 0x000064000021f000 */
[----:B0-----:R-:W-:Y:S01]  /*0a70*/  IMAD.MOV.U32 R12, RZ, RZ, RZ ;  /* 0x000000ffff0c7224 */ /* 0x001fe200078e00ff */
[----:B-1----:R-:W-:-:S05]  /*0a80*/  IADD3 R11, RZ, -R13, RZ ;  /* 0x8000000dff0b7210 */ /* 0x002fca0007ffe0ff */
        /* <DEDUP_REMOVED lines=23> */
.L_x_1058:
[----:B------:R-:W-:Y:S05]  /*0c00*/  BSYNC B0 ;  /* 0x0000000000007941 */ /* 0x000fea0003800000 */
.L_x_1057:
[----:B------:R-:W-:Y:S01]  /*0c10*/  ISETP.GT.AND P5, PT, R4, -0x1, PT ;  /* 0xffffffff0400780c */ /* 0x000fe20003fa4270 */
[----:B------:R-:W-:Y:S01]  /*0c20*/  BSSY B0, `(.L_x_1059) ;  /* 0x0000026000007945 */ /* 0x000fe20003800000 */
[----:B------:R-:W-:Y:S01]  /*0c30*/  @!P0 IADD3 R8, R8, 0x1, RZ ;  /* 0x0000000108088810 */ /* 0x000fe20007ffe0ff */
[----:B------:R-:W-:Y:S01]  /*0c40*/  IMAD.MOV.U32 R22, RZ, RZ, c[0x0][0x208] ;  /* 0x00008200ff167624 */ /* 0x000fe200078e00ff */
[----:B------:R-:W-:Y:S02]  /*0c50*/  ISETP.NE.AND P3, PT, RZ, c[0x0][0x1f0], PT ;  /* 0x00007c00ff007a0c */ /* 0x000fe40003f65270 */
[----:B------:R-:W-:Y:S02]  /*0c60*/  ISETP.GE.AND P4, PT, R9, -0x1, PT ;  /* 0xffffffff0900780c */ /* 0x000fe40003f86270 */
[----:B------:R-:W-:Y:S02]  /*0c70*/  IABS R10, c[0x0][0x220] ;  /* 0x00008800000a7a13 */ /* 0x000fe40000000000 */
[----:B------:R-:W-:-:S02]  /*0c80*/  MOV R7, RZ ;  /* 0x000000ff00077202 */ /* 0x000fc40000000f00 */
[----:B------:R-:W-:Y:S01]  /*0c90*/  @P2 IADD3 R8, R8, 0x1, RZ ;  /* 0x0000000108082810 */ /* 0x000fe20007ffe0ff */
        /* <DEDUP_REMOVED lines=26> */
[----:B------:R-:W-:-:S05]  /*0e40*/  IMAD R7, R7, c[0x0][0x220], -R4 ;  /* 0x0000880007077a24 */ /* 0x000fca00078e0a04 */
[----:B------:R-:W-:Y:S02]  /*0e50*/  ISETP.GT.AND P0, PT, R7, RZ, PT ;  /* 0x000000ff0700720c */ /* 0x000fe40003f04270 */
[----:B------:R-:W-:-:S11]  /*0e60*/  IADD3 R7, R13, 0x1, RZ ;  /* 0x000000010d077810 */ /* 0x000fd60007ffe0ff */
[----:B------:R-:W-:Y:S02]  /*0e70*/  @!P0 IMAD.MOV R7, RZ, RZ, R13 ;  /* 0x000000ffff078224 */ /* 0x000fe400078e020d */
.L_x_1060:
[----:B------:R-:W-:Y:S05]  /*0e80*/  BSYNC B0 ;  /* 0x0000000000007941 */ /* 0x000fea0003800000 */
.L_x_1059:
[----:B------:R-:W-:Y:S01]  /*0e90*/  BSSY B0, `(.L_x_1061) ;  /* 0x000001f000007945 */ /* 0x000fe20003800000 */
[----:B------:R-:W-:Y:S05]  /*0ea0*/  @!P4 BRA `(.L_x_1062) ;  /* 0x000001d00000c947 */ /* 0x000fea0003800000 */
[----:B------:R-:W0:Y:S01]  /*0eb0*/  I2F.RP R14, R10 ;  /* 0x0000000a000e7306 */ /* 0x000e220000209400 */
[----:B------:R-:W-:Y:S01]  /*0ec0*/  HFMA2.MMA R12, -RZ, RZ, 0, 0 ;  /* 0x00000000ff0c7435 */ /* 0x000fe200000001ff */
[----:B------:R-:W-:-:S06]  /*0ed0*/  IADD3 R15, R9, 0x1, RZ ;  /* 0x00000001090f7810 */ /* 0x000fcc0007ffe0ff */
[----:B0-----:R-:W0:Y:S02]  /*0ee0*/  MUFU.RCP R14, R14 ;  /* 0x0000000e000e7308 */ /* 0x001e240000001000 */
[----:B0-----:R-:W-:-:S06]  /*0ef0*/  IADD3 R13, R14, 0xffffffe, RZ ;  /* 0x0ffffffe0e0d7810 */ /* 0x001fcc0007ffe0ff */
[----:B------:R-:W0:Y:S02]  /*0f00*/  F2I.FTZ.U32.TRUNC.NTZ R13, R13 ;  /* 0x0000000d000d7305 */ /* 0x000e24000021f000 */
[----:B0-----:R-:W-:-:S04]  /*0f10*/  IMAD.MOV R11, RZ, RZ, -R13 ;  /* 0x000000ffff0b7224 */ /* 0x001fc800078e0a0d */
        /* <DEDUP_REMOVED lines=16> */
[C---:B------:R-:W-:Y:S02]  /*1020*/  IADD3 R10, -R9.reuse, RZ, RZ ;  /* 0x000000ff090a7210 */ /* 0x040fe40007ffe1ff */
[----:B------:R-:W-:-:S03]  /*1030*/  IADD3 R9, -R9, c[0x0][0x208], RZ ;  /* 0x0000820009097a10 */ /* 0x000fc60007ffe1ff */
[----:B------:R-:W-:Y:S01]  /*1040*/  IMAD R10, R10, c[0x0][0x220], R15 ;  /* 0x000088000a0a7a24 */ /* 0x000fe200078e020f */
[----:B------:R-:W-:-:S04]  /*1050*/  IADD3 R22, R9, -0x1, RZ ;  /* 0xffffffff09167810 */ /* 0x000fc80007ffe0ff */
[----:B------:R-:W-:-:S13]  /*1060*/  ISETP.GT.AND P0, PT, R10, RZ, PT ;  /* 0x000000ff0a00720c */ /* 0x000fda0003f04270 */
[----:B------:R-:W-:Y:S02]  /*1070*/  @!P0 IMAD.MOV R22, RZ, RZ, R9 ;  /* 0x000000ffff168224 */ /* 0x000fe400078e0209 */
.L_x_1062:
[----:B------:R-:W-:Y:S05]  /*1080*/  BSYNC B0 ;  /* 0x0000000000007941 */ /* 0x000fea0003800000 */
.L_x_1061:
[----:B------:R-:W-:Y:S01]  /*1090*/  IABS R14, c[0x0][0x1f4] ;  /* 0x00007d00000e7a13 */ /* 0x000fe20000000000 */
[----:B------:R-:W-:Y:S01]  /*10a0*/  IMAD.MOV.U32 R10, RZ, RZ, R8 ;  /* 0x000000ffff0a7224 */ /* 0x000fe200078e0008 */
[----:B------:R-:W-:Y:S01]  /*10b0*/  ULDC.S8 UR4, c[0x0][0x1e8] ;  /* 0x00007a0000047ab9 */ /* 0x000fe20000000200 */
[----:B------:R-:W-:Y:S01]  /*10c0*/  CS2R R20, SRZ ;  /* 0x0000000000147805 */ /* 0x000fe2000001ff00 */
[----:B------:R-:W0:Y:S01]  /*10d0*/  I2F.RP R11, R14 ;  /* 0x0000000e000b7306 */ /* 0x000e220000209400 */
[----:B------:R-:W-:Y:S01]  /*10e0*/  @!P1 IMAD.MOV R10, RZ, RZ, -R10 ;  /* 0x000000ffff0a9224 */ /* 0x000fe200078e0a0a */
[----:B------:R-:W-:Y:S02]  /*10f0*/  @!P3 LOP3.LUT R10, RZ, c[0x0][0x1f0], RZ, 0x33, !PT ;  /* 0x00007c00ff0aba12 */ /* 0x000fe400078e33ff */
[----:B------:R-:W-:Y:S02]  /*1100*/  ISETP.NE.AND P0, PT, RZ, UR4, PT ;  /* 0x00000004ff007c0c */ /* 0x000fe4000bf05270 */
[----:B------:R-:W-:-:S05]  /*1110*/  IADD3 R8, -R10, RZ, RZ ;  /* 0x000000ff0a087210 */ /* 0x000fca0007ffe1ff */
[----:B------:R-:W-:Y:S01]  /*1120*/  IMAD R23, R8, c[0x0][0x1f0], R23 ;  /* 0x00007c0008177a24 */ /* 0x000fe200078e0217 */
[----:B0-----:R-:W0:Y:S05]  /*1130*/  MUFU.RCP R11, R11 ;  /* 0x0000000b000b7308 */ /* 0x001e2a0000001000 */
[----:B------:R-:W-:Y:S01]  /*1140*/  @P0 IMAD.MOV.U32 R12, RZ, RZ, 0x8 ;  /* 0x00000008ff0c0424 */ /* 0x000fe200078e00ff */
[----:B------:R-:W-:Y:S01]  /*1150*/  IABS R16, R23 ;  /* 0x0000001700107213 */ /* 0x000fe20000000000 */
[----:B------:R-:W-:Y:S02]  /*1160*/  IMAD.MOV.U32 R8, RZ, RZ, RZ ;  /* 0x000000ffff087224 */ /* 0x000fe400078e00ff */
[----:B------:R-:W-:-:S05]  /*1170*/  @P0 IMAD.WIDE R12, R23, R12, c[0x0][0x1d8] ;  /* 0x00007600170c0625 */ /* 0x000fca00078e020c */
[----:B------:R1:W5:Y:S01]  /*1180*/  @P0 LDG.E.64 R20, [R12.64] ;  /* 0x000000060c140981 */ /* 0x000362000c1e1b00 */
[----:B------:R-:W-:Y:S01]  /*1190*/  BSSY B1, `(.L_x_1063) ;  /* 0x00000e5000017945 */ /* 0x000fe20003800000 */
[----:B0-----:R-:W-:-:S04]  /*11a0*/  IADD3 R15, R11, 0xffffffe, RZ ;  /* 0x0ffffffe0b0f7810 */ /* 0x001fc80007ffe0ff */
[----:B------:R-:W0:Y:S02]  /*11b0*/  F2I.FTZ.U32.TRUNC.NTZ R9, R15 ;  /* 0x0000000f00097305 */ /* 0x000e24000021f000 */
[----:B0-----:R-:W-:-:S04]  /*11c0*/  IMAD.MOV R17, RZ, RZ, -R9 ;  /* 0x000000ffff117224 */ /* 0x001fc800078e0a09 */
[----:B------:R-:W-:-:S04]  /*11d0*/  IMAD R17, R17, R14, RZ ;  /* 0x0000000e11117224 */ /* 0x000fc800078e02ff */
[----:B------:R-:W-:Y:S01]  /*11e0*/  IMAD.HI.U32 R8, R9, R17, R8 ;  /* 0x0000001109087227 */ /* 0x000fe200078e0008 */
[----:B------:R-:W-:-:S05]  /*11f0*/  MOV R9, R16 ;  /* 0x0000001000097202 */ /* 0x000fca0000000f00 */
[----:B------:R-:W-:-:S04]  /*1200*/  IMAD.HI.U32 R8, R8, R9, RZ ;  /* 0x0000000908087227 */ /* 0x000fc800078e00ff */
[----:B-1----:R-:W-:-:S04]  /*1210*/  IMAD.MOV R12, RZ, RZ, -R8 ;  /* 0x000000ffff0c7224 */ /* 0x002fc800078e0a08 */
        /* <DEDUP_REMOVED lines=12> */
[----:B------:R-:W-:-:S03]  /*12e0*/  IMAD R8, R3, R10, R8 ;  /* 0x0000000a03087224 */ /* 0x000fc600078e0208 */
[----:B------:R-:W-:Y:S05]  /*12f0*/  @P0 BRA `(.L_x_1064) ;  /* 0x00000ce000000947 */ /* 0x000fea0003800000 */
[----:B------:R-:W-:Y:S02]  /*1300*/  IMAD R25, R8, c[0x0][0x1fc], R25 ;  /* 0x00007f0008197a24 */ /* 0x000fe400078e0219 */
.L_x_1074:
[----:B------:R-:W-:Y:S01]  /*1310*/  ISETP.GT.AND P0, PT, R22, R7, PT ;  /* 0x000000071600720c */ /* 0x000fe20003f04270 */
[----:B------:R-:W-:-:S12]  /*1320*/  BSSY B0, `(.L_x_1065) ;  /* 0x00000c8000007945 */ /* 0x000fd80003800000 */
[----:B01----:R-:W-:Y:S05]  /*1330*/  @!P0 BRA `(.L_x_1066) ;  /* 0x00000c6000008947 */ /* 0x003fea0003800000 */
[-C--:B------:R-:W-:Y:S01]  /*1340*/  IADD3 R8, R22, -R7.reuse, RZ ;  /* 0x8000000716087210 */ /* 0x080fe20007ffe0ff */
[----:B------:R-:W-:Y:S01]  /*1350*/  IMAD R27, R5, c[0x0][0x224], R25 ;  /* 0x00008900051b7a24 */ /* 0x000fe200078e0219 */
[----:B------:R-:W-:Y:S01]  /*1360*/  LOP3.LUT R9, RZ, R7, RZ, 0x33, !PT ;  /* 0x00000007ff097212 */ /* 0x000fe200078e33ff */
[----:B------:R-:W-:Y:S01]  /*1370*/  BSSY B2, `(.L_x_1067) ;  /* 0x0000020000027945 */ /* 0x000fe20003800000 */
[----:B------:R-:W-:Y:S01]  /*1380*/  LOP3.LUT P0, R14, R8, 0x3, RZ, 0xc0, !PT ;  /* 0x00000003080e7812 */ /* 0x000fe2000780c0ff */
[----:B------:R-:W-:Y:S02]  /*1390*/  IMAD.MOV.U32 R26, RZ, RZ, R7 ;  /* 0x000000ffff1a7224 */ /* 0x000fe400078e0007 */
        /* <DEDUP_REMOVED lines=10> */
[----:B------:R-:W2:Y:S04]  /*1440*/  LDG.E.64 R12, [R12.64] ;  /* 0x000000060c0c7981 */ /* 0x000ea8000c1e1b00 */
[----:B------:R-:W2:Y:S01]  /*1450*/  LDG.E.64 R10, [R8.64] ;  /* 0x00000006080a7981 */ /* 0x000ea2000c1e1b00 */
[----:B------:R-:W-:Y:S02]  /*1460*/  ISETP.NE.AND P0, PT, R14, 0x1, PT ;  /* 0x000000010e00780c */ /* 0x000fe40003f05270 */
[----:B------:R-:W-:Y:S01]  /*1470*/  IADD3 R26, R7, 0x1, RZ ;  /* 0x00000001071a7810 */ /* 0x000fe20007ffe0ff */
[----:B--2--5:R0:W1:-:S10]  /*1480*/  DFMA R20, R12, R10, R20 ;  /* 0x0000000a0c14722b */ /* 0x0240540000000014 */
[----:B------:R-:W-:Y:S05]  /*1490*/  @!P0 BRA `(.L_x_1068) ;  /* 0x000000d000008947 */ /* 0x000fea0003800000 */
[----:B------:R-:W-:Y:S01]  /*14a0*/  ISETP.NE.AND P0, PT, R14, 0x2, PT ;  /* 0x000000020e00780c */ /* 0x000fe20003f05270 */
[----:B0-----:R0:W2:Y:S01]  /*14b0*/  LDG.E.64 R12, [R8.64+0x8] ;  /* 0x00000806080c7981 */ /* 0x0010a2000c1e1b00 */
[----:B------:R-:W-:-:S05]  /*14c0*/  IADD3 R11, R15, c[0x0][0x220], RZ ;  /* 0x000088000f0b7a10 */ /* 0x000fca0007ffe0ff */
[----:B------:R-:W-:-:S06]  /*14d0*/  IMAD.WIDE R14, R11, R16, c[0x0][0x160] ;  /* 0x000058000b0e7625 */ /* 0x000fcc00078e0210 */
[----:B------:R-:W-:Y:S01]  /*14e0*/  @P0 IADD3 R11, R11, c[0x0][0x220], RZ ;  /* 0x000088000b0b0a10 */ /* 0x000fe20007ffe0ff */
[----:B------:R-:W2:Y:S04]  /*14f0*/  LDG.E.64 R14, [R14.64] ;  /* 0x000000060e0e7981 */ /* 0x000ea8000c1e1b00 */
[----:B------:R-:W-:Y:S01]  /*1500*/  @P0 IMAD.WIDE R10, R11, R16, c[0x0][0x160] ;  /* 0x000058000b0a0625 */ /* 0x000fe200078e0210 */
[----:B0-----:R-:W3:Y:S05]  /*1510*/  @P0 LDG.E.64 R8, [R8.64+0x10] ;  /* 0x0000100608080981 */ /* 0x001eea000c1e1b00 */
[----:B------:R-:W3:Y:S01]  /*1520*/  @P0 LDG.E.64 R10, [R10.64] ;  /* 0x000000060a0a0981 */ /* 0x000ee2000c1e1b00 */
[----:B------:R-:W-:-:S02]  /*1530*/  IADD3 R26, R7, 0x2, RZ ;  /* 0x00000002071a7810 */ /* 0x000fc40007ffe0ff */
[----:B------:R-:W-:Y:S01]  /*1540*/  @P0 IADD3 R26, R7, 0x3, RZ ;  /* 0x00000003071a0810 */ /* 0x000fe20007ffe0ff */
[----:B-12---:R-:W3:-:S06]  /*1550*/  DFMA R20, R14, R12, R20 ;  /* 0x0000000c0e14722b */ /* 0x006ecc0000000014 */
[----:B---3--:R0:W1:-:S06]  /*1560*/  @P0 DFMA R20, R10, R8, R20 ;  /* 0x000000080a14022b */ /* 0x00804c0000000014 */
.L_x_1068:
[----:B------:R-:W-:Y:S05]  /*1570*/  BSYNC B2 ;  /* 0x0000000000027941 */ /* 0x000fea0003800000 */
.L_x_1067:
[----:B------:R-:W-:Y:S05]  /*1580*/  @!P1 BRA `(.L_x_1066) ;  /* 0x00000a1000009947 */ /* 0x000fea0003800000 */
[----:B0-----:R-:W-:Y:S01]  /*1590*/  IADD3 R8, -R26, R22, RZ ;  /* 0x000000161a087210 */ /* 0x001fe20007ffe1ff */
[----:B------:R-:W-:Y:S01]  /*15a0*/  BSSY B2, `(.L_x_1069) ;  /* 0x000005a000027945 */ /* 0x000fe20003800000 */
[----:B------:R-:W-:Y:S01]  /*15b0*/  PLOP3.LUT P0, PT, PT, PT, PT, 0x80, 0x0 ;  /* 0x000000000000781c */ /* 0x000fe20003f0f070 */
[----:B------:R-:W-:Y:S01]  /*15c0*/  IMAD R28, R23, c[0x0][0x20c], R5 ;  /* 0x00008300171c7a24 */ /* 0x000fe200078e0205 */
[----:B------:R-:W-:-:S13]  /*15d0*/  ISETP.GT.AND P1, PT, R8, 0xc, PT ;  /* 0x0000000c0800780c */ /* 0x000fda0003f24270 */
[----:B------:R-:W-:Y:S05]  /*15e0*/  @!P1 BRA `(.L_x_1070) ;  /* 0x0000055000009947 */ /* 0x000fea0003800000 */
[----:B------:R-:W-:Y:S02]  /*15f0*/  PLOP3.LUT P0, PT, PT, PT, PT, 0x8, 0x0 ;  /* 0x000000000000781c */ /* 0x000fe40003f0e170 */
[----:B------:R-:W-:Y:S02]  /*1600*/  IADD3 R24, R22, -0xc, RZ ;  /* 0xfffffff416187810 */ /* 0x000fe40007ffe0ff */
.L_x_1071:
[----:B------:R-:W-:Y:S02]  /*1610*/  IMAD.MOV.U32 R29, RZ, RZ, 0x8 ;  /* 0x00000008ff1d7424 */ /* 0x000fe400078e00ff */
[----:B0-----:R-:W-:Y:S02]  /*1620*/  IMAD R10, R26, c[0x0][0x220], R27 ;  /* 0x000088001a0a7a24 */ /* 0x001fe400078e021b */
[----:B------:R-:W-:Y:S02]  /*1630*/  IMAD R18, R28, c[0x0][0x208], R26 ;  /* 0x000082001c127a24 */ /* 0x000fe400078e021a */
[----:B------:R-:W-:-:S04]  /*1640*/  IMAD.WIDE R10, R10, R29, c[0x0][0x160] ;  /* 0x000058000a0a7625 */ /* 0x000fc800078e021d */
[----:B------:R-:W-:Y:S01]  /*1650*/  IMAD.WIDE R18, R18, R29, c[0x0][0x1b0] ;  /* 0x00006c0012127625 */ /* 0x000fe200078e021d */
[----:B------:R0:W2:Y:S04]  /*1660*/  LDG.E.64 R16, [R10.64] ;  /* 0x000000060a107981 */ /* 0x0000a8000c1e1b00 */
[----:B------:R-:W2:Y:S04]  /*1670*/  LDG.E.64 R12, [R18.64] ;  /* 0x00000006120c7981 */ /* 0x000ea8000c1e1b00 */
[----:B------:R-:W3:Y:S01]  /*1680*/  LDG.E.64 R14, [R18.64+0x8] ;  /* 0x00000806120e7981 */ /* 0x000ee2000c1e1b00 */
[----:B0-----:R-:W-:-:S05]  /*1690*/  IMAD.WIDE R10, R29, c[0x0][0x220], R10 ;  /* 0x000088001d0a7a25 */ /* 0x001fca00078e020a */
[----:B------:R0:W3:Y:S02]  /*16a0*/  LDG.E.64 R8, [R10.64] ;  /* 0x000000060a087981 */ /* 0x0000e4000c1e1b00 */
[----:B0-----:R-:W-:Y:S01]  /*16b0*/  IMAD.WIDE R10, R29, c[0x0][0x220], R10 ;  /* 0x000088001d0a7a25 */ /* 0x001fe200078e020a */
[----:B-12--5:R-:W3:-:S06]  /*16c0*/  DFMA R12, R16, R12, R20 ;  /* 0x0000000c100c722b */ /* 0x026ecc0000000014 */
[----:B---3--:R0:W1:Y:S02]  /*16d0*/  DFMA R14, R8, R14, R12 ;  /* 0x0000000e080e722b */ /* 0x008064000000000c */
[----:B0-----:R0:W1:Y:S04]  /*16e0*/  LDG.E.64 R8, [R18.64+0x10] ;  /* 0x0000100612087981 */ /* 0x001068000c1e1b00 */
[----:B------:R2:W1:Y:S04]  /*16f0*/  LDG.E.64 R12, [R10.64] ;  /* 0x000000060a0c7981 */ /* 0x000468000c1e1b00 */
[----:B0-----:R-:W3:Y:S01]  /*1700*/  LDG.E.64 R18, [R18.64+0x18] ;  /* 0x0000180612127981 */ /* 0x001ee2000c1e1b00 */
[----:B--2---:R-:W-:-:S06]  /*1710*/  IMAD.WIDE R10, R29, c[0x0][0x220], R10 ;  /* 0x000088001d0a7a25 */ /* 0x004fcc00078e020a */
[----:B------:R-:W3:Y:S01]  /*1720*/  LDG.E.64 R10, [R10.64] ;  /* 0x000000060a0a7981 */ /* 0x000ee2000c1e1b00 */
[----:B------:R-:W-:-:S05]  /*1730*/  IADD3 R16, R26, 0x4, RZ ;  /* 0x000000041a107810 */ /* 0x000fca0007ffe0ff */
[----:B------:R-:W-:-:S04]  /*1740*/  IMAD R20, R28, c[0x0][0x208], R16 ;  /* 0x000082001c147a24 */ /* 0x000fc800078e0210 */
[----:B------:R-:W-:Y:S01]  /*1750*/  IMAD.WIDE R20, R20, R29, c[0x0][0x1b0] ;  /* 0x00006c0014147625 */ /* 0x000fe200078e021d */
[----:B-1----:R0:W3:-:S03]  /*1760*/  DFMA R12, R12, R8, R14 ;  /* 0x000000080c0c722b */ /* 0x0020c6000000000e */
[----:B0-----:R-:W-:Y:S01]  /*1770*/  IMAD R8, R16, c[0x0][0x220], R27 ;  /* 0x0000880010087a24 */ /* 0x001fe200078e021b */
[----:B------:R-:W2:Y:S03]  /*1780*/  LDG.E.64 R14, [R20.64+0x8] ;  /* 0x00000806140e7981 */ /* 0x000ea6000c1e1b00 */
[----:B------:R-:W-:-:S05]  /*1790*/  IMAD.WIDE R8, R8, R29, c[0x0][0x160] ;  /* 0x0000580008087625 */ /* 0x000fca00078e021d */
[----:B------:R0:W4:Y:S01]  /*17a0*/  LDG.E.64 R16, [R8.64] ;  /* 0x0000000608107981 */ /* 0x000122000c1e1b00 */
[----:B---3--:R1:W4:-:S03]  /*17b0*/  DFMA R18, R10, R18, R12 ;  /* 0x000000120a12722b */ /* 0x008306000000000c */
[----:B-1----:R-:W4:Y:S01]  /*17c0*/  LDG.E.64 R12, [R20.64] ;  /* 0x00000006140c7981 */ /* 0x002f22000c1e1b00 */
[----:B0-----:R-:W-:-:S05]  /*17d0*/  IMAD.WIDE R8, R29, c[0x0][0x220], R8 ;  /* 0x000088001d087a25 */ /* 0x001fca00078e0208 */
[----:B------:R0:W2:Y:S02]  /*17e0*/  LDG.E.64 R10, [R8.64] ;  /* 0x00000006080a7981 */ /* 0x0000a4000c1e1b00 */
[----:B0-----:R-:W-:Y:S01]  /*17f0*/  IMAD.WIDE R8, R29, c[0x0][0x220], R8 ;  /* 0x000088001d087a25 */ /* 0x001fe200078e0208 */
[----:B----4-:R-:W2:-:S06]  /*1800*/  DFMA R12, R16, R12, R18 ;  /* 0x0000000c100c722b */ /* 0x010e8c0000000012 */
[----:B--2---:R0:W1:Y:S02]  /*1810*/  DFMA R14, R10, R14, R12 ;  /* 0x0000000e0a0e722b */ /* 0x004064000000000c */
[----:B0-----:R0:W1:Y:S04]  /*1820*/  LDG.E.64 R10, [R20.64+0x10] ;  /* 0x00001006140a7981 */ /* 0x001068000c1e1b00 */
[----:B------:R2:W1:Y:S04]  /*1830*/  LDG.E.64 R12, [R8.64] ;  /* 0x00000006080c7981 */ /* 0x000468000c1e1b00 */
[----:B0-----:R-:W3:Y:S01]  /*1840*/  LDG.E.64 R20, [R20.64+0x18] ;  /* 0x0000180614147981 */ /* 0x001ee2000c1e1b00 */
[----:B--2---:R-:W-:-:S06]  /*1850*/  IMAD.WIDE R8, R29, c[0x0][0x220], R8 ;  /* 0x000088001d087a25 */ /* 0x004fcc00078e0208 */
[----:B------:R-:W3:Y:S01]  /*1860*/  LDG.E.64 R8, [R8.64] ;  /* 0x0000000608087981 */ /* 0x000ee2000c1e1b00 */
[----:B------:R-:W-:Y:S01]  /*1870*/  IADD3 R16, R26, 0x8, RZ ;  /* 0x000000081a107810 */ /* 0x000fe20007ffe0ff */
[----:B-1----:R0:W3:-:S04]  /*1880*/  DFMA R14, R12, R10, R14 ;  /* 0x0000000a0c0e722b */ /* 0x0020c8000000000e */
[----:B0-----:R-:W-:Y:S02]  /*1890*/  IMAD R10, R16, c[0x0][0x220], R27 ;  /* 0x00008800100a7a24 */ /* 0x001fe400078e021b */
[----:B------:R-:W-:Y:S02]  /*18a0*/  IMAD R12, R28, c[0x0][0x208], R16 ;  /* 0x000082001c0c7a24 */ /* 0x000fe400078e0210 */
[----:B------:R-:W-:-:S04]  /*18b0*/  IMAD.WIDE R10, R10, R29, c[0x0][0x160] ;  /* 0x000058000a0a7625 */ /* 0x000fc800078e021d */
[----:B------:R-:W-:Y:S01]  /*18c0*/  IMAD.WIDE R12, R12, R29, c[0x0][0x1b0] ;  /* 0x00006c000c0c7625 */ /* 0x000fe200078e021d */
[----:B------:R0:W2:Y:S04]  /*18d0*/  LDG.E.64 R18, [R10.64] ;  /* 0x000000060a127981 */ /* 0x0000a8000c1e1b00 */
[----:B------:R-:W4:Y:S01]  /*18e0*/  LDG.E.64 R16, [R12.64+0x8] ;  /* 0x000008060c107981 */ /* 0x000f22000c1e1b00 */
[----:B---3--:R1:W2:-:S03]  /*18f0*/  DFMA R20, R8, R20, R14 ;  /* 0x000000140814722b */ /* 0x008286000000000e */
[----:B-1----:R-:W2:Y:S01]  /*1900*/  LDG.E.64 R14, [R12.64] ;  /* 0x000000060c0e7981 */ /* 0x002ea2000c1e1b00 */
[----:B0-----:R-:W-:-:S05]  /*1910*/  IMAD.WIDE R10, R29, c[0x0][0x220], R10 ;  /* 0x000088001d0a7a25 */ /* 0x001fca00078e020a */
[----:B------:R0:W4:Y:S02]  /*1920*/  LDG.E.64 R8, [R10.64] ;  /* 0x000000060a087981 */ /* 0x000124000c1e1b00 */
[----:B0-----:R-:W-:Y:S01]  /*1930*/  IMAD.WIDE R10, R29, c[0x0][0x220], R10 ;  /* 0x000088001d0a7a25 */ /* 0x001fe200078e020a */
[----:B--2---:R0:W4:-:S05]  /*1940*/  DFMA R14, R18, R14, R20 ;  /* 0x0000000e120e722b */ /* 0x00410a0000000014 */
[----:B0-----:R-:W-:Y:S01]  /*1950*/  IMAD.WIDE R18, R29, c[0x0][0x220], R10 ;  /* 0x000088001d127a25 */ /* 0x001fe200078e020a */
[----:B----4-:R0:W1:Y:S02]  /*1960*/  DFMA R16, R8, R16, R14 ;  /* 0x000000100810722b */ /* 0x010064000000000e */
[----:B0-----:R0:W1:Y:S04]  /*1970*/  LDG.E.64 R8, [R12.64+0x10] ;  /* 0x000010060c087981 */ /* 0x001068000c1e1b00 */
[----:B------:R2:W1:Y:S04]  /*1980*/  LDG.E.64 R14, [R10.64] ;  /* 0x000000060a0e7981 */ /* 0x000468000c1e1b00 */
[----:B--2---:R0:W2:Y:S04]  /*1990*/  LDG.E.64 R10, [R12.64+0x18] ;  /* 0x000018060c0a7981 */ /* 0x0040a8000c1e1b00 */
[----:B0-----:R0:W2:Y:S01]  /*19a0*/  LDG.E.64 R12, [R18.64] ;  /* 0x00000006120c7981 */ /* 0x0010a2000c1e1b00 */
[----:B------:R-:W-:Y:S01]  /*19b0*/  IADD3 R20, R26, 0xc, RZ ;  /* 0x0000000c1a147810 */ /* 0x000fe20007ffe0ff */
[----:B-1----:R1:W2:-:S04]  /*19c0*/  DFMA R14, R14, R8, R16 ;  /* 0x000000080e0e722b */ /* 0x0022880000000010 */
[----:B-1----:R-:W-:Y:S02]  /*19d0*/  IMAD R16, R20, c[0x0][0x220], R27 ;  /* 0x0000880014107a24 */ /* 0x002fe400078e021b */
[----:B------:R-:W-:Y:S02]  /*19e0*/  IMAD R8, R28, c[0x0][0x208], R20 ;  /* 0x000082001c087a24 */ /* 0x000fe400078e0214 */
[----:B------:R-:W-:-:S04]  /*19f0*/  IMAD.WIDE R16, R16, R29, c[0x0][0x160] ;  /* 0x0000580010107625 */ /* 0x000fc800078e021d */
[----:B------:R-:W-:-:S05]  /*1a00*/  IMAD.WIDE R8, R8, R29, c[0x0][0x1b0] ;  /* 0x00006c0008087625 */ /* 0x000fca00078e021d */
[----:B0-----:R-:W3:Y:S01]  /*1a10*/  LDG.E.64 R18, [R8.64+0x8] ;  /* 0x0000080608127981 */ /* 0x001ee2000c1e1b00 */
[----:B--2---:R0:W1:-:S03]  /*1a20*/  DFMA R10, R12, R10, R14 ;  /* 0x0000000a0c0a722b */ /* 0x004046000000000e */
[----:B0-----:R0:W1:Y:S04]  /*1a30*/  LDG.E.64 R12, [R16.64] ;  /* 0x00000006100c7981 */ /* 0x001068000c1e1b00 */
[----:B------:R-:W1:Y:S01]  /*1a40*/  LDG.E.64 R14, [R8.64] ;  /* 0x00000006080e7981 */ /* 0x000e62000c1e1b00 */
[----:B0-----:R-:W-:-:S05]  /*1a50*/  IMAD.WIDE R16, R29, c[0x0][0x220], R16 ;  /* 0x000088001d107a25 */ /* 0x001fca00078e0210 */
[----:B------:R0:W3:Y:S02]  /*1a60*/  LDG.E.64 R20, [R16.64] ;  /* 0x0000000610147981 */ /* 0x0000e4000c1e1b00 */
[----:B0-----:R-:W-:Y:S01]  /*1a70*/  IMAD.WIDE R16, R29, c[0x0][0x220], R16 ;  /* 0x000088001d107a25 */ /* 0x001fe200078e0210 */
[----:B-1----:R0:W3:-:S04]  /*1a80*/  DFMA R10, R12, R14, R10 ;  /* 0x0000000e0c0a722b */ /* 0x0020c8000000000a */
[----:B0-----:R0:W2:Y:S02]  /*1a90*/  LDG.E.64 R12, [R16.64] ;  /* 0x00000006100c7981 */ /* 0x0010a4000c1e1b00 */
[----:B---3--:R1:W2:Y:S01]  /*1aa0*/  DFMA R18, R20, R18, R10 ;  /* 0x000000121412722b */ /* 0x0082a2000000000a */
[----:B0-----:R-:W-:-:S03]  /*1ab0*/  IMAD.WIDE R16, R29, c[0x0][0x220], R16 ;  /* 0x000088001d107a25 */ /* 0x001fc600078e0210 */
[----:B-1----:R0:W2:Y:S04]  /*1ac0*/  LDG.E.64 R10, [R8.64+0x10] ;  /* 0x00001006080a7981 */ /* 0x0020a8000c1e1b00 */
[----:B------:R-:W3:Y:S04]  /*1ad0*/  LDG.E.64 R16, [R16.64] ;  /* 0x0000000610107981 */ /* 0x000ee8000c1e1b00 */
[----:B0-----:R-:W3:Y:S01]  /*1ae0*/  LDG.E.64 R8, [R8.64+0x18] ;  /* 0x0000180608087981 */ /* 0x001ee2000c1e1b00 */
[----:B------:R-:W-:-:S04]  /*1af0*/  IADD3 R26, R26, 0x10, RZ ;  /* 0x000000101a1a7810 */ /* 0x000fc80007ffe0ff */
[----:B------:R-:W-:Y:S01]  /*1b00*/  ISETP.GE.AND P1, PT, R26, R24, PT ;  /* 0x000000181a00720c */ /* 0x000fe20003f26270 */
[----:B--2---:R-:W3:-:S06]  /*1b10*/  DFMA R10, R12, R10, R18 ;  /* 0x0000000a0c0a722b */ /* 0x004ecc0000000012 */
[----:B---3--:R0:W1:-:S06]  /*1b20*/  DFMA R20, R16, R8, R10 ;  /* 0x000000081014722b */ /* 0x00804c000000000a */
[----:B------:R-:W-:Y:S05]  /*1b30*/  @!P1 BRA `(.L_x_1071) ;  /* 0xfffffad000009947 */ /* 0x000fea000383ffff */
.L_x_1070:
[----:B------:R-:W-:Y:S05]  /*1b40*/  BSYNC B2 ;  /* 0x0000000000027941 */ /* 0x000fea0003800000 */
.L_x_1069:
[----:B0-----:R-:W-:Y:S01]  /*1b50*/  IMAD.IADD R8, R22, 0x1, -R26 ;  /* 0x0000000116087824 */ /* 0x001fe200078e0a1a */
        /* <DEDUP_REMOVED lines=13> */
[C---:B0-----:R-:W-:Y:S01]  /*1c30*/  IMAD.WIDE R16, R24.reuse, c[0x0][0x220], R16 ;  /* 0x0000880018107a25 */ /* 0x041fe200078e0210 */
[----:B-12--5:R0:W3:Y:S02]  /*1c40*/  DFMA R12, R18, R12, R20 ;  /* 0x0000000c120c722b */ /* 0x0260e40000000014 */
[----:B0-----:R0:W2:Y:S04]  /*1c50*/  LDG.E.64 R20, [R8.64+0x18] ;  /* 0x0000180608147981 */ /* 0x0010a8000c1e1b00 */
[----:B---3--:R1:W3:Y:S02]  /*1c60*/  DFMA R14, R10, R14, R12 ;  /* 0x0000000e0a0e722b */ /* 0x0082e4000000000c */
[----:B-1----:R0:W3:Y:S04]  /*1c70*/  LDG.E.64 R10, [R8.64+0x10] ;  /* 0x00001006080a7981 */ /* 0x0020e8000c1e1b00 */
[----:B------:R1:W3:Y:S02]  /*1c80*/  LDG.E.64 R12, [R16.64] ;  /* 0x00000006100c7981 */ /* 0x0002e4000c1e1b00 */
[----:B-1----:R-:W-:-:S05]  /*1c90*/  IMAD.WIDE R16, R24, c[0x0][0x220], R16 ;  /* 0x0000880018107a25 */ /* 0x002fca00078e0210 */
[----:B0-----:R0:W2:Y:S01]  /*1ca0*/  LDG.E.64 R8, [R16.64] ;  /* 0x0000000610087981 */ /* 0x0010a2000c1e1b00 */
[----:B------:R-:W-:-:S05]  /*1cb0*/  IADD3 R18, R26, 0x4, RZ ;  /* 0x000000041a127810 */ /* 0x000fca0007ffe0ff */
[----:B------:R-:W-:Y:S01]  /*1cc0*/  IMAD R19, R28, c[0x0][0x208], R18 ;  /* 0x000082001c137a24 */ /* 0x000fe200078e0212 */
[----:B---3--:R1:W2:Y:S02]  /*1cd0*/  DFMA R10, R12, R10, R14 ;  /* 0x0000000a0c0a722b */ /* 0x0082a4000000000e */
[----:B-1----:R-:W-:Y:S02]  /*1ce0*/  IMAD R13, R18, c[0x0][0x220], R27 ;  /* 0x00008800120d7a24 */ /* 0x002fe400078e021b */
[----:B------:R-:W-:-:S04]  /*1cf0*/  IMAD.WIDE R18, R19, R24, c[0x0][0x1b0] ;  /* 0x00006c0013127625 */ /* 0x000fc800078e0218 */
[----:B------:R-:W-:Y:S01]  /*1d00*/  IMAD.WIDE R12, R13, R24, c[0x0][0x160] ;  /* 0x000058000d0c7625 */ /* 0x000fe200078e0218 */
[----:B------:R-:W3:Y:S04]  /*1d10*/  LDG.E.64 R14, [R18.64] ;  /* 0x00000006120e7981 */ /* 0x000ee8000c1e1b00 */
[----:B0-----:R0:W3:Y:S01]  /*1d20*/  LDG.E.64 R16, [R12.64] ;  /* 0x000000060c107981 */ /* 0x0010e2000c1e1b00 */
[----:B--2---:R1:W3:-:S03]  /*1d30*/  DFMA R20, R8, R20, R10 ;  /* 0x000000140814722b */ /* 0x0042c6000000000a */
[----:B-1----:R-:W2:Y:S01]  /*1d40*/  LDG.E.64 R8, [R18.64+0x8] ;  /* 0x0000080612087981 */ /* 0x002ea2000c1e1b00 */
[----:B0-----:R-:W-:-:S05]  /*1d50*/  IMAD.WIDE R12, R24, c[0x0][0x220], R12 ;  /* 0x00008800180c7a25 */ /* 0x001fca00078e020c */
[----:B------:R0:W2:Y:S02]  /*1d60*/  LDG.E.64 R10, [R12.64] ;  /* 0x000000060c0a7981 */ /* 0x0000a4000c1e1b00 */
[----:B0-----:R-:W-:Y:S01]  /*1d70*/  IMAD.WIDE R12, R24, c[0x0][0x220], R12 ;  /* 0x00008800180c7a25 */ /* 0x001fe200078e020c */
[----:B---3--:R-:W2:-:S06]  /*1d80*/  DFMA R14, R16, R14, R20 ;  /* 0x0000000e100e722b */ /* 0x008e8c0000000014 */
[----:B--2---:R0:W1:Y:S02]  /*1d90*/  DFMA R14, R10, R8, R14 ;  /* 0x000000080a0e722b */ /* 0x004064000000000e */
[----:B0-----:R0:W1:Y:S04]  /*1da0*/  LDG.E.64 R10, [R12.64] ;  /* 0x000000060c0a7981 */ /* 0x001068000c1e1b00 */
[----:B------:R2:W1:Y:S01]  /*1db0*/  LDG.E.64 R8, [R18.64+0x10] ;  /* 0x0000100612087981 */ /* 0x000462000c1e1b00 */
[----:B0-----:R-:W-:-:S03]  /*1dc0*/  IMAD.WIDE R12, R24, c[0x0][0x220], R12 ;  /* 0x00008800180c7a25 */ /* 0x001fc600078e020c */
[----:B--2---:R-:W2:Y:S04]  /*1dd0*/  LDG.E.64 R18, [R18.64+0x18] ;  /* 0x0000180612127981 */ /* 0x004ea8000c1e1b00 */
[----:B------:R-:W2:Y:S01]  /*1de0*/  LDG.E.64 R12, [R12.64] ;  /* 0x000000060c0c7981 */ /* 0x000ea2000c1e1b00 */
[----:B------:R-:W-:Y:S02]  /*1df0*/  PLOP3.LUT P0, PT, PT, PT, PT, 0x8, 0x0 ;  /* 0x000000000000781c */ /* 0x000fe40003f0e170 */
[----:B------:R-:W-:Y:S01]  /*1e00*/  IADD3 R26, R26, 0x8, RZ ;  /* 0x000000081a1a7810 */ /* 0x000fe20007ffe0ff */
[----:B-1----:R-:W2:-:S06]  /*1e10*/  DFMA R8, R10, R8, R14 ;  /* 0x000000080a08722b */ /* 0x002e8c000000000e */
[----:B--2---:R0:W1:-:S06]  /*1e20*/  DFMA R20, R12, R18, R8 ;  /* 0x000000120c14722b */ /* 0x00404c0000000008 */
.L_x_1073:
[----:B------:R-:W-:Y:S05]  /*1e30*/  BSYNC B2 ;  /* 0x0000000000027941 */ /* 0x000fea0003800000 */
.L_x_1072:
[----:B------:R-:W-:-:S13]  /*1e40*/  ISETP.LT.OR P0, PT, R26, R22, P0 ;  /* 0x000000161a00720c */ /* 0x000fda0000701670 */
[----:B------:R-:W-:Y:S05]  /*1e50*/  @!P0 BRA `(.L_x_1066) ;  /* 0x0000014000008947 */ /* 0x000fea0003800000 */
[----:B------:R-:W-:Y:S01]  /*1e60*/  MOV R24, 0x8 ;  /* 0x0000000800187802 */ /* 0x000fe20000000f00 */
[----:B------:R-:W-:Y:S02]  /*1e70*/  IMAD R11, R26, c[0x0][0x220], R27 ;  /* 0x000088001a0b7a24 */ /* 0x000fe400078e021b */
[----:B0-----:R-:W-:Y:S02]  /*1e80*/  IMAD R19, R28, c[0x0][0x208], R26 ;  /* 0x000082001c137a24 */ /* 0x001fe400078e021a */
[----:B------:R-:W-:-:S04]  /*1e90*/  IMAD.WIDE R10, R11, R24, c[0x0][0x160] ;  /* 0x000058000b0a7625 */ /* 0x000fc800078e0218 */
[----:B------:R-:W-:Y:S01]  /*1ea0*/  IMAD.WIDE R18, R19, R24, c[0x0][0x1b0] ;  /* 0x00006c0013127625 */ /* 0x000fe200078e0218 */
[----:B------:R0:W2:Y:S04]  /*1eb0*/  LDG.E.64 R16, [R10.64] ;  /* 0x000000060a107981 */ /* 0x0000a8000c1e1b00 */
[----:B------:R-:W2:Y:S04]  /*1ec0*/  LDG.E.64 R14, [R18.64] ;  /* 0x00000006120e7981 */ /* 0x000ea8000c1e1b00 */
[----:B------:R3:W4:Y:S01]  /*1ed0*/  LDG.E.64 R12, [R18.64+0x8] ;  /* 0x00000806120c7981 */ /* 0x000722000c1e1b00 */
[----:B0-----:R-:W-:-:S05]  /*1ee0*/  IMAD.WIDE R10, R24, c[0x0][0x220], R10 ;  /* 0x00008800180a7a25 */ /* 0x001fca00078e020a */
[----:B------:R0:W4:Y:S02]  /*1ef0*/  LDG.E.64 R8, [R10.64] ;  /* 0x000000060a087981 */ /* 0x000124000c1e1b00 */
[----:B0-----:R-:W-:Y:S01]  /*1f00*/  IMAD.WIDE R10, R24, c[0x0][0x220], R10 ;  /* 0x00008800180a7a25 */ /* 0x001fe200078e020a */
[----:B-12--5:R0:W4:-:S05]  /*1f10*/  DFMA R16, R16, R14, R20 ;  /* 0x0000000e1010722b */ /* 0x02610a0000000014 */
[----:B0-----:R-:W-:Y:S01]  /*1f20*/  IMAD.WIDE R20, R24, c[0x0][0x220], R10 ;  /* 0x0000880018147a25 */ /* 0x001fe200078e020a */
[----:B------:R3:W2:Y:S04]  /*1f30*/  LDG.E.64 R14, [R18.64+0x10] ;  /* 0x00001006120e7981 */ /* 0x0006a8000c1e1b00 */
[----:B------:R-:W2:Y:S04]  /*1f40*/  LDG.E.64 R10, [R10.64] ;  /* 0x000000060a0a7981 */ /* 0x000ea8000c1e1b00 */
[----:B------:R-:W2:Y:S04]  /*1f50*/  LDG.E.64 R20, [R20.64] ;  /* 0x0000000614147981 */ /* 0x000ea8000c1e1b00 */
[----:B---3--:R-:W3:Y:S01]  /*1f60*/  LDG.E.64 R18, [R18.64+0x18] ;  /* 0x0000180612127981 */ /* 0x008ee2000c1e1b00 */
[----:B----4-:R-:W2:-:S06]  /*1f70*/  DFMA R8, R8, R12, R16 ;  /* 0x0000000c0808722b */ /* 0x010e8c0000000010 */
[----:B--2---:R-:W3:-:S06]  /*1f80*/  DFMA R8, R10, R14, R8 ;  /* 0x0000000e0a08722b */ /* 0x004ecc0000000008 */
[----:B---3--:R0:W1:-:S06]  /*1f90*/  DFMA R20, R20, R18, R8 ;  /* 0x000000121414722b */ /* 0x00804c0000000008 */
.L_x_1066:
[----:B------:R-:W-:Y:S05]  /*1fa0*/  BSYNC B0 ;  /* 0x0000000000007941 */ /* 0x000fea0003800000 */
.L_x_1065:
[----:B------:R-:W-:-:S04]  /*1fb0*/  IADD3 R5, R5, 0x1, RZ ;  /* 0x0000000105057810 */ /* 0x000fc80007ffe0ff */
[----:B------:R-:W-:-:S13]  /*1fc0*/  ISETP.GE.AND P0, PT, R5, R6, PT ;  /* 0x000000060500720c */ /* 0x000fda0003f06270 */
[----:B------:R-:W-:Y:S05]  /*1fd0*/  @!P0 BRA `(.L_x_1074) ;  /* 0xfffff33000008947 */ /* 0x000fea000383ffff */
.L_x_1064:
[----:B------:R-:W-:Y:S05]  /*1fe0*/  BSYNC B1 ;  /* 0x0000000000017941 */ /* 0x000fea0003800000 */
.L_x_1063:
[----:B------:R-:W-:Y:S01]  /*1ff0*/  SHF.R.S64 R4, RZ, 0x1d, R0 ;  /* 0x0000001dff047819 */ /* 0x000fe20000001000 */
[----:B------:R-:W-:-:S03]  /*2000*/  IMAD.MOV.U32 R6, RZ, RZ, c[0x0][0x0] ;  /* 0x00000000ff067624 */ /* 0x000fc600078e00ff */
[----:B------:R-:W-:Y:S01]  /*2010*/  IADD3 R4, P0, R4, c[0x0][0x188], RZ ;  /* 0x0000620004047a10 */ /* 0x000fe20007f1e0ff */
[----:B------:R-:W-:-:S03]  /*2020*/  IMAD R7, R6, c[0x0][0xc], RZ ;  /* 0x0000030006077a24 */ /* 0x000fc600078e02ff */
[----:B------:R-:W-:Y:S02]  /*2030*/  LEA.HI.X.SX32 R5, R0, c[0x0][0x18c], 0x3, P0 ;  /* 0x0000630000057a11 */ /* 0x000fe400000f1eff */
[----:B------:R-:W-:-:S03]  /*2040*/  IADD3 R0, P0, R7, R0, RZ ;  /* 0x0000000007007210 */ /* 0x000fc60007f1e0ff */
[----:B-1---5:R1:W-:Y:S02]  /*2050*/  STG.E.64 [R4.64], R20 ;  /* 0x0000001404007986 */ /* 0x0223e4000c101b06 */
[----:B------:R-:W-:Y:S01]  /*2060*/  IMAD.X R2, RZ, RZ, R2, P0 ;  /* 0x000000ffff027224 */ /* 0x000fe200000e0602 */
[----:B------:R-:W-:-:S04]  /*2070*/  ISETP.GE.U32.AND P0, PT, R0, c[0x0][0x1ec], PT ;  /* 0x00007b0000007a0c */ /* 0x000fc80003f06070 */
[----:B------:R-:W-:-:S13]  /*2080*/  ISETP.GE.AND.EX P0, PT, R2, UR5, PT, P0 ;  /* 0x0000000502007c0c */ /* 0x000fda000bf06300 */
[----:B-1----:R-:W-:Y:S01]  /*2090*/  @P0 CALL.REL.NOINC `(.L_x_1075) ;  /* 0x0000001000000944 */ /* 0x002fe20003c00000 */
[----:B------:R-:W-:Y:S05]  /*20a0*/  BRA `(.L_x_1076) ;  /* 0xffffe1c000007947 */ /* 0x000fea000383ffff */
.L_x_1075:
[----:B------:R-:W-:Y:S05]  /*20b0*/  EXIT ;  /* 0x000000000000794d */ /* 0x000fea0003800000 */
.L_x_1054:
[----:B------:R-:W-:Y:S01]  /*20c0*/  IABS R8, c[0x0][0x200] ;  /* 0x0000800000087a13 */ /* 0x000fe20000000000 */
[----:B------:R-:W-:Y:S01]  /*20d0*/  IMAD.MOV.U32 R12, RZ, RZ, c[0x0][0x210] ;  /* 0x00008400ff0c7624 */ /* 0x000fe200078e00ff */
[----:B------:R-:W-:Y:S01]  /*20e0*/  IABS R9, R0 ;  /* 0x0000000000097213 */ /* 0x000fe20000000000 */
[----:B------:R-:W-:Y:S01]  /*20f0*/  IMAD.MOV.U32 R13, RZ, RZ, c[0x0][0x224] ;  /* 0x00008900ff0d7624 */ /* 0x000fe200078e00ff */
[----:B0-----:R-:W0:Y:S01]  /*2100*/  I2F.RP R6, R8 ;  /* 0x0000000800067306 */ /* 0x001e220000209400 */
[----:B------:R-:W-:Y:S01]  /*2110*/  IABS R3, c[0x0][0x204] ;  /* 0x0000810000037a13 */ /* 0x000fe20000000000 */
[----:B------:R-:W-:Y:S01]  /*2120*/  BSSY B0, `(.L_x_1077) ;  /* 0x0000072000007945 */ /* 0x000fe20003800000 */
[----:B------:R-:W-:-:S05]  /*2130*/  MOV R14, c[0x0][0x220] ;  /* 0x00008800000e7a02 */ /* 0x000fca0000000f00 */
[----:B0-----:R-:W0:Y:S02]  /*2140*/  MUFU.RCP R6, R6 ;  /* 0x0000000600067308 */ /* 0x001e240000001000 */
[----:B0-----:R-:W-:-:S06]  /*2150*/  IADD3 R4, R6, 0xffffffe, RZ ;  /* 0x0ffffffe06047810 */ /* 0x001fcc0007ffe0ff */
[----:B------:R0:W1:Y:S02]  /*2160*/  F2I.FTZ.U32.TRUNC.NTZ R5, R4 ;  /* 0x0000000400057305 */ /* 0x000064000021f000 */
[----:B0-----:R-:W-:Y:S01]  /*2170*/  IMAD.MOV.U32 R4, RZ, RZ, RZ ;  /* 0x000000ffff047224 */ /* 0x001fe200078e00ff */
[----:B-1----:R-:W-:-:S05]  /*2180*/  IADD3 R7, RZ, -R5, RZ ;  /* 0x80000005ff077210 */ /* 0x002fca0007ffe0ff */
[----:B------:R-:W-:-:S04]  /*2190*/  IMAD R7, R7, R8, RZ ;  /* 0x0000000807077224 */ /* 0x000fc800078e02ff */
        /* <DEDUP_REMOVED lines=15> */
[----:B------:R-:W-:Y:S02]  /*2290*/  IABS R8, c[0x0][0x1f0] ;  /* 0x00007c0000087a13 */ /* 0x000fe40000000000 */
[----:B------:R-:W-:-:S07]  /*22a0*/  ISETP.GE.AND P2, PT, R5, RZ, PT ;  /* 0x000000ff0500720c */ /* 0x000fce0003f46270 */
[----:B------:R-:W-:Y:S01]  /*22b0*/  @P0 IADD3 R4, R4, 0x1, RZ ;  /* 0x0000000104040810 */ /* 0x000fe20007ffe0ff */
[----:B0-----:R-:W-:-:S05]  /*22c0*/  IMAD.MOV R6, RZ, RZ, -R9 ;  /* 0x000000ffff067224 */ /* 0x001fca00078e0a09 */
[----:B------:R-:W-:Y:S02]  /*22d0*/  @!P2 IADD3 R4, -R4, RZ, RZ ;  /* 0x000000ff0404a210 */ /* 0x000fe40007ffe1ff */
[----:B------:R-:W-:Y:S01]  /*22e0*/  @!P1 LOP3.LUT R4, RZ, c[0x0][0x200], RZ, 0x33, !PT ;  /* 0x00008000ff049a12 */ /* 0x000fe200078e33ff */
[----:B------:R-:W-:Y:S02]  /*22f0*/  IMAD R5, R6, R3, RZ ;  /* 0x0000000306057224 */ /* 0x000fe400078e02ff */
[----:B------:R-:W-:Y:S01]  /*2300*/  IMAD.MOV.U32 R6, RZ, RZ, R8 ;  /* 0x000000ffff067224 */ /* 0x000fe200078e0008 */
[----:B------:R-:W-:Y:S01]  /*2310*/  IABS R7, R4 ;  /* 0x0000000400077213 */ /* 0x000fe20000000000 */
[----:B------:R-:W-:-:S04]  /*2320*/  IMAD.MOV.U32 R8, RZ, RZ, RZ ;  /* 0x000000ffff087224 */ /* 0x000fc800078e00ff */
        /* <DEDUP_REMOVED lines=12> */
[----:B------:R-:W-:Y:S01]  /*23f0*/  IMAD.MOV.U32 R8, RZ, RZ, 0x1 ;  /* 0x00000001ff087424 */ /* 0x000fe200078e00ff */
[----:B------:R0:W1:Y:S01]  /*2400*/  F2I.FTZ.U32.TRUNC.NTZ R11, R10 ;  /* 0x0000000a000b7305 */ /* 0x000062000021f000 */
[----:B------:R-:W-:Y:S02]  /*2410*/  LOP3.LUT R3, R4, c[0x0][0x204], RZ, 0x3c, !PT ;  /* 0x0000810004037a12 */ /* 0x000fe400078e3cff */
[----:B------:R-:W-:-:S02]  /*2420*/  ISETP.NE.AND P1, PT, RZ, c[0x0][0x204], PT ;  /* 0x00008100ff007a0c */ /* 0x000fc40003f25270 */
[----:B------:R-:W-:Y:S02]  /*2430*/  ISETP.GE.AND P2, PT, R3, RZ, PT ;  /* 0x000000ff0300720c */ /* 0x000fe40003f46270 */
[----:B------:R-:W-:Y:S01]  /*2440*/  IADD3 R7, -R8, c[0x0][0x208], RZ ;  /* 0x0000820008077a10 */ /* 0x000fe20007ffe1ff */
[----:B0-----:R-:W-:-:S03]  /*2450*/  HFMA2.MMA R10, -RZ, RZ, 0, 0 ;  /* 0x00000000ff0a7435 */ /* 0x001fc600000001ff */
[----:B------:R-:W-:Y:S01]  /*2460*/  @P0 IADD3 R9, R9, 0x1, RZ ;  /* 0x0000000109090810 */ /* 0x000fe20007ffe0ff */
[----:B------:R-:W-:Y:S01]  /*2470*/  IMAD R14, R7, R14, -c[0x0][0x1f8] ;  /* 0x80007e00070e7624 */ /* 0x000fe200078e020e */
[----:B-1----:R-:W-:-:S05]  /*2480*/  IADD3 R3, RZ, -R11, RZ ;  /* 0x8000000bff037210 */ /* 0x002fca0007ffe0ff */
[----:B------:R-:W-:Y:S01]  /*2490*/  @!P2 IMAD.MOV R9, RZ, RZ, -R9 ;  /* 0x000000ffff09a224 */ /* 0x000fe200078e0a09 */
[----:B------:R-:W-:Y:S01]  /*24a0*/  @!P1 LOP3.LUT R9, RZ, c[0x0][0x204], RZ, 0x33, !PT ;  /* 0x00008100ff099a12 */ /* 0x000fe200078e33ff */
[----:B------:R-:W-:-:S03]  /*24b0*/  IMAD R3, R3, R6, RZ ;  /* 0x0000000603037224 */ /* 0x000fc600078e02ff */
[----:B------:R-:W-:Y:S01]  /*24c0*/  IABS R5, R9 ;  /* 0x0000000900057213 */ /* 0x000fe20000000000 */
[----:B------:R-:W-:Y:S01]  /*24d0*/  IMAD.MOV R7, RZ, RZ, -R9 ;  /* 0x000000ffff077224 */ /* 0x000fe200078e0a09 */
[----:B------:R-:W-:Y:S01]  /*24e0*/  ISETP.GE.AND P2, PT, R9, RZ, PT ;  /* 0x000000ff0900720c */ /* 0x000fe20003f46270 */
[----:B------:R-:W-:-:S04]  /*24f0*/  IMAD.HI.U32 R10, R11, R3, R10 ;  /* 0x000000030b0a7227 */ /* 0x000fc800078e000a */
[----:B------:R-:W-:Y:S02]  /*2500*/  IMAD.MOV.U32 R11, RZ, RZ, R5 ;  /* 0x000000ffff0b7224 */ /* 0x000fe400078e0005 */
[----:B------:R-:W-:Y:S02]  /*2510*/  IMAD.MOV R3, RZ, RZ, -R4 ;  /* 0x000000ffff037224 */ /* 0x000fe400078e0a04 */
[----:B------:R-:W-:-:S04]  /*2520*/  IMAD.HI.U32 R5, R10, R11, RZ ;  /* 0x0000000b0a057227 */ /* 0x000fc800078e00ff */
[----:B------:R-:W-:Y:S01]  /*2530*/  IMAD R3, R3, c[0x0][0x200], R0 ;  /* 0x0000800003037a24 */ /* 0x000fe200078e0200 */
[----:B------:R-:W-:Y:S01]  /*2540*/  IADD3 R5, -R5, RZ, RZ ;  /* 0x000000ff05057210 */ /* 0x000fe20007ffe1ff */
[----:B------:R-:W-:Y:S02]  /*2550*/  IMAD.MOV.U32 R10, RZ, RZ, c[0x0][0x214] ;  /* 0x00008500ff0a7624 */ /* 0x000fe400078e00ff */
[----:B------:R-:W-:Y:S02]  /*2560*/  IMAD R7, R7, c[0x0][0x204], R4 ;  /* 0x0000810007077a24 */ /* 0x000fe400078e0204 */
[----:B------:R-:W-:Y:S01]  /*2570*/  IMAD R3, R3, R12, -c[0x0][0x218] ;  /* 0x8000860003037624 */ /* 0x000fe200078e020c */
[----:B------:R-:W-:Y:S01]  /*2580*/  IADD3 R12, -R8, c[0x0][0x20c], RZ ;  /* 0x00008300080c7a10 */ /* 0x000fe20007ffe1ff */
[----:B------:R-:W-:Y:S01]  /*2590*/  IMAD R10, R7, R10, -c[0x0][0x21c] ;  /* 0x80008700070a7624 */ /* 0x000fe200078e020a */
[----:B------:R-:W-:Y:S01]  /*25a0*/  IABS R7, c[0x0][0x224] ;  /* 0x0000890000077a13 */ /* 0x000fe20000000000 */
[----:B------:R-:W-:Y:S01]  /*25b0*/  IMAD R8, R6, R5, R11 ;  /* 0x0000000506087224 */ /* 0x000fe200078e020b */
[C---:B------:R-:W-:Y:S01]  /*25c0*/  IADD3 R11, R3.reuse, R14, RZ ;  /* 0x0000000e030b7210 */ /* 0x040fe20007ffe0ff */
[----:B------:R-:W-:Y:S01]  /*25d0*/  IMAD R13, R12, R13, -c[0x0][0x1fc] ;  /* 0x80007f000c0d7624 */ /* 0x000fe200078e020d */
[----:B------:R-:W-:Y:S01]  /*25e0*/  ISETP.GT.AND P5, PT, R10, -0x1, PT ;  /* 0xffffffff0a00780c */ /* 0x000fe20003fa4270 */
[----:B------:R-:W-:Y:S01]  /*25f0*/  IMAD.MOV.U32 R4, RZ, RZ, RZ ;  /* 0x000000ffff047224 */ /* 0x000fe200078e00ff */
[----:B------:R-:W-:Y:S01]  /*2600*/  ISETP.GT.U32.AND P4, PT, R6, R8, PT ;  /* 0x000000080600720c */ /* 0x000fe20003f84070 */
[----:B------:R-:W-:Y:S01]  /*2610*/  IMAD.IADD R12, R10, 0x1, R13 ;  /* 0x000000010a0c7824 */ /* 0x000fe200078e020d */
[----:B------:R-:W-:-:S02]  /*2620*/  ISETP.GT.AND P0, PT, R3, -0x1, PT ;  /* 0xffffffff0300780c */ /* 0x000fc40003f04270 */
[----:B------:R-:W-:Y:S02]  /*2630*/  ISETP.GE.AND P1, PT, R11, -0x1, PT ;  /* 0xffffffff0b00780c */ /* 0x000fe40003f26270 */
[----:B------:R-:W-:-:S07]  /*2640*/  ISETP.GE.AND P3, PT, R12, -0x1, PT ;  /* 0xffffffff0c00780c */ /* 0x000fce0003f66270 */
[----:B------:R-:W-:Y:S01]  /*2650*/  @!P4 IADD3 R8, R8, -R6, RZ ;  /* 0x800000060808c210 */ /* 0x000fe20007ffe0ff */
        /* <DEDUP_REMOVED lines=10> */
[----:B------:R-:W-:-:S05]  /*2700*/  IMAD.HI.U32 R4, R17, R14, RZ ;  /* 0x0000000e11047227 */ /* 0x000fca00078e00ff */
[----:B------:R-:W-:-:S05]  /*2710*/  IADD3 R5, -R4, RZ, RZ ;  /* 0x000000ff04057210 */ /* 0x000fca0007ffe1ff */
        /* <DEDUP_REMOVED lines=9> */
[----:B------:R-:W-:-:S04]  /*27b0*/  @P5 IADD3 R4, R4, 0x1, RZ ;  /* 0x0000000104045810 */ /* 0x000fc80007ffe0ff */
[----:B------:R-:W-:-:S05]  /*27c0*/  MOV R5, R4 ;  /* 0x0000000400057202 */ /* 0x000fca0000000f00 */
[----:B------:R-:W-:Y:S01]  /*27d0*/  @!P4 IMAD.MOV R5, RZ, RZ, -R5 ;  /* 0x000000ffff05c224 */ /* 0x000fe200078e0a05 */
[----:B------:R-:W-:-:S05]  /*27e0*/  @!P6 LOP3.LUT R5, RZ, c[0x0][0x224], RZ, 0x33, !PT ;  /* 0x00008900ff05ea12 */ /* 0x000fca00078e33ff */
[----:B------:R-:W-:-:S04]  /*27f0*/  IMAD.MOV R13, RZ, RZ, -R5 ;  /* 0x000000ffff0d7224 */ /* 0x000fc800078e0a05 */
[----:B------:R-:W-:-:S05]  /*2800*/  IMAD R4, R13, c[0x0][0x224], -R10 ;  /* 0x000089000d047a24 */ /* 0x000fca00078e0a0a */
[----:B------:R-:W-:Y:S02]  /*2810*/  ISETP.GT.AND P4, PT, R4, RZ, PT ;  /* 0x000000ff0400720c */ /* 0x000fe40003f84270 */
[----:B------:R-:W-:-:S11]  /*2820*/  IADD3 R4, R5, 0x1, RZ ;  /* 0x0000000105047810 */ /* 0x000fd60007ffe0ff */
[----:B------:R-:W-:Y:S02]  /*2830*/  @!P4 IADD3 R4, R5, RZ, RZ ;  /* 0x000000ff0504c210 */ /* 0x000fe40007ffe0ff */
.L_x_1078:
[----:B------:R-:W-:Y:S05]  /*2840*/  BSYNC B0 ;  /* 0x0000000000007941 */ /* 0x000fea0003800000 */
.L_x_1077:
[----:B------:R-:W-:Y:S01]  /*2850*/  BSSY B0, `(.L_x_1079) ;  /* 0x0000022000007945 */ /* 0x000fe20003800000 */
[----:B------:R-:W-:Y:S01]  /*2860*/  ISETP.GT.U32.AND P4, PT, R6, R8, PT ;  /* 0x000000080600720c */ /* 0x000fe20003f84070 */
[----:B------:R-:W-:Y:S01]  /*2870*/  IMAD.MOV.U32 R5, RZ, RZ, c[0x0][0x20c] ;  /* 0x00008300ff057624 */ /* 0x000fe200078e00ff */
[----:B------:R-:W-:Y:S06]  /*2880*/  @!P3 BRA `(.L_x_1080) ;  /* 0x000001e00000b947 */ /* 0x000fec0003800000 */
        /* <DEDUP_REMOVED lines=30> */
.L_x_1080:
[----:B------:R-:W-:Y:S05]  /*2a70*/  BSYNC B0 ;  /* 0x0000000000007941 */ /* 0x000fea0003800000 */
.L_x_1079:
[----:B------:R-:W-:Y:S01]  /*2a80*/  BSSY B0, `(.L_x_1081) ;  /* 0x0000024000007945 */ /* 0x000fe20003800000 */
[----:B------:R-:W-:Y:S01]  /*2a90*/  @!P4 IMAD.IADD R8, R8, 0x1, -R6 ;  /* 0x000000010808c824 */ /* 0x000fe200078e0a06 */
[----:B------:R-:W-:Y:S01]  /*2aa0*/  IABS R12, c[0x0][0x220] ;  /* 0x00008800000c7a13 */ /* 0x000fe20000000000 */
[----:B------:R-:W-:Y:S01]  /*2ab0*/  IMAD.MOV.U32 R6, RZ, RZ, RZ ;  /* 0x000000ffff067224 */ /* 0x000fe200078e00ff */
[----:B------:R-:W-:Y:S01]  /*2ac0*/  MOV R7, c[0x0][0x208] ;  /* 0x0000820000077a02 */ /* 0x000fe20000000f00 */
[----:B------:R-:W-:Y:S05]  /*2ad0*/  @P0 BRA `(.L_x_1082) ;  /* 0x000001e000000947 */ /* 0x000fea0003800000 */
[----:B------:R-:W0:Y:S01]  /*2ae0*/  I2F.RP R16, R12 ;  /* 0x0000000c00107306 */ /* 0x000e220000209400 */
[----:B------:R-:W-:Y:S01]  /*2af0*/  IMAD.MOV.U32 R14, RZ, RZ, RZ ;  /* 0x000000ffff0e7224 */ /* 0x000fe200078e00ff */
[----:B------:R-:W-:-:S06]  /*2b00*/  IABS R17, R3 ;  /* 0x0000000300117213 */ /* 0x000fcc0000000000 */
[----:B0-----:R-:W0:Y:S02]  /*2b10*/  MUFU.RCP R16, R16 ;  /* 0x0000001000107308 */ /* 0x001e240000001000 */
[----:B0-----:R-:W-:-:S06]  /*2b20*/  IADD3 R15, R16, 0xffffffe, RZ ;  /* 0x0ffffffe100f7810 */ /* 0x001fcc0007ffe0ff */
[----:B------:R-:W0:Y:S02]  /*2b30*/  F2I.FTZ.U32.TRUNC.NTZ R15, R15 ;  /* 0x0000000f000f7305 */ /* 0x000e24000021f000 */
[----:B0-----:R-:W-:-:S04]  /*2b40*/  IMAD.MOV R13, RZ, RZ, -R15 ;  /* 0x000000ffff0d7224 */ /* 0x001fc800078e0a0f */
[----:B------:R-:W-:-:S04]  /*2b50*/  IMAD R13, R13, R12, RZ ;  /* 0x0000000c0d0d7224 */ /* 0x000fc800078e02ff */
[----:B------:R-:W-:Y:S01]  /*2b60*/  IMAD.HI.U32 R6, R15, R13, R14 ;  /* 0x0000000d0f067227 */ /* 0x000fe200078e000e */
[----:B------:R-:W-:-:S05]  /*2b70*/  MOV R13, R17 ;  /* 0x00000011000d7202 */ /* 0x000fca0000000f00 */
        /* <DEDUP_REMOVED lines=14> */
[----:B------:R-:W-:-:S04]  /*2c60*/  @!P3 LOP3.LUT R13, RZ, c[0x0][0x220], RZ, 0x33, !PT ;  /* 0x00008800ff0dba12 */ /* 0x000fc800078e33ff */
[----:B------:R-:W-:-:S05]  /*2c70*/  IADD3 R6, -R13, RZ, RZ ;  /* 0x000000ff0d067210 */ /* 0x000fca0007ffe1ff */
[----:B------:R-:W-:-:S05]  /*2c80*/  IMAD R6, R6, c[0x0][0x220], -R3 ;  /* 0x0000880006067a24 */ /* 0x000fca00078e0a03 */
[----:B------:R-:W-:Y:S02]  /*2c90*/  ISETP.GT.AND P0, PT, R6, RZ, PT ;  /* 0x000000ff0600720c */ /* 0x000fe40003f04270 */
[----:B------:R-:W-:-:S11]  /*2ca0*/  IADD3 R6, R13, 0x1, RZ ;  /* 0x000000010d067810 */ /* 0x000fd60007ffe0ff */
[----:B------:R-:W-:Y:S02]  /*2cb0*/  @!P0 IMAD.MOV R6, RZ, RZ, R13 ;  /* 0x000000ffff068224 */ /* 0x000fe400078e020d */
.L_x_1082:
[----:B------:R-:W-:Y:S05]  /*2cc0*/  BSYNC B0 ;  /* 0x0000000000007941 */ /* 0x000fea0003800000 */
.L_x_1081:
        /* <DEDUP_REMOVED lines=32> */
.L_x_1084:
[----:B------:R-:W-:Y:S05]  /*2ed0*/  BSYNC B0 ;  /* 0x0000000000007941 */ /* 0x000fea0003800000 */
.L_x_1083:
[----:B------:R-:W-:Y:S01]  /*2ee0*/  ULDC.S8 UR4, c[0x0][0x1e8] ;  /* 0x00007a0000047ab9 */ /* 0x000fe20000000200 */
[----:B------:R-:W-:Y:S01]  /*2ef0*/  ISETP.NE.AND P0, PT, RZ, c[0x0][0x1f0], PT ;  /* 0x00007c00ff007a0c */ /* 0x000fe20003f05270 */
[----:B------:R-:W-:Y:S01]  /*2f00*/  @!P2 IMAD.MOV R8, RZ, RZ, -R8 ;  /* 0x000000ffff08a224 */ /* 0x000fe200078e0a08 */
[----:B------:R-:W-:Y:S01]  /*2f10*/  ISETP.NE.AND P1, PT, RZ, UR4, PT ;  /* 0x00000004ff007c0c */ /* 0x000fe2000bf25270 */
[----:B------:R-:W-:-:S10]  /*2f20*/  CS2R R12, SRZ ;  /* 0x00000000000c7805 */ /* 0x000fd4000001ff00 */
[----:B------:R-:W-:Y:S02]  /*2f30*/  @!P0 LOP3.LUT R8, RZ, c[0x0][0x1f0], RZ, 0x33, !PT ;  /* 0x00007c00ff088a12 */ /* 0x000fe400078e33ff */
[----:B------:R-:W-:Y:S05]  /*2f40*/  @!P1 BRA `(.L_x_1085) ;  /* 0x0000003000009947 */ /* 0x000fea0003800000 */
[----:B------:R-:W-:-:S04]  /*2f50*/  IMAD.MOV.U32 R13, RZ, RZ, 0x8 ;  /* 0x00000008ff0d7424 */ /* 0x000fc800078e00ff */
[----:B------:R-:W-:-:S06]  /*2f60*/  IMAD.WIDE R12, R8, R13, c[0x0][0x1d8] ;  /* 0x00007600080c7625 */ /* 0x000fcc00078e020d */
[----:B------:R-:W5:Y:S02]  /*2f70*/  LDG.E.64 R12, [R12.64] ;  /* 0x000000060c0c7981 */ /* 0x000f64000c1e1b00 */
.L_x_1085:
[----:B------:R-:W-:Y:S01]  /*2f80*/  ISETP.GE.AND P0, PT, R4, R5, PT ;  /* 0x000000050400720c */ /* 0x000fe20003f06270 */
[----:B------:R-:W-:-:S12]  /*2f90*/  BSSY B1, `(.L_x_1086) ;  /* 0x00000cb000017945 */ /* 0x000fd80003800000 */
[----:B------:R-:W-:Y:S05]  /*2fa0*/  @P0 BRA `(.L_x_1087) ;  /* 0x00000c9000000947 */ /* 0x000fea0003800000 */
[----:B------:R-:W-:Y:S01]  /*2fb0*/  IMAD R9, R9, c[0x0][0x1fc], R10 ;  /* 0x00007f0009097a24 */ /* 0x000fe200078e020a */
[C---:B------:R-:W-:Y:S02]  /*2fc0*/  IADD3 R20, R6.reuse, 0x2, RZ ;  /* 0x0000000206147810 */ /* 0x040fe40007ffe0ff */
[----:B------:R-:W-:Y:S02]  /*2fd0*/  IADD3 R21, R6, 0x3, RZ ;  /* 0x0000000306157810 */ /* 0x000fe40007ffe0ff */
.L_x_1097:
[----:B------:R-:W-:Y:S01]  /*2fe0*/  ISETP.GT.AND P0, PT, R7, R6, PT ;  /* 0x000000060700720c */ /* 0x000fe20003f04270 */
[----:B------:R-:W-:-:S12]  /*2ff0*/  BSSY B0, `(.L_x_1088) ;  /* 0x00000c1000007945 */ /* 0x000fd80003800000 */
[----:B01----:R-:W-:Y:S05]  /*3000*/  @!P0 BRA `(.L_x_1089) ;  /* 0x00000bf000008947 */ /* 0x003fea0003800000 */
[-C--:B------:R-:W-:Y:S01]  /*3010*/  IADD3 R18, R7, -R6.reuse, RZ ;  /* 0x8000000607127210 */ /* 0x080fe20007ffe0ff */
[----:B------:R-:W-:Y:S01]  /*3020*/  BSSY B2, `(.L_x_1090) ;  /* 0x0000022000027945 */ /* 0x000fe20003800000 */
[----:B------:R-:W-:Y:S01]  /*3030*/  LOP3.LUT R10, RZ, R6, RZ, 0x33, !PT ;  /* 0x00000006ff0a7212 */ /* 0x000fe200078e33ff */
[----:B------:R-:W-:Y:S01]  /*3040*/  IMAD R22, R4, c[0x0][0x224], R9 ;  /* 0x0000890004167a24 */ /* 0x000fe200078e0209 */
[----:B------:R-:W-:Y:S01]  /*3050*/  LOP3.LUT P0, R18, R18, 0x3, RZ, 0xc0, !PT ;  /* 0x0000000312127812 */ /* 0x000fe2000780c0ff */
[----:B------:R-:W-:Y:S02]  /*3060*/  IMAD.MOV.U32 R27, RZ, RZ, R6 ;  /* 0x000000ffff1b7224 */ /* 0x000fe400078e0006 */
[----:B------:R-:W-:-:S05]  /*3070*/  IMAD.IADD R10, R10, 0x1, R7 ;  /* 0x000000010a0a7824 */ /* 0x000fca00078e0207 */
[----:B------:R-:W-:-:S05]  /*3080*/  ISETP.GE.U32.AND P1, PT, R10, 0x3, PT ;  /* 0x000000030a00780c */ /* 0x000fca0003f26070 */
[----:B------:R-:W-:Y:S05]  /*3090*/  @!P0 BRA `(.L_x_1091) ;  /* 0x000001a000008947 */ /* 0x000fea0003800000 */
[----:B------:R-:W-:Y:S01]  /*30a0*/  HFMA2.MMA R23, -RZ, RZ, 0, 4.76837158203125e-07 ;  /* 0x00000008ff177435 */ /* 0x000fe200000001ff */
[----:B------:R-:W-:Y:S02]  /*30b0*/  IMAD R11, R22, c[0x0][0x1f8], R3 ;  /* 0x00007e00160b7a24 */ /* 0x000fe400078e0203 */
[----:B------:R-:W-:Y:S02]  /*30c0*/  IMAD R15, R8, c[0x0][0x20c], R4 ;  /* 0x00008300080f7a24 */ /* 0x000fe400078e0204 */
[----:B------:R-:W-:Y:S02]  /*30d0*/  IMAD R24, R6, c[0x0][0x220], R11 ;  /* 0x0000880006187a24 */ /* 0x000fe400078e020b */
[----:B------:R-:W-:-:S03]  /*30e0*/  IMAD R10, R15, c[0x0][0x208], R6 ;  /* 0x000082000f0a7a24 */ /* 0x000fc600078e0206 */
        /* <DEDUP_REMOVED lines=17> */
[----:B------:R-:W-:-:S02]  /*3200*/  IMAD.MOV.U32 R27, RZ, RZ, R20 ;  /* 0x000000ffff1b7224 */ /* 0x000fc400078e0014 */
[----:B------:R-:W-:Y:S01]  /*3210*/  @P0 IMAD.MOV.U32 R27, RZ, RZ, R21 ;  /* 0x000000ffff1b0224 */ /* 0x000fe200078e0015 */
[----:B-12---:R-:W3:-:S06]  /*3220*/  DFMA R12, R18, R16, R12 ;  /* 0x00000010120c722b */ /* 0x006ecc000000000c */
[----:B---3--:R0:W1:-:S06]  /*3230*/  @P0 DFMA R12, R14, R10, R12 ;  /* 0x0000000a0e0c022b */ /* 0x00804c000000000c */
.L_x_1091:
[----:B------:R-:W-:Y:S05]  /*3240*/  BSYNC B2 ;  /* 0x0000000000027941 */ /* 0x000fea0003800000 */
.L_x_1090:
[----:B------:R-:W-:Y:S05]  /*3250*/  @!P1 BRA `(.L_x_1089) ;  /* 0x000009a000009947 */ /* 0x000fea0003800000 */
[C---:B0-----:R-:W-:Y:S01]  /*3260*/  IADD3 R10, -R27.reuse, R7, RZ ;  /* 0x000000071b0a7210 */ /* 0x041fe20007ffe1ff */
[----:B------:R-:W-:Y:S01]  /*3270*/  IMAD R11, R27, c[0x0][0x220], R3 ;  /* 0x000088001b0b7a24 */ /* 0x000fe200078e0203 */
[----:B------:R-:W-:Y:S01]  /*3280*/  BSSY B2, `(.L_x_1092) ;  /* 0x0000056000027945 */ /* 0x000fe20003800000 */
[----:B------:R-:W-:Y:S01]  /*3290*/  IMAD R24, R8, c[0x0][0x20c], R4 ;  /* 0x0000830008187a24 */ /* 0x000fe200078e0204 */
[----:B------:R-:W-:Y:S01]  /*32a0*/  ISETP.GT.AND P1, PT, R10, 0xc, PT ;  /* 0x0000000c0a00780c */ /* 0x000fe20003f24270 */
[----:B------:R-:W-:Y:S01]  /*32b0*/  IMAD R11, R22, c[0x0][0x1f8], R11 ;  /* 0x00007e00160b7a24 */ /* 0x000fe200078e020b */
[----:B------:R-:W-:Y:S01]  /*32c0*/  PLOP3.LUT P0, PT, PT, PT, PT, 0x80, 0x0 ;  /* 0x000000000000781c */ /* 0x000fe20003f0f070 */
[----:B------:R-:W-:Y:S01]  /*32d0*/  IMAD.MOV.U32 R14, RZ, RZ, 0x8 ;  /* 0x00000008ff0e7424 */ /* 0x000fe200078e00ff */
[----:B------:R-:W-:Y:S01]  /*32e0*/  MOV R25, c[0x0][0x1b4] ;  /* 0x00006d0000197a02 */ /* 0x000fe20000000f00 */
[----:B------:R-:W-:Y:S02]  /*32f0*/  IMAD.MOV.U32 R22, RZ, RZ, c[0x0][0x1b0] ;  /* 0x00006c00ff167624 */ /* 0x000fe400078e00ff */
[----:B------:R-:W-:-:S02]  /*3300*/  IMAD R24, R24, c[0x0][0x208], R27 ;  /* 0x0000820018187a24 */ /* 0x000fc400078e021b */
[----:B------:R-:W-:-:S04]  /*3310*/  IMAD.WIDE R14, R11, R14, c[0x0][0x160] ;  /* 0x000058000b0e7625 */ /* 0x000fc800078e020e */
[----:B------:R-:W-:Y:S05]  /*3320*/  @!P1 BRA `(.L_x_1093) ;  /* 0x000004b000009947 */ /* 0x000fea0003800000 */
[----:B------:R-:W-:Y:S02]  /*3330*/  PLOP3.LUT P0, PT, PT, PT, PT, 0x8, 0x0 ;  /* 0x000000000000781c */ /* 0x000fe40003f0e170 */
[----:B------:R-:W-:Y:S02]  /*3340*/  IADD3 R23, R7, -0xc, RZ ;  /* 0xfffffff407177810 */ /* 0x000fe40007ffe0ff */
.L_x_1094:
[----:B0-----:R-:W-:Y:S01]  /*3350*/  IMAD.MOV.U32 R10, RZ, RZ, R22 ;  /* 0x000000ffff0a7224 */ /* 0x001fe200078e0016 */
[----:B------:R0:W2:Y:S01]  /*3360*/  LDG.E.64 R18, [R14.64] ;  /* 0x000000060e127981 */ /* 0x0000a2000c1e1b00 */
[----:B------:R-:W-:-:S04]  /*3370*/  IMAD.MOV.U32 R11, RZ, RZ, R25 ;  /* 0x000000ffff0b7224 */ /* 0x000fc800078e0019 */
[----:B------:R-:W-:-:S05]  /*3380*/  IMAD.WIDE R10, R24, 0x8, R10 ;  /* 0x00000008180a7825 */ /* 0x000fca00078e020a */
[----:B------:R-:W2:Y:S01]  /*3390*/  LDG.E.64 R16, [R10.64] ;  /* 0x000000060a107981 */ /* 0x000ea2000c1e1b00 */
[----:B------:R-:W-:-:S05]  /*33a0*/  MOV R26, c[0x0][0x220] ;  /* 0x00008800001a7a02 */ /* 0x000fca0000000f00 */
[----:B0-----:R-:W-:Y:S01]  /*33b0*/  IMAD.WIDE R14, R26, 0x8, R14 ;  /* 0x000000081a0e7825 */ /* 0x001fe200078e020e */
[----:B-12--5:R0:W1:-:S04]  /*33c0*/  DFMA R16, R18, R16, R12 ;  /* 0x000000101210722b */ /* 0x026048000000000c */
[----:B0-----:R0:W1:Y:S04]  /*33d0*/  LDG.E.64 R18, [R14.64] ;  /* 0x000000060e127981 */ /* 0x001068000c1e1b00 */
[----:B------:R-:W1:Y:S01]  /*33e0*/  LDG.E.64 R12, [R10.64+0x8] ;  /* 0x000008060a0c7981 */ /* 0x000e62000c1e1b00 */
[C---:B0-----:R-:W-:Y:S01]  /*33f0*/  IMAD.WIDE R14, R26.reuse, 0x8, R14 ;  /* 0x000000081a0e7825 */ /* 0x041fe200078e020e */
[----:B-1----:R0:W1:Y:S02]  /*3400*/  DFMA R16, R18, R12, R16 ;  /* 0x0000000c1210722b */ /* 0x0020640000000010 */
[----:B0-----:R-:W1:Y:S04]  /*3410*/  LDG.E.64 R18, [R10.64+0x10] ;  /* 0x000010060a127981 */ /* 0x001e68000c1e1b00 */
[----:B------:R0:W1:Y:S02]  /*3420*/  LDG.E.64 R12, [R14.64] ;  /* 0x000000060e0c7981 */ /* 0x000064000c1e1b00 */
[----:B0-----:R-:W-:Y:S01]  /*3430*/  IMAD.WIDE R14, R26, 0x8, R14 ;  /* 0x000000081a0e7825 */ /* 0x001fe200078e020e */
[----:B-1----:R0:W1:-:S02]  /*3440*/  DFMA R18, R12, R18, R16 ;  /* 0x000000120c12722b */ /* 0x0020440000000010 */
[----:B0-----:R-:W1:Y:S04]  /*3450*/  LDG.E.64 R16, [R10.64+0x18] ;  /* 0x000018060a107981 */ /* 0x001e68000c1e1b00 */
[----:B------:R0:W1:Y:S02]  /*3460*/  LDG.E.64 R12, [R14.64] ;  /* 0x000000060e0c7981 */ /* 0x000064000c1e1b00 */
        /* <DEDUP_REMOVED lines=42> */
[----:B0-----:R0:W1:Y:S04]  /*3710*/  LDG.E.64 R16, [R10.64+0x70] ;  /* 0x000070060a107981 */ /* 0x001068000c1e1b00 */
[----:B------:R2:W1:Y:S04]  /*3720*/  LDG.E.64 R18, [R14.64] ;  /* 0x000000060e127981 */ /* 0x000468000c1e1b00 */
[----:B0-----:R-:W3:Y:S01]  /*3730*/  LDG.E.64 R10, [R10.64+0x78] ;  /* 0x000078060a0a7981 */ /* 0x001ee2000c1e1b00 */
[----:B--2---:R-:W-:Y:S01]  /*3740*/  IMAD.WIDE R14, R26, 0x8, R14 ;  /* 0x000000081a0e7825 */ /* 0x004fe200078e020e */
[----:B------:R-:W-:Y:S01]  /*3750*/  IADD3 R27, R27, 0x10, RZ ;  /* 0x000000101b1b7810 */ /* 0x000fe20007ffe0ff */
[----:B-1----:R0:W3:-:S03]  /*3760*/  DFMA R12, R18, R16, R12 ;  /* 0x00000010120c722b */ /* 0x0020c6000000000c */
[----:B0-----:R0:W3:Y:S01]  /*3770*/  LDG.E.64 R16, [R14.64] ;  /* 0x000000060e107981 */ /* 0x0010e2000c1e1b00 */
[----:B------:R-:W-:Y:S02]  /*3780*/  ISETP.GE.AND P1, PT, R27, R23, PT ;  /* 0x000000171b00720c */ /* 0x000fe40003f26270 */
[----:B------:R-:W-:-:S05]  /*3790*/  IADD3 R22, P2, R22, 0x80, RZ ;  /* 0x0000008016167810 */ /* 0x000fca0007f5e0ff */
[----:B------:R-:W-:Y:S02]  /*37a0*/  IMAD.X R25, RZ, RZ, R25, P2 ;  /* 0x000000ffff197224 */ /* 0x000fe400010e0619 */
[----:B0-----:R-:W-:Y:S01]  /*37b0*/  IMAD.WIDE R14, R26, 0x8, R14 ;  /* 0x000000081a0e7825 */ /* 0x001fe200078e020e */
[----:B---3--:R0:W1:-:S03]  /*37c0*/  DFMA R12, R16, R10, R12 ;  /* 0x0000000a100c722b */ /* 0x008046000000000c */
[----:B------:R-:W-:Y:S05]  /*37d0*/  @!P1 BRA `(.L_x_1094) ;  /* 0xfffffb7000009947 */ /* 0x000fea000383ffff */
.L_x_1093:
[----:B------:R-:W-:Y:S05]  /*37e0*/  BSYNC B2 ;  /* 0x0000000000027941 */ /* 0x000fea0003800000 */
.L_x_1092:
[----:B0-----:R-:W-:Y:S01]  /*37f0*/  IMAD.IADD R10, R7, 0x1, -R27 ;  /* 0x00000001070a7824 */ /* 0x001fe200078e0a1b */
[----:B------:R-:W-:Y:S04]  /*3800*/  BSSY B2, `(.L_x_1095) ;  /* 0x000002b000027945 */ /* 0x000fe80003800000 */
[----:B------:R-:W-:-:S13]  /*3810*/  ISETP.GT.AND P1, PT, R10, 0x4, PT ;  /* 0x000000040a00780c */ /* 0x000fda0003f24270 */
[----:B------:R-:W-:Y:S05]  /*3820*/  @!P1 BRA `(.L_x_1096) ;  /* 0x0000028000009947 */ /* 0x000fea0003800000 */
[----:B------:R-:W-:Y:S01]  /*3830*/  MOV R10, R22 ;  /* 0x00000016000a7202 */ /* 0x000fe20000000f00 */
[----:B------:R-:W-:Y:S01]  /*3840*/  IMAD.MOV.U32 R11, RZ, RZ, R25 ;  /* 0x000000ffff0b7224 */ /* 0x000fe200078e0019 */
[----:B------:R0:W2:Y:S03]  /*3850*/  LDG.E.64 R18, [R14.64] ;  /* 0x000000060e127981 */ /* 0x0000a6000c1e1b00 */
[----:B------:R-:W-:-:S05]  /*3860*/  IMAD.WIDE R10, R24, 0x8, R10 ;  /* 0x00000008180a7825 */ /* 0x000fca00078e020a */
[----:B------:R-:W2:Y:S01]  /*3870*/  LDG.E.64 R16, [R10.64] ;  /* 0x000000060a107981 */ /* 0x000ea2000c1e1b00 */
[----:B------:R-:W-:-:S03]  /*3880*/  IMAD.MOV.U32 R23, RZ, RZ, c[0x0][0x220] ;  /* 0x00008800ff177624 */ /* 0x000fc600078e00ff */
[----:B------:R-:W3:Y:S01]  /*3890*/  LDG.E.64 R28, [R10.64+0x28] ;  /* 0x000028060a1c7981 */ /* 0x000ee2000c1e1b00 */
        /* <DEDUP_REMOVED lines=17> */
[----:B-1----:R0:W3:-:S04]  /*39b0*/  DFMA R16, R12, R16, R18 ;  /* 0x000000100c10722b */ /* 0x0020c80000000012 */
[----:B0-----:R0:W3:Y:S02]  /*39c0*/  LDG.E.64 R12, [R14.64] ;  /* 0x000000060e0c7981 */ /* 0x0010e4000c1e1b00 */
[----:B0-----:R-:W-:-:S05]  /*39d0*/  IMAD.WIDE R14, R23, 0x8, R14 ;  /* 0x00000008170e7825 */ /* 0x001fca00078e020e */
[----:B------:R0:W2:Y:S02]  /*39e0*/  LDG.E.64 R18, [R14.64] ;  /* 0x000000060e127981 */ /* 0x0000a4000c1e1b00 */
[----:B0-----:R-:W-:Y:S01]  /*39f0*/  IMAD.WIDE R14, R23, 0x8, R14 ;  /* 0x00000008170e7825 */ /* 0x001fe200078e020e */
[----:B---3--:R0:W2:Y:S02]  /*3a00*/  DFMA R28, R12, R28, R16 ;  /* 0x0000001c0c1c722b */ /* 0x0080a40000000010 */
[----:B0-----:R0:W2:Y:S04]  /*3a10*/  LDG.E.64 R16, [R10.64+0x30] ;  /* 0x000030060a107981 */ /* 0x0010a8000c1e1b00 */
[----:B------:R1:W3:Y:S04]  /*3a20*/  LDG.E.64 R12, [R14.64] ;  /* 0x000000060e0c7981 */ /* 0x0002e8000c1e1b00 */
[----:B0-----:R-:W3:Y:S01]  /*3a30*/  LDG.E.64 R10, [R10.64+0x38] ;  /* 0x000038060a0a7981 */ /* 0x001ee2000c1e1b00 */
[----:B------:R-:W-:-:S02]  /*3a40*/  IADD3 R22, P1, R22, 0x40, RZ ;  /* 0x0000004016167810 */ /* 0x000fc40007f3e0ff */
[----:B------:R-:W-:Y:S01]  /*3a50*/  PLOP3.LUT P0, PT, PT, PT, PT, 0x8, 0x0 ;  /* 0x000000000000781c */ /* 0x000fe20003f0e170 */
[----:B-1----:R-:W-:Y:S01]  /*3a60*/  IMAD.WIDE R14, R23, 0x8, R14 ;  /* 0x00000008170e7825 */ /* 0x002fe200078e020e */
[----:B------:R-:W-:Y:S02]  /*3a70*/  IADD3 R27, R27, 0x8, RZ ;  /* 0x000000081b1b7810 */ /* 0x000fe40007ffe0ff */
[----:B------:R-:W-:Y:S01]  /*3a80*/  IADD3.X R25, RZ, R25, RZ, P1, !PT ;  /* 0x00000019ff197210 */ /* 0x000fe20000ffe4ff */
[----:B--2---:R-:W3:-:S06]  /*3a90*/  DFMA R16, R18, R16, R28 ;  /* 0x000000101210722b */ /* 0x004ecc000000001c */
[----:B---3--:R0:W1:-:S06]  /*3aa0*/  DFMA R12, R12, R10, R16 ;  /* 0x0000000a0c0c722b */ /* 0x00804c0000000010 */
.L_x_1096:
[----:B------:R-:W-:Y:S05]  /*3ab0*/  BSYNC B2 ;  /* 0x0000000000027941 */ /* 0x000fea0003800000 */
.L_x_1095:
[----:B------:R-:W-:Y:S01]  /*3ac0*/  ISETP.LT.OR P0, PT, R27, R7, P0 ;  /* 0x000000071b00720c */ /* 0x000fe20000701670 */
[----:B------:R-:W-:-:S12]  /*3ad0*/  IMAD.MOV.U32 R23, RZ, RZ, R25 ;  /* 0x000000ffff177224 */ /* 0x000fd800078e0019 */
[----:B------:R-:W-:Y:S05]  /*3ae0*/  @!P0 BRA `(.L_x_1089) ;  /* 0x0000011000008947 */ /* 0x000fea0003800000 */
[----:B------:R-:W-:Y:S01]  /*3af0*/  IMAD.WIDE R24, R24, 0x8, R22 ;  /* 0x0000000818187825 */ /* 0x000fe200078e0216 */
[----:B0-----:R0:W2:Y:S04]  /*3b00*/  LDG.E.64 R16, [R14.64] ;  /* 0x000000060e107981 */ /* 0x0010a8000c1e1b00 */
[----:B------:R-:W2:Y:S01]  /*3b10*/  LDG.E.64 R22, [R24.64] ;  /* 0x0000000618167981 */ /* 0x000ea2000c1e1b00 */
[----:B------:R-:W-:-:S04]  /*3b20*/  IMAD.MOV.U32 R10, RZ, RZ, c[0x0][0x220] ;  /* 0x00008800ff0a7624 */ /* 0x000fc800078e00ff */
[----:B------:R-:W-:-:S06]  /*3b30*/  IMAD.WIDE R18, R10, 0x8, R14 ;  /* 0x000000080a127825 */ /* 0x000fcc00078e020e */
[C---:B0-----:R-:W-:Y:S02]  /*3b40*/  IMAD.WIDE R14, R10.reuse, 0x8, R18 ;  /* 0x000000080a0e7825 */ /* 0x041fe400078e0212 */
[----:B------:R-:W3:Y:S04]  /*3b50*/  LDG.E.64 R18, [R18.64] ;  /* 0x0000000612127981 */ /* 0x000ee8000c1e1b00 */
[----:B------:R-:W-:Y:S02]  /*3b60*/  IMAD.WIDE R10, R10, 0x8, R14 ;  /* 0x000000080a0a7825 */ /* 0x000fe400078e020e */
[----:B------:R-:W4:Y:S04]  /*3b70*/  LDG.E.64 R14, [R14.64] ;  /* 0x000000060e0e7981 */ /* 0x000f28000c1e1b00 */
[----:B------:R-:W3:Y:S01]  /*3b80*/  LDG.E.64 R10, [R10.64] ;  /* 0x000000060a0a7981 */ /* 0x000ee2000c1e1b00 */
[----:B-12--5:R0:W3:-:S03]  /*3b90*/  DFMA R22, R16, R22, R12 ;  /* 0x000000161016722b */ /* 0x0260c6000000000c */
[----:B0-----:R0:W3:Y:S04]  /*3ba0*/  LDG.E.64 R16, [R24.64+0x8] ;  /* 0x0000080618107981 */ /* 0x0010e8000c1e1b00 */
[----:B------:R0:W4:Y:S04]  /*3bb0*/  LDG.E.64 R12, [R24.64+0x10] ;  /* 0x00001006180c7981 */ /* 0x000128000c1e1b00 */
[----:B0-----:R-:W2:Y:S01]  /*3bc0*/  LDG.E.64 R24, [R24.64+0x18] ;  /* 0x0000180618187981 */ /* 0x001ea2000c1e1b00 */
[----:B---3--:R-:W4:-:S06]  /*3bd0*/  DFMA R16, R18, R16, R22 ;  /* 0x000000101210722b */ /* 0x008f0c0000000016 */
[----:B----4-:R-:W2:-:S06]  /*3be0*/  DFMA R12, R14, R12, R16 ;  /* 0x0000000c0e0c722b */ /* 0x010e8c0000000010 */
[----:B--2---:R0:W1:-:S06]  /*3bf0*/  DFMA R12, R10, R24, R12 ;  /* 0x000000180a0c722b */ /* 0x00404c000000000c */
.L_x_1089:
[----:B------:R-:W-:Y:S05]  /*3c00*/  BSYNC B0 ;  /* 0x0000000000007941 */ /* 0x000fea0003800000 */
.L_x_1088:
[----:B------:R-:W-:-:S04]  /*3c10*/  IADD3 R4, R4, 0x1, RZ ;  /* 0x0000000104047810 */ /* 0x000fc80007ffe0ff */
[----:B------:R-:W-:-:S13]  /*3c20*/  ISETP.GE.AND P0, PT, R4, R5, PT ;  /* 0x000000050400720c */ /* 0x000fda0003f06270 */
[----:B------:R-:W-:Y:S05]  /*3c30*/  @!P0 BRA `(.L_x_1097) ;  /* 0xfffff3a000008947 */ /* 0x000fea000383ffff */
.L_x_1087:
[----:B------:R-:W-:Y:S05]  /*3c40*/  BSYNC B1 ;  /* 0x0000000000017941 */ /* 0x000fea0003800000 */
.L_x_1086:
[----:B------:R-:W-:Y:S02]  /*3c50*/  MOV R3, c[0x0][0x0] ;  /* 0x0000000000037a02 */ /* 0x000fe40000000f00 */
[----:B------:R-:W-:-:S03]  /*3c60*/  SHF.R.S64 R4, RZ, 0x1d, R0 ;  /* 0x0000001dff047819 */ /* 0x000fc60000001000 */
[----:B------:R-:W-:Y:S01]  /*3c70*/  IMAD R3, R3, c[0x0][0xc], RZ ;  /* 0x0000030003037a24 */ /* 0x000fe200078e02ff */
[----:B------:R-:W-:-:S04]  /*3c80*/  IADD3 R4, P0, R4, c[0x0][0x188], RZ ;  /* 0x0000620004047a10 */ /* 0x000fc80007f1e0ff */
        /* <DEDUP_REMOVED lines=8> */
.L_x_1098:
[----:B------:R-:W-:Y:S05]  /*3d10*/  EXIT ;  /* 0x000000000000794d */ /* 0x000fea0003800000 */
.L_x_1099:
        /* <DEDUP_REMOVED lines=14> */
.L_x_1215:


//--------------------- .text._ZN2at6native51_GLOBAL__N__2c613397_18_DepthwiseConv2d_cu_9959487031conv_depthwise2d_forward_kernelILi1EdiEEvNS_27GenericPackedTensorAccessorIKT0_Lm4ENS_16DefaultPtrTraitsEiEENS3_IS4_Lm4ES6_iEES7_NS3_IS5_Lm1ES6_iEEbT1_iiiiiiiiiiiiii --------------------------
	.section	.text._ZN2at6native51_GLOBAL__N__2c613397_18_DepthwiseConv2d_cu_9959487031conv_depthwise2d_forward_kernelILi1EdiEEvNS_27GenericPackedTensorAccessorIKT0_Lm4ENS_16DefaultPtrTraitsEiEENS3_IS4_Lm4ES6_iEES7_NS3_IS5_Lm1ES6_iEEbT1_iiiiiiiiiiiiii,"ax",@progbits
	.sectioninfo	@"SHI_REGISTERS=30"
	.align	128
.text._ZN2at6native51_GLOBAL__N__2c613397_18_DepthwiseConv2d_cu_9959487031conv_depthwise2d_forward_kernelILi1EdiEEvNS_27GenericPackedTensorAccessorIKT0_Lm4ENS_16DefaultPtrTraitsEiEENS3_IS4_Lm4ES6_iEES7_NS3_IS5_Lm1ES6_iEEbT1_iiiiiiiiiiiiii:
        .type           _ZN2at6native51_GLOBAL__N__2c613397_18_DepthwiseConv2d_cu_9959487031conv_depthwise2d_forward_kernelILi1EdiEEvNS_27GenericPackedTensorAccessorIKT0_Lm4ENS_16DefaultPtrTraitsEiEENS3_IS4_Lm4ES6_iEES7_NS3_IS5_Lm1ES6_iEEbT1_iiiiiiiiiiiiii,@function
        .size           _ZN2at6native51_GLOBAL__N__2c613397_18_DepthwiseConv2d_cu_9959487031conv_depthwise2d_forward_kernelILi1EdiEEvNS_27GenericPackedTensorAccessorIKT0_Lm4ENS_16DefaultPtrTraitsEiEENS3_IS4_Lm4ES6_iEES7_NS3_IS5_Lm1ES6_iEEbT1_iiiiiiiiiiiiii,(.L_x_1216 - _ZN2at6native51_GLOBAL__N__2c613397_18_DepthwiseConv2d_cu_9959487031conv_depthwise2d_forward_kernelILi1EdiEEvNS_27GenericPackedTensorAccessorIKT0_Lm4ENS_16DefaultPtrTraitsEiEENS3_IS4_Lm4ES6_iEES7_NS3_IS5_Lm1ES6_iEEbT1_iiiiiiiiiiiiii)
        .other          _ZN2at6native51_GLOBAL__N__2c613397_18_DepthwiseConv2d_cu_9959487031conv_depthwise2d_forward_kernelILi1EdiEEvNS_27GenericPackedTensorAccessorIKT0_Lm4ENS_16DefaultPtrTraitsEiEENS3_IS4_Lm4ES6_iEES7_NS3_IS5_Lm1ES6_iEEbT1_iiiiiiiiiiiiii,@"STO_CUDA_ENTRY STV_DEFAULT"
_ZN2at6native51_GLOBAL__N__2c613397_18_DepthwiseConv2d_cu_9959487031conv_depthwise2d_forward_kernelILi1EdiEEvNS_27GenericPackedTensorAccessorIKT0_Lm4ENS_16DefaultPtrTraitsEiEENS3_IS4_Lm4ES6_iEES7_NS3_IS5_Lm1ES6_iEEbT1_iiiiiiiiiiiiii:
        /* <DEDUP_REMOVED lines=26> */
[----:B------:R-:W-:Y:S05]  /*01a0*/  CALL.REL.NOINC `($__internal_23_$__cuda_sm20_div_u64) ;  /* 0x0000316000007944 */ /* 0x000fea0003c00000 */
[----:B------:R-:W-:Y:S05]  /*01b0*/  BRA `(.L_x_1102) ;  /* 0x0000017000007947 */ /* 0x000fea0003800000 */
.L_x_1101:
        /* <DEDUP_REMOVED lines=23> */
.L_x_1102:
[----:B------:R-:W-:Y:S05]  /*0330*/  BSYNC B0 ;  /* 0x0000000000007941 */ /* 0x000fea0003800000 */
.L_x_1100:
        /* <DEDUP_REMOVED lines=10> */
[----:B------:R-:W-:Y:S02]  /*03e0*/  IMAD.MOV.U32 R18, RZ, RZ, R2 ;  /* 0x000000ffff127224 */ /* 0x000fe400078e0002 */
[----:B------:R-:W-:-:S10]  /*03f0*/  IMAD.MOV.U32 R19, RZ, RZ, R3 ;  /* 0x000000ffff137224 */ /* 0x000fd400078e0003 */
[----:B------:R-:W-:Y:S05]  /*0400*/  @P0 BRA `(.L_x_1105) ;  /* 0x0000098000000947 */ /* 0x000fea0003800000 */
[----:B------:R-:W0:Y:S01]  /*0410*/  I2F.RP R0, R16 ;  /* 0x0000001000007306 */ /* 0x000e220000209400 */
[----:B------:R-:W-:Y:S01]  /*0420*/  IABS R8, R2 ;  /* 0x0000000200087213 */ /* 0x000fe20000000000 */
[----:B------:R-:W-:Y:S01]  /*0430*/  ULDC.S8 UR4, c[0x0][0x1e8] ;  /* 0x00007a0000047ab9 */ /* 0x000fe20000000200 */
[----:B------:R-:W-:-:S05]  /*0440*/  IABS R4, c[0x0][0x204] ;  /* 0x0000810000047a13 */ /* 0x000fca0000000000 */
[----:B------:R-:W1:Y:S08]  /*0450*/  I2F.RP R10, R4 ;  /* 0x00000004000a7306 */ /* 0x000e700000209400 */
[----:B0-----:R-:W0:Y:S08]  /*0460*/  MUFU.RCP R0, R0 ;  /* 0x0000000000007308 */ /* 0x001e300000001000 */
[----:B-1----:R-:W-:Y:S01]  /*0470*/  MUFU.RCP R10, R10 ;  /* 0x0000000a000a7308 */ /* 0x002fe20000001000 */
[----:B0-----:R-:W-:-:S07]  /*0480*/  IADD3 R6, R0, 0xffffffe, RZ ;  /* 0x0ffffffe00067810 */ /* 0x001fce0007ffe0ff */
[----:B------:R0:W1:Y:S02]  /*0490*/  F2I.FTZ.U32.TRUNC.NTZ R7, R6 ;  /* 0x0000000600077305 */ /* 0x000064000021f000 */
[----:B0-----:R-:W-:Y:S01]  /*04a0*/  IMAD.MOV.U32 R6, RZ, RZ, RZ ;  /* 0x000000ffff067224 */ /* 0x001fe200078e00ff */
[----:B-1----:R-:W-:-:S05]  /*04b0*/  IADD3 R5, RZ, -R7, RZ ;  /* 0x80000007ff057210 */ /* 0x002fca0007ffe0ff */
[----:B------:R-:W-:-:S04]  /*04c0*/  IMAD R5, R5, R16, RZ ;  /* 0x0000001005057224 */ /* 0x000fc800078e02ff */
[----:B------:R-:W-:-:S04]  /*04d0*/  IMAD.HI.U32 R7, R7, R5, R6 ;  /* 0x0000000507077227 */ /* 0x000fc800078e0006 */
[----:B------:R-:W-:Y:S01]  /*04e0*/  IMAD.MOV.U32 R5, RZ, RZ, R8 ;  /* 0x000000ffff057224 */ /* 0x000fe200078e0008 */
[----:B------:R-:W-:-:S03]  /*04f0*/  IADD3 R8, R10, 0xffffffe, RZ ;  /* 0x0ffffffe0a087810 */ /* 0x000fc60007ffe0ff */
[----:B------:R-:W-:Y:S01]  /*0500*/  IMAD.HI.U32 R6, R7, R5, RZ ;  /* 0x0000000507067227 */ /* 0x000fe200078e00ff */
[----:B------:R0:W1:Y:S03]  /*0510*/  F2I.FTZ.U32.TRUNC.NTZ R9, R8 ;  /* 0x0000000800097305 */ /* 0x000066000021f000 */
[----:B------:R-:W-:-:S04]  /*0520*/  IMAD.MOV R0, RZ, RZ, -R6 ;  /* 0x000000ffff007224 */ /* 0x000fc800078e0a06 */
[----:B------:R-:W-:Y:S01]  /*0530*/  IMAD R5, R16, R0, R5 ;  /* 0x0000000010057224 */ /* 0x000fe200078e0205 */
[----:B------:R-:W-:Y:S01]  /*0540*/  LOP3.LUT R0, R2, c[0x0][0x200], RZ, 0x3c, !PT ;  /* 0x0000800002007a12 */ /* 0x000fe200078e3cff */
[----:B0-----:R-:W-:-:S03]  /*0550*/  IMAD.MOV.U32 R8, RZ, RZ, RZ ;  /* 0x000000ffff087224 */ /* 0x001fc600078e00ff */
[----:B------:R-:W-:Y:S02]  /*0560*/  ISETP.GT.U32.AND P1, PT, R16, R5, PT ;  /* 0x000000051000720c */ /* 0x000fe40003f24070 */
[----:B------:R-:W-:Y:S02]  /*0570*/  ISETP.GE.AND P2, PT, R0, RZ, PT ;  /* 0x000000ff0000720c */ /* 0x000fe40003f46270 */
[----:B------:R-:W-:-:S09]  /*0580*/  IABS R0, c[0x0][0x1f0] ;  /* 0x00007c0000007a13 */ /* 0x000fd20000000000 */
[----:B------:R-:W-:Y:S01]  /*0590*/  @!P1 IMAD.IADD R5, R5, 0x1, -R16 ;  /* 0x0000000105059824 */ /* 0x000fe200078e0a10 */
[----:B------:R-:W-:Y:S02]  /*05a0*/  @!P1 IADD3 R6, R6, 0x1, RZ ;  /* 0x0000000106069810 */ /* 0x000fe40007ffe0ff */
[----:B------:R-:W-:Y:S02]  /*05b0*/  ISETP.NE.AND P1, PT, RZ, c[0x0][0x200], PT ;  /* 0x00008000ff007a0c */ /* 0x000fe40003f25270 */
[----:B------:R-:W-:Y:S01]  /*05c0*/  ISETP.GE.U32.AND P0, PT, R5, R16, PT ;  /* 0x000000100500720c */ /* 0x000fe20003f06070 */
[----:B-1----:R-:W-:-:S04]  /*05d0*/  IMAD.MOV R5, RZ, RZ, -R9 ;  /* 0x000000ffff057224 */ /* 0x002fc800078e0a09 */
[----:B------:R-:W-:-:S04]  /*05e0*/  IMAD R5, R5, R4, RZ ;  /* 0x0000000405057224 */ /* 0x000fc800078e02ff */
[----:B------:R-:W-:-:S04]  /*05f0*/  IMAD.HI.U32 R8, R9, R5, R8 ;  /* 0x0000000509087227 */ /* 0x000fc800078e0008 */
[----:B------:R-:W-:-:S05]  /*0600*/  @P0 IADD3 R6, R6, 0x1, RZ ;  /* 0x0000000106060810 */ /* 0x000fca0007ffe0ff */
        /* <DEDUP_REMOVED lines=14> */
[----:B0-----:R-:W-:Y:S02]  /*06f0*/  IADD3 R9, R7, 0xffffffe, RZ ;  /* 0x0ffffffe07097810 */ /* 0x001fe40007ffe0ff */
[----:B------:R-:W-:Y:S02]  /*0700*/  LOP3.LUT R4, R6, c[0x0][0x204], RZ, 0x3c, !PT ;  /* 0x0000810006047a12 */ /* 0x000fe400078e3cff */
[----:B------:R-:W0:Y:S02]  /*0710*/  F2I.FTZ.U32.TRUNC.NTZ R5, R9 ;  /* 0x0000000900057305 */ /* 0x000e24000021f000 */
[----:B------:R-:W-:Y:S01]  /*0720*/  ISETP.GE.AND P2, PT, R4, RZ, PT ;  /* 0x000000ff0400720c */ /* 0x000fe20003f46270 */
[----:B------:R-:W-:-:S04]  /*0730*/  IMAD.MOV.U32 R4, RZ, RZ, RZ ;  /* 0x000000ffff047224 */ /* 0x000fc800078e00ff */
[----:B------:R-:W-:-:S05]  /*0740*/  @P0 IADD3 R8, R8, 0x1, RZ ;  /* 0x0000000108080810 */ /* 0x000fca0007ffe0ff */
[----:B------:R-:W-:Y:S01]  /*0750*/  IMAD.MOV.U32 R11, RZ, RZ, R8 ;  /* 0x000000ffff0b7224 */ /* 0x000fe200078e0008 */
[----:B0-----:R-:W-:-:S03]  /*0760*/  IADD3 R7, RZ, -R5, RZ ;  /* 0x80000005ff077210 */ /* 0x001fc60007ffe0ff */
        /* <DEDUP_REMOVED lines=16> */
[----:B------:R-:W-:Y:S01]  /*0870*/  IMAD.MOV R7, RZ, RZ, -R6 ;  /* 0x000000ffff077224 */ /* 0x000fe200078e0a06 */
[----:B------:R-:W-:Y:S01]  /*0880*/  MOV R14, c[0x0][0x214] ;  /* 0x00008500000e7a02 */ /* 0x000fe20000000f00 */
[----:B------:R-:W-:Y:S01]  /*0890*/  IMAD.MOV.U32 R10, RZ, RZ, c[0x0][0x210] ;  /* 0x00008400ff0a7624 */ /* 0x000fe200078e00ff */
[----:B------:R-:W-:-:S09]  /*08a0*/  CS2R R4, SRZ ;  /* 0x0000000000047805 */ /* 0x000fd2000001ff00 */
[----:B------:R-:W-:Y:S02]  /*08b0*/  @P0 IADD3 R9, R9, 0x1, RZ ;  /* 0x0000000109090810 */ /* 0x000fe40007ffe0ff */
[----:B------:R-:W-:-:S03]  /*08c0*/  ISETP.NE.AND P0, PT, RZ, UR4, PT ;  /* 0x00000004ff007c0c */ /* 0x000fc6000bf05270 */
[----:B------:R-:W-:Y:S01]  /*08d0*/  @!P2 IMAD.MOV R9, RZ, RZ, -R9 ;  /* 0x000000ffff09a224 */ /* 0x000fe200078e0a09 */
[----:B------:R-:W-:-:S05]  /*08e0*/  @!P1 LOP3.LUT R9, RZ, c[0x0][0x1f0], RZ, 0x33, !PT ;  /* 0x00007c00ff099a12 */ /* 0x000fca00078e33ff */
[----:B------:R-:W-:-:S04]  /*08f0*/  IMAD.MOV R8, RZ, RZ, -R9 ;  /* 0x000000ffff087224 */ /* 0x000fc800078e0a09 */
[--C-:B------:R-:W-:Y:S02]  /*0900*/  IMAD R8, R8, c[0x0][0x1f0], R11.reuse ;  /* 0x00007c0008087a24 */ /* 0x100fe400078e020b */
[----:B------:R-:W-:Y:S02]  /*0910*/  IMAD.MOV R11, RZ, RZ, -R11 ;  /* 0x000000ffff0b7224 */ /* 0x000fe400078e0a0b */
[----:B------:R-:W-:Y:S02]  /*0920*/  IMAD R7, R7, c[0x0][0x200], R2 ;  /* 0x0000800007077a24 */ /* 0x000fe400078e0202 */
[----:B------:R-:W-:Y:S02]  /*0930*/  IMAD R11, R11, c[0x0][0x204], R6 ;  /* 0x000081000b0b7a24 */ /* 0x000fe400078e0206 */
[----:B------:R-:W-:Y:S02]  /*0940*/  @P0 IMAD.MOV.U32 R13, RZ, RZ, 0x8 ;  /* 0x00000008ff0d0424 */ /* 0x000fe400078e00ff */
[----:B------:R-:W-:-:S02]  /*0950*/  IMAD R10, R7, R10, -c[0x0][0x218] ;  /* 0x80008600070a7624 */ /* 0x000fc400078e020a */
[----:B------:R-:W-:Y:S02]  /*0960*/  IMAD R11, R11, R14, -c[0x0][0x21c] ;  /* 0x800087000b0b7624 */ /* 0x000fe400078e020e */
[----:B------:R-:W-:-:S03]  /*0970*/  @P0 IMAD.WIDE R12, R8, R13, c[0x0][0x1d8] ;  /* 0x00007600080c0625 */ /* 0x000fc600078e020d */
[C---:B------:R-:W-:Y:S02]  /*0980*/  LOP3.LUT R6, R11.reuse, R10, RZ, 0xfc, !PT ;  /* 0x0000000a0b067212 */ /* 0x040fe400078efcff */
[----:B------:R0:W5:Y:S01]  /*0990*/  @P0 LDG.E.64 R4, [R12.64] ;  /* 0x000000080c040981 */ /* 0x000162000c1e1b00 */
        /* <DEDUP_REMOVED lines=9> */
[----:B------:R-:W-:Y:S02]  /*0a30*/  ULDC.64 UR6, c[0x0][0x208] ;  /* 0x0000820000067ab9 */ /* 0x000fe40000000a00 */
[----:B------:R-:W-:Y:S01]  /*0a40*/  UIMAD UR4, UR7, UR6, URZ ;  /* 0x00000006070472a4 */ /* 0x000fe2000f8e023f */
        /* <DEDUP_REMOVED lines=39> */
[----:B------:R-:W-:-:S03]  /*0cc0*/  HFMA2.MMA R0, -RZ, RZ, 0, 4.76837158203125e-07 ;  /* 0x00000008ff007435 */ /* 0x000fc600000001ff */
[----:B------:R-:W-:-:S07]  /*0cd0*/  IMAD R11, R11, c[0x0][0x1f8], R10 ;  /* 0x00007e000b0b7a24 */ /* 0x000fce00078e020a */
[----:B------:R-:W-:-:S04]  /*0ce0*/  IMAD.WIDE R8, R8, R0, c[0x0][0x1b0] ;  /* 0x00006c0008087625 */ /* 0x000fc800078e0200 */
[----:B------:R-:W-:Y:S02]  /*0cf0*/  IMAD.WIDE R10, R11, R0, c[0x0][0x160] ;  /* 0x000058000b0a7625 */ /* 0x000fe400078e0200 */
[----:B------:R-:W2:Y:S04]  /*0d00*/  LDG.E.64 R8, [R8.64] ;  /* 0x0000000808087981 */ /* 0x000ea8000c1e1b00 */
[----:B------:R-:W2:Y:S02]  /*0d10*/  LDG.E.64 R10, [R10.64] ;  /* 0x000000080a0a7981 */ /* 0x000ea4000c1e1b00 */
[----:B--2--5:R0:W1:-:S06]  /*0d20*/  DFMA R4, R10, R8, R4 ;  /* 0x000000080a04722b */ /* 0x02404c0000000004 */
.L_x_1107:
[----:B0-----:R-:W-:Y:S05]  /*0d30*/  BSYNC B1 ;  /* 0x0000000000017941 */ /* 0x001fea0003800000 */
.L_x_1106:
[----:B-1---5:R0:W-:Y:S01]  /*0d40*/  STG.E.64 [R6.64], R4 ;  /* 0x0000000406007986 */ /* 0x0221e2000c101b08 */
[----:B------:R-:W-:-:S04]  /*0d50*/  IMAD.MOV.U32 R0, RZ, RZ, c[0x0][0x0] ;  /* 0x00000000ff007624 */ /* 0x000fc800078e00ff */
[----:B------:R-:W-:-:S05]  /*0d60*/  IMAD R9, R0, c[0x0][0xc], RZ ;  /* 0x0000030000097a24 */ /* 0x000fca00078e02ff */
[----:B------:R-:W-:-:S05]  /*0d70*/  IADD3 R18, P0, R9, R2, RZ ;  /* 0x0000000209127210 */ /* 0x000fca0007f1e0ff */
[----:B------:R-:W-:-:S03]  /*0d80*/  IMAD.X R19, RZ, RZ, R3, P0 ;  /* 0x000000ffff137224 */ /* 0x000fc600000e0603 */
.L_x_1105:
[----:B0-----:R-:W-:Y:S05]  /*0d90*/  BSYNC B0 ;  /* 0x0000000000007941 */ /* 0x001fea0003800000 */
.L_x_1104:
        /* <DEDUP_REMOVED lines=40> */
[----:B------:R-:W-:-:S05]  /*1020*/  @P1 IADD3 R17, R17, 0x1, RZ ;  /* 0x0000000111111810 */ /* 0x000fca0007ffe0ff */
[----:B------:R-:W-:Y:S01]  /*1030*/  @!P2 IMAD.MOV R17, RZ, RZ, -R17 ;  /* 0x000000ffff11a224 */ /* 0x000fe200078e0a11 */
[----:B------:R-:W-:Y:S02]  /*1040*/  @!P0 LOP3.LUT R17, RZ, c[0x0][0x1f4], RZ, 0x33, !PT ;  /* 0x00007d00ff118a12 */ /* 0x000fe400078e33ff */
.L_x_1113:
[----:B------:R-:W-:Y:S01]  /*1050*/  IABS R4, c[0x0][0x200] ;  /* 0x0000800000047a13 */ /* 0x000fe20000000000 */
[----:B------:R-:W-:Y:S01]  /*1060*/  ULDC.S8 UR6, c[0x0][0x1e8] ;  /* 0x00007a0000067ab9 */ /* 0x000fe20000000200 */
[----:B------:R-:W-:Y:S02]  /*1070*/  IABS R7, R18 ;  /* 0x0000001200077213 */ /* 0x000fe40000000000 */
[----:B------:R-:W0:Y:S01]  /*1080*/  I2F.RP R6, R4 ;  /* 0x0000000400067306 */ /* 0x000e220000209400 */
[----:B------:R-:W-:Y:S02]  /*1090*/  IABS R0, c[0x0][0x204] ;  /* 0x0000810000007a13 */ /* 0x000fe40000000000 */
[----:B------:R-:W-:Y:S01]  /*10a0*/  IMAD.HI.U32 R5, R15, R7, RZ ;  /* 0x000000070f057227 */ /* 0x000fe200078e00ff */
[----:B------:R-:W-:Y:S02]  /*10b0*/  IADD3 R14, P1, R18, UR4, RZ ;  /* 0x00000004120e7c10 */ /* 0x000fe4000ff3e0ff */
[----:B------:R-:W-:-:S02]  /*10c0*/  LOP3.LUT R13, RZ, c[0x0][0x200], RZ, 0x33, !PT ;  /* 0x00008000ff0d7a12 */ /* 0x000fc400078e33ff */
[----:B------:R-:W-:Y:S01]  /*10d0*/  IADD3 R2, -R5, RZ, RZ ;  /* 0x000000ff05027210 */ /* 0x000fe20007ffe1ff */
[----:B------:R-:W1:Y:S01]  /*10e0*/  I2F.RP R8, R0 ;  /* 0x0000000000087306 */ /* 0x000e620000209400 */
[----:B------:R-:W-:Y:S02]  /*10f0*/  IABS R9, c[0x0][0x1f0] ;  /* 0x00007c0000097a13 */ /* 0x000fe40000000000 */
[----:B------:R-:W-:Y:S01]  /*1100*/  LOP3.LUT R12, RZ, c[0x0][0x204], RZ, 0x33, !PT ;  /* 0x00008100ff0c7a12 */ /* 0x000fe200078e33ff */
[----:B------:R-:W-:Y:S02]  /*1110*/  IMAD R7, R4, R2, R7 ;  /* 0x0000000204077224 */ /* 0x000fe400078e0207 */
[----:B------:R-:W-:Y:S02]  /*1120*/  IMAD.MOV.U32 R2, RZ, RZ, RZ ;  /* 0x000000ffff027224 */ /* 0x000fe400078e00ff */
        /* <DEDUP_REMOVED lines=27> */
[----:B------:R-:W-:Y:S01]  /*12e0*/  @!P3 IMAD.IADD R7, R7, 0x1, -R4 ;  /* 0x000000010707b824 */ /* 0x000fe200078e0a04 */
[----:B------:R-:W-:Y:S01]  /*12f0*/  @!P3 IADD3 R6, R6, 0x1, RZ ;  /* 0x000000010606b810 */ /* 0x000fe20007ffe0ff */
[----:B------:R-:W-:-:S03]  /*1300*/  @!P0 IMAD.MOV R5, RZ, RZ, -R5 ;  /* 0x000000ffff058224 */ /* 0x000fc600078e0a05 */
[----:B------:R-:W-:Y:S01]  /*1310*/  ISETP.GE.U32.AND P2, PT, R7, R16, PT ;  /* 0x000000100700720c */ /* 0x000fe20003f46070 */
[----:B0-----:R-:W-:Y:S01]  /*1320*/  IMAD.MOV R7, RZ, RZ, -R3 ;  /* 0x000000ffff077224 */ /* 0x001fe200078e0a03 */
[----:B------:R-:W-:-:S03]  /*1330*/  SEL R4, R13, R5, !P4 ;  /* 0x000000050d047207 */ /* 0x000fc60006000000 */
[----:B------:R-:W-:Y:S01]  /*1340*/  IMAD R5, R7, R0, RZ ;  /* 0x0000000007057224 */ /* 0x000fe200078e02ff */
[----:B------:R-:W-:-:S03]  /*1350*/  IABS R7, R4 ;  /* 0x0000000400077213 */ /* 0x000fc60000000000 */
[----:B------:R-:W-:-:S04]  /*1360*/  IMAD.HI.U32 R8, R3, R5, R2 ;  /* 0x0000000503087227 */ /* 0x000fc800078e0002 */
[----:B------:R-:W-:Y:S01]  /*1370*/  @P2 IADD3 R6, R6, 0x1, RZ ;  /* 0x0000000106062810 */ /* 0x000fe20007ffe0ff */
[----:B------:R-:W-:Y:S02]  /*1380*/  IMAD.MOV.U32 R5, RZ, RZ, R9 ;  /* 0x000000ffff057224 */ /* 0x000fe400078e0009 */
[----:B------:R-:W-:Y:S01]  /*1390*/  IMAD.MOV.U32 R3, RZ, RZ, R7 ;  /* 0x000000ffff037224 */ /* 0x000fe200078e0007 */
[----:B------:R-:W-:Y:S01]  /*13a0*/  @!P5 IADD3 R6, -R6, RZ, RZ ;  /* 0x000000ff0606d210 */ /* 0x000fe20007ffe1ff */
[----:B------:R-:W0:Y:S02]  /*13b0*/  I2F.RP R10, R5 ;  /* 0x00000005000a7306 */ /* 0x000e240000209400 */
[----:B------:R-:W-:Y:S01]  /*13c0*/  IMAD.HI.U32 R2, R8, R3, RZ ;  /* 0x0000000308027227 */ /* 0x000fe200078e00ff */
[----:B------:R-:W-:-:S03]  /*13d0*/  SEL R13, R13, R6, !P4 ;  /* 0x000000060d0d7207 */ /* 0x000fc60006000000 */
[----:B------:R-:W-:Y:S01]  /*13e0*/  IMAD.MOV R6, RZ, RZ, -R2 ;  /* 0x000000ffff067224 */ /* 0x000fe200078e0a02 */
[----:B------:R-:W-:-:S03]  /*13f0*/  IABS R9, R13 ;  /* 0x0000000d00097213 */ /* 0x000fc60000000000 */
[----:B------:R-:W-:Y:S02]  /*1400*/  IMAD R3, R0, R6, R3 ;  /* 0x0000000600037224 */ /* 0x000fe400078e0203 */
[----:B------:R-:W-:-:S03]  /*1410*/  IMAD.HI.U32 R7, R8, R9, RZ ;  /* 0x0000000908077227 */ /* 0x000fc600078e00ff */
[----:B------:R-:W-:Y:S01]  /*1420*/  ISETP.GT.U32.AND P5, PT, R0, R3, PT ;  /* 0x000000030000720c */ /* 0x000fe20003fa4070 */
[----:B0-----:R-:W0:Y:S01]  /*1430*/  MUFU.RCP R10, R10 ;  /* 0x0000000a000a7308 */ /* 0x001e220000001000 */
[----:B------:R-:W-:-:S04]  /*1440*/  IMAD.MOV R6, RZ, RZ, -R7 ;  /* 0x000000ffff067224 */ /* 0x000fc800078e0a07 */
[----:B------:R-:W-:Y:S01]  /*1450*/  IMAD R9, R0, R6, R9 ;  /* 0x0000000600097224 */ /* 0x000fe200078e0209 */
[----:B------:R-:W-:-:S04]  /*1460*/  LOP3.LUT R6, R4, c[0x0][0x204], RZ, 0x3c, !PT ;  /* 0x0000810004067a12 */ /* 0x000fc800078e3cff */
[----:B------:R-:W-:Y:S02]  /*1470*/  ISETP.GT.U32.AND P3, PT, R0, R9, PT ;  /* 0x000000090000720c */ /* 0x000fe40003f64070 */
[--C-:B------:R-:W-:Y:S01]  /*1480*/  @!P5 IMAD.IADD R3, R3, 0x1, -R0.reuse ;  /* 0x000000010303d824 */ /* 0x100fe200078e0a00 */
[----:B------:R-:W-:Y:S02]  /*1490*/  ISETP.GE.AND P0, PT, R6, RZ, PT ;  /* 0x000000ff0600720c */ /* 0x000fe40003f06270 */
[----:B------:R-:W-:Y:S02]  /*14a0*/  @!P5 IADD3 R2, R2, 0x1, RZ ;  /* 0x000000010202d810 */ /* 0x000fe40007ffe0ff */
[----:B0-----:R-:W-:Y:S01]  /*14b0*/  IADD3 R8, R10, 0xffffffe, RZ ;  /* 0x0ffffffe0a087810 */ /* 0x001fe20007ffe0ff */
[----:B------:R-:W-:Y:S01]  /*14c0*/  IMAD.MOV.U32 R10, RZ, RZ, c[0x0][0x210] ;  /* 0x00008400ff0a7624 */ /* 0x000fe200078e00ff */
[----:B------:R-:W-:Y:S02]  /*14d0*/  ISETP.GE.U32.AND P4, PT, R3, R0, PT ;  /* 0x000000000300720c */ /* 0x000fe40003f86070 */
[----:B------:R-:W0:Y:S01]  /*14e0*/  F2I.FTZ.U32.TRUNC.NTZ R3, R8 ;  /* 0x0000000800037305 */ /* 0x000e22000021f000 */
[----:B------:R-:W-:Y:S01]  /*14f0*/  ISETP.NE.AND P5, PT, RZ, c[0x0][0x204], PT ;  /* 0x00008100ff007a0c */ /* 0x000fe20003fa5270 */
[----:B------:R-:W-:Y:S01]  /*1500*/  @!P3 IMAD.IADD R9, R9, 0x1, -R0 ;  /* 0x000000010909b824 */ /* 0x000fe200078e0a00 */
[----:B------:R-:W-:-:S04]  /*1510*/  @!P3 IADD3 R7, R7, 0x1, RZ ;  /* 0x000000010707b810 */ /* 0x000fc80007ffe0ff */
[----:B------:R-:W-:Y:S02]  /*1520*/  ISETP.GE.U32.AND P2, PT, R9, R0, PT ;  /* 0x000000000900720c */ /* 0x000fe40003f46070 */
[----:B------:R-:W-:Y:S02]  /*1530*/  LOP3.LUT R0, R13, c[0x0][0x204], RZ, 0x3c, !PT ;  /* 0x000081000d007a12 */ /* 0x000fe400078e3cff */
[----:B------:R-:W-:Y:S02]  /*1540*/  @P4 IADD3 R2, R2, 0x1, RZ ;  /* 0x0000000102024810 */ /* 0x000fe40007ffe0ff */
[----:B------:R-:W-:-:S03]  /*1550*/  ISETP.GE.AND P4, PT, R0, RZ, PT ;  /* 0x000000ff0000720c */ /* 0x000fc60003f86270 */
[----:B------:R-:W-:Y:S02]  /*1560*/  @!P0 IMAD.MOV R2, RZ, RZ, -R2 ;  /* 0x000000ffff028224 */ /* 0x000fe400078e0a02 */
[----:B0-----:R-:W-:Y:S02]  /*1570*/  IMAD.MOV R0, RZ, RZ, -R3 ;  /* 0x000000ffff007224 */ /* 0x001fe400078e0a03 */
[----:B------:R-:W-:Y:S02]  /*1580*/  @P2 IADD3 R7, R7, 0x1, RZ ;  /* 0x0000000107072810 */ /* 0x000fe40007ffe0ff */
[----:B------:R-:W-:Y:S01]  /*1590*/  SEL R9, R12, R2, !P5 ;  /* 0x000000020c097207 */ /* 0x000fe20006800000 */
[----:B------:R-:W-:Y:S02]  /*15a0*/  IMAD R11, R0, R5, RZ ;  /* 0x00000005000b7224 */ /* 0x000fe400078e02ff */
[----:B------:R-:W-:Y:S01]  /*15b0*/  IMAD.MOV.U32 R2, RZ, RZ, RZ ;  /* 0x000000ffff027224 */ /* 0x000fe200078e00ff */
[----:B------:R-:W-:Y:S01]  /*15c0*/  IABS R6, R9 ;  /* 0x0000000900067213 */ /* 0x000fe20000000000 */
[----:B------:R-:W-:-:S02]  /*15d0*/  @!P4 IMAD.MOV R7, RZ, RZ, -R7 ;  /* 0x000000ffff07c224 */ /* 0x000fc400078e0a07 */
[----:B------:R-:W-:-:S03]  /*15e0*/  IMAD.HI.U32 R11, R3, R11, R2 ;  /* 0x0000000b030b7227 */ /* 0x000fc600078e0002 */
[----:B------:R-:W-:-:S03]  /*15f0*/  SEL R12, R12, R7, !P5 ;  /* 0x000000070c0c7207 */ /* 0x000fc60006800000 */
[----:B------:R-:W-:Y:S01]  /*1600*/  IMAD.HI.U32 R2, R11, R6, RZ ;  /* 0x000000060b027227 */ /* 0x000fe200078e00ff */
[----:B------:R-:W-:-:S04]  /*1610*/  IABS R8, R12 ;  /* 0x0000000c00087213 */ /* 0x000fc80000000000 */
[----:B------:R-:W-:Y:S01]  /*1620*/  IADD3 R3, -R2, RZ, RZ ;  /* 0x000000ff02037210 */ /* 0x000fe20007ffe1ff */
[----:B------:R-:W-:-:S04]  /*1630*/  IMAD.HI.U32 R0, R11, R8, RZ ;  /* 0x000000080b007227 */ /* 0x000fc800078e00ff */
[C---:B------:R-:W-:Y:S02]  /*1640*/  IMAD R6, R5.reuse, R3, R6 ;  /* 0x0000000305067224 */ /* 0x040fe400078e0206 */
[----:B------:R-:W-:Y:S02]  /*1650*/  IMAD.MOV R3, RZ, RZ, -R0 ;  /* 0x000000ffff037224 */ /* 0x000fe400078e0a00 */
[----:B------:R-:W-:Y:S01]  /*1660*/  IMAD.MOV.U32 R11, RZ, RZ, c[0x0][0x214] ;  /* 0x00008500ff0b7624 */ /* 0x000fe200078e00ff */
[C---:B------:R-:W-:Y:S01]  /*1670*/  ISETP.GT.U32.AND P3, PT, R5.reuse, R6, PT ;  /* 0x000000060500720c */ /* 0x040fe20003f64070 */
[----:B------:R-:W-:Y:S01]  /*1680*/  IMAD R8, R5, R3, R8 ;  /* 0x0000000305087224 */ /* 0x000fe200078e0208 */
[----:B------:R-:W-:-:S04]  /*1690*/  LOP3.LUT R3, R9, c[0x0][0x1f0], RZ, 0x3c, !PT ;  /* 0x00007c0009037a12 */ /* 0x000fc800078e3cff */
[----:B------:R-:W-:Y:S02]  /*16a0*/  ISETP.GT.U32.AND P2, PT, R5, R8, PT ;  /* 0x000000080500720c */ /* 0x000fe40003f44070 */
[----:B------:R-:W-:Y:S01]  /*16b0*/  ISETP.GE.AND P6, PT, R3, RZ, PT ;  /* 0x000000ff0300720c */ /* 0x000fe20003fc6270 */
[----:B------:R-:W-:-:S04]  /*16c0*/  IMAD.MOV R3, RZ, RZ, -R9 ;  /* 0x000000ffff037224 */ /* 0x000fc800078e0a09 */
[--C-:B------:R-:W-:Y:S01]  /*16d0*/  @!P3 IMAD.IADD R6, R6, 0x1, -R5.reuse ;  /* 0x000000010606b824 */ /* 0x100fe200078e0a05 */
[----:B------:R-:W-:Y:S02]  /*16e0*/  @!P3 IADD3 R2, R2, 0x1, RZ ;  /* 0x000000010202b810 */ /* 0x000fe40007ffe0ff */
[----:B------:R-:W-:Y:S02]  /*16f0*/  ISETP.NE.AND P3, PT, RZ, c[0x0][0x1f0], PT ;  /* 0x00007c00ff007a0c */ /* 0x000fe40003f65270 */
[-C--:B------:R-:W-:Y:S01]  /*1700*/  ISETP.GE.U32.AND P5, PT, R6, R5.reuse, PT ;  /* 0x000000050600720c */ /* 0x080fe20003fa6070 */
[----:B------:R-:W-:Y:S01]  /*1710*/  @!P2 IMAD.IADD R8, R8, 0x1, -R5 ;  /* 0x000000010808a824 */ /* 0x000fe200078e0a05 */
[----:B------:R-:W-:Y:S02]  /*1720*/  LOP3.LUT R6, R12, c[0x0][0x1f0], RZ, 0x3c, !PT ;  /* 0x00007c000c067a12 */ /* 0x000fe400078e3cff */
[----:B------:R-:W-:Y:S02]  /*1730*/  @!P2 IADD3 R0, R0, 0x1, RZ ;  /* 0x000000010000a810 */ /* 0x000fe40007ffe0ff */
[----:B------:R-:W-:Y:S01]  /*1740*/  ISETP.GE.U32.AND P0, PT, R8, R5, PT ;  /* 0x000000050800720c */ /* 0x000fe20003f06070 */
[--C-:B------:R-:W-:Y:S01]  /*1750*/  IMAD R8, R3, c[0x0][0x204], R4.reuse ;  /* 0x0000810003087a24 */ /* 0x100fe200078e0204 */
[----:B------:R-:W-:Y:S01]  /*1760*/  ISETP.GE.AND P4, PT, R6, RZ, PT ;  /* 0x000000ff0600720c */ /* 0x000fe20003f86270 */
[----:B------:R-:W-:Y:S01]  /*1770*/  IMAD.MOV R3, RZ, RZ, -R4 ;  /* 0x000000ffff037224 */ /* 0x000fe200078e0a04 */
[----:B------:R-:W-:Y:S01]  /*1780*/  ISETP.NE.AND P2, PT, RZ, UR6, PT ;  /* 0x00000006ff007c0c */ /* 0x000fe2000bf45270 */
[----:B------:R-:W-:Y:S01]  /*1790*/  IMAD R8, R8, R11, -c[0x0][0x21c] ;  /* 0x8000870008087624 */ /* 0x000fe200078e020b */
[----:B------:R-:W-:Y:S01]  /*17a0*/  LOP3.LUT R5, RZ, c[0x0][0x1f0], RZ, 0x33, !PT ;  /* 0x00007c00ff057a12 */ /* 0x000fe200078e33ff */
[----:B------:R-:W-:Y:S01]  /*17b0*/  IMAD R3, R3, c[0x0][0x200], R18 ;  /* 0x0000800003037a24 */ /* 0x000fe200078e0212 */
[----:B------:R-:W-:-:S03]  /*17c0*/  @P5 IADD3 R2, R2, 0x1, RZ ;  /* 0x0000000102025810 */ /* 0x000fc60007ffe0ff */
[----:B------:R-:W-:Y:S02]  /*17d0*/  IMAD R3, R3, R10, -c[0x0][0x218] ;  /* 0x8000860003037624 */ /* 0x000fe400078e020a */
[----:B------:R-:W-:Y:S01]  /*17e0*/  @!P6 IMAD.MOV R2, RZ, RZ, -R2 ;  /* 0x000000ffff02e224 */ /* 0x000fe200078e0a02 */
[----:B------:R-:W-:Y:S02]  /*17f0*/  @P0 IADD3 R0, R0, 0x1, RZ ;  /* 0x0000000100000810 */ /* 0x000fe40007ffe0ff */
[----:B------:R-:W-:Y:S02]  /*1800*/  LOP3.LUT R4, R8, R3, RZ, 0xfc, !PT ;  /* 0x0000000308047212 */ /* 0x000fe400078efcff */
[C---:B------:R-:W-:Y:S01]  /*1810*/  SEL R20, R5.reuse, R2, !P3 ;  /* 0x0000000205147207 */ /* 0x040fe20005800000 */
[----:B------:R-:W-:Y:S01]  /*1820*/  @!P4 IMAD.MOV R0, RZ, RZ, -R0 ;  /* 0x000000ffff00c224 */ /* 0x000fe200078e0a00 */
[----:B------:R-:W-:Y:S02]  /*1830*/  @P2 MOV R6, 0x8 ;  /* 0x0000000800062802 */ /* 0x000fe40000000f00 */
[----:B------:R-:W-:Y:S01]  /*1840*/  ISETP.GE.AND P0, PT, R4, RZ, PT ;  /* 0x000000ff0400720c */ /* 0x000fe20003f06270 */
[----:B------:R-:W-:Y:S01]  /*1850*/  IMAD.MOV R2, RZ, RZ, -R20 ;  /* 0x000000ffff027224 */ /* 0x000fe200078e0a14 */
[----:B------:R-:W-:-:S02]  /*1860*/  SEL R0, R5, R0, !P3 ;  /* 0x0000000005007207 */ /* 0x000fc40005800000 */
[----:B------:R-:W-:Y:S01]  /*1870*/  CS2R R4, SRZ ;  /* 0x0000000000047805 */ /* 0x000fe2000001ff00 */
[----:B------:R-:W-:Y:S01]  /*1880*/  IMAD R9, R2, c[0x0][0x1f0], R9 ;  /* 0x00007c0002097a24 */ /* 0x000fe200078e0209 */
[----:B------:R-:W-:Y:S01]  /*1890*/  ISETP.GE.OR P0, PT, R8, c[0x0][0x1fc], !P0 ;  /* 0x00007f0008007a0c */ /* 0x000fe20004706670 */
[----:B------:R-:W-:Y:S01]  /*18a0*/  BSSY B0, `(.L_x_1108) ;  /* 0x000002c000007945 */ /* 0x000fe20003800000 */
[----:B------:R-:W-:Y:S01]  /*18b0*/  SHF.R.S64 R2, RZ, 0x1d, R18 ;  /* 0x0000001dff027819 */ /* 0x000fe20000001012 */
[----:B------:R-:W-:Y:S01]  /*18c0*/  @P2 IMAD.WIDE R6, R9, R6, c[0x0][0x1d8] ;  /* 0x0000760009062625 */ /* 0x000fe200078e0206 */
[----:B------:R-:W-:Y:S02]  /*18d0*/  ISETP.GE.OR P0, PT, R3, c[0x0][0x1f8], P0 ;  /* 0x00007e0003007a0c */ /* 0x000fe40000706670 */
[----:B------:R-:W-:Y:S01]  /*18e0*/  IADD3 R2, P3, R2, c[0x0][0x188], RZ ;  /* 0x0000620002027a10 */ /* 0x000fe20007f7e0ff */
[----:B------:R-:W-:Y:S01]  /*18f0*/  IMAD.MOV R21, RZ, RZ, -R0 ;  /* 0x000000ffff157224 */ /* 0x000fe200078e0a00 */
[----:B------:R0:W5:Y:S09]  /*1900*/  @P2 LDG.E.64 R4, [R6.64] ;  /* 0x0000000806042981 */ /* 0x000172000c1e1b00 */
[----:B------:R-:W-:Y:S05]  /*1910*/  @P0 BRA `(.L_x_1109) ;  /* 0x0000024000000947 */ /* 0x000fea0003800000 */
[----:B------:R-:W-:Y:S01]  /*1920*/  IABS R22, c[0x0][0x1f4] ;  /* 0x00007d0000167a13 */ /* 0x000fe20000000000 */
[----:B0-----:R-:W-:Y:S01]  /*1930*/  IMAD.MOV.U32 R6, RZ, RZ, RZ ;  /* 0x000000ffff067224 */ /* 0x001fe200078e00ff */
        /* <DEDUP_REMOVED lines=19> */
[C---:B------:R-:W-:Y:S01]  /*1a70*/  LOP3.LUT R7, R9.reuse, c[0x0][0x1f4], RZ, 0x3c, !PT ;  /* 0x00007d0009077a12 */ /* 0x040fe200078e3cff */
[----:B------:R-:W-:-:S03]  /*1a80*/  IMAD R9, R9, UR6, RZ ;  /* 0x0000000609097c24 */ /* 0x000fc6000f8e02ff */
[----:B------:R-:W-:-:S07]  /*1a90*/  ISETP.GE.AND P5, PT, R7, RZ, PT ;  /* 0x000000ff0700720c */ /* 0x000fce0003fa6270 */
[----:B------:R-:W-:-:S06]  /*1aa0*/  @P0 IADD3 R6, R6, 0x1, RZ ;  /* 0x0000000106060810 */ /* 0x000fcc0007ffe0ff */
[----:B------:R-:W-:Y:S01]  /*1ab0*/  @!P5 IMAD.MOV R6, RZ, RZ, -R6 ;  /* 0x000000ffff06d224 */ /* 0x000fe200078e0a06 */
[----:B------:R-:W-:-:S05]  /*1ac0*/  @!P4 LOP3.LUT R6, RZ, c[0x0][0x1f4], RZ, 0x33, !PT ;  /* 0x00007d00ff06ca12 */ /* 0x000fca00078e33ff */
[----:B------:R-:W-:-:S04]  /*1ad0*/  IMAD R7, R17, R20, R6 ;  /* 0x0000001411077224 */ /* 0x000fc800078e0206 */
[----:B------:R-:W-:Y:S02]  /*1ae0*/  IMAD R8, R7, c[0x0][0x1fc], R8 ;  /* 0x00007f0007087a24 */ /* 0x000fe400078e0208 */
[----:B------:R-:W-:Y:S02]  /*1af0*/  IMAD.MOV.U32 R7, RZ, RZ, 0x8 ;  /* 0x00000008ff077424 */ /* 0x000fe400078e00ff */
[----:B------:R-:W-:Y:S02]  /*1b00*/  IMAD R6, R8, c[0x0][0x1f8], R3 ;  /* 0x00007e0008067a24 */ /* 0x000fe400078e0203 */
[----:B------:R-:W-:-:S04]  /*1b10*/  IMAD.WIDE R8, R9, R7, c[0x0][0x1b0] ;  /* 0x00006c0009087625 */ /* 0x000fc800078e0207 */
[----:B------:R-:W-:Y:S02]  /*1b20*/  IMAD.WIDE R6, R6, R7, c[0x0][0x160] ;  /* 0x0000580006067625 */ /* 0x000fe400078e0207 */
[----:B------:R-:W2:Y:S04]  /*1b30*/  LDG.E.64 R8, [R8.64] ;  /* 0x0000000808087981 */ /* 0x000ea8000c1e1b00 */
[----:B------:R-:W2:Y:S02]  /*1b40*/  LDG.E.64 R6, [R6.64] ;  /* 0x0000000806067981 */ /* 0x000ea4000c1e1b00 */
[----:B--2--5:R0:W1:-:S06]  /*1b50*/  DFMA R4, R6, R8, R4 ;  /* 0x000000080604722b */ /* 0x02404c0000000004 */
.L_x_1109:
[----:B------:R-:W-:Y:S05]  /*1b60*/  BSYNC B0 ;  /* 0x0000000000007941 */ /* 0x000fea0003800000 */
.L_x_1108:
[----:B0-----:R-:W-:Y:S01]  /*1b70*/  @P2 IMAD.MOV.U32 R8, RZ, RZ, 0x8 ;  /* 0x00000008ff082424 */ /* 0x001fe200078e00ff */
[----:B------:R-:W-:Y:S01]  /*1b80*/  LEA.HI.X.SX32 R3, R18, c[0x0][0x18c], 0x3, P3 ;  /* 0x0000630012037a11 */ /* 0x000fe200018f1eff */
[----:B------:R-:W-:Y:S01]  /*1b90*/  IMAD R21, R21, c[0x0][0x1f0], R12 ;  /* 0x00007c0015157a24 */ /* 0x000fe200078e020c */
[----:B------:R-:W-:-:S03]  /*1ba0*/  CS2R R6, SRZ ;  /* 0x0000000000067805 */ /* 0x000fc6000001ff00 */
[----:B------:R-:W-:Y:S01]  /*1bb0*/  @P2 IMAD.WIDE R8, R21, R8, c[0x0][0x1d8] ;  /* 0x0000760015082625 */ /* 0x000fe200078e0208 */
[----:B-1---5:R0:W-:Y:S04]  /*1bc0*/  STG.E.64 [R2.64], R4 ;  /* 0x0000000402007986 */ /* 0x0221e8000c101b08 */
[----:B------:R0:W5:Y:S01]  /*1bd0*/  @P2 LDG.E.64 R6, [R8.64] ;  /* 0x0000000808062981 */ /* 0x000162000c1e1b00 */
[----:B------:R-:W-:Y:S01]  /*1be0*/  IADD3 R12, -R12, RZ, RZ ;  /* 0x000000ff0c0c7210 */ /* 0x000fe20007ffe1ff */
[----:B------:R-:W-:Y:S01]  /*1bf0*/  IMAD.MOV R23, RZ, RZ, -R13 ;  /* 0x000000ffff177224 */ /* 0x000fe200078e0a0d */
[----:B------:R-:W-:Y:S01]  /*1c00*/  BSSY B0, `(.L_x_1110) ;  /* 0x000002f000007945 */ /* 0x000fe20003800000 */
[----:B------:R-:W-:Y:S02]  /*1c10*/  IMAD.X R19, RZ, RZ, R19, P1 ;  /* 0x000000ffff137224 */ /* 0x000fe400008e0613 */
[----:B------:R-:W-:-:S02]  /*1c20*/  IMAD R23, R23, c[0x0][0x200], R14 ;  /* 0x0000800017177a24 */ /* 0x000fc400078e020e */
[----:B------:R-:W-:Y:S02]  /*1c30*/  IMAD R12, R12, c[0x0][0x204], R13 ;  /* 0x000081000c0c7a24 */ /* 0x000fe400078e020d */
[----:B------:R-:W-:Y:S02]  /*1c40*/  IMAD R10, R23, R10, -c[0x0][0x218] ;  /* 0x80008600170a7624 */ /* 0x000fe400078e020a */
[----:B------:R-:W-:-:S05]  /*1c50*/  IMAD R11, R12, R11, -c[0x0][0x21c] ;  /* 0x800087000c0b7624 */ /* 0x000fca00078e020b */
        /* <DEDUP_REMOVED lines=32> */
[----:B------:R-:W-:Y:S02]  /*1e60*/  IMAD R0, R17, R0, R2 ;  /* 0x0000000011007224 */ /* 0x000fe400078e0202 */
[----:B------:R-:W-:Y:S02]  /*1e70*/  IMAD R2, R21, UR6, RZ ;  /* 0x0000000615027c24 */ /* 0x000fe4000f8e02ff */
[----:B------:R-:W-:Y:S02]  /*1e80*/  IMAD R11, R0, c[0x0][0x1fc], R11 ;  /* 0x00007f00000b7a24 */ /* 0x000fe400078e020b */
[----:B------:R-:W-:-:S04]  /*1e90*/  IMAD.WIDE R2, R2, R5, c[0x0][0x1b0] ;  /* 0x00006c0002027625 */ /* 0x000fc800078e0205 */
[----:B------:R-:W-:Y:S02]  /*1ea0*/  IMAD R4, R11, c[0x0][0x1f8], R10 ;  /* 0x00007e000b047a24 */ /* 0x000fe400078e020a */
[----:B------:R-:W2:Y:S02]  /*1eb0*/  LDG.E.64 R2, [R2.64] ;  /* 0x0000000802027981 */ /* 0x000ea4000c1e1b00 */
[----:B------:R-:W-:-:S06]  /*1ec0*/  IMAD.WIDE R4, R4, R5, c[0x0][0x160] ;  /* 0x0000580004047625 */ /* 0x000fcc00078e0205 */
[----:B------:R-:W2:Y:S02]  /*1ed0*/  LDG.E.64 R4, [R4.64] ;  /* 0x0000000804047981 */ /* 0x000ea4000c1e1b00 */
[----:B--2--5:R0:W1:-:S06]  /*1ee0*/  DFMA R6, R4, R2, R6 ;  /* 0x000000020406722b */ /* 0x02404c0000000006 */
.L_x_1111:
[----:B0-----:R-:W-:Y:S05]  /*1ef0*/  BSYNC B0 ;  /* 0x0000000000007941 */ /* 0x001fea0003800000 */
.L_x_1110:
[----:B------:R-:W-:-:S04]  /*1f00*/  SHF.R.S64 R2, RZ, 0x1d, R14 ;  /* 0x0000001dff027819 */ /* 0x000fc8000000100e */
[----:B------:R-:W-:-:S04]  /*1f10*/  IADD3 R2, P0, R2, c[0x0][0x188], RZ ;  /* 0x0000620002027a10 */ /* 0x000fc80007f1e0ff */
[C---:B------:R-:W-:Y:S02]  /*1f20*/  LEA.HI.X.SX32 R3, R14.reuse, c[0x0][0x18c], 0x3, P0 ;  /* 0x000063000e037a11 */ /* 0x040fe400000f1eff */
[----:B------:R-:W-:-:S03]  /*1f30*/  IADD3 R18, P0, R14, UR4, RZ ;  /* 0x000000040e127c10 */ /* 0x000fc6000ff1e0ff */
[----:B-1---5:R0:W-:Y:S02]  /*1f40*/  STG.E.64 [R2.64], R6 ;  /* 0x0000000602007986 */ /* 0x0221e4000c101b08 */
[----:B------:R-:W-:Y:S01]  /*1f50*/  IMAD.X R19, RZ, RZ, R19, P0 ;  /* 0x000000ffff137224 */ /* 0x000fe200000e0613 */
[----:B------:R-:W-:-:S04]  /*1f60*/  ISETP.GE.U32.AND P0, PT, R18, c[0x0][0x1ec], PT ;  /* 0x00007b0012007a0c */ /* 0x000fc80003f06070 */
[----:B------:R-:W-:-:S13]  /*1f70*/  ISETP.GE.AND.EX P0, PT, R19, UR5, PT, P0 ;  /* 0x0000000513007c0c */ /* 0x000fda000bf06300 */
[----:B0-----:R-:W-:Y:S01]  /*1f80*/  @P0 CALL.REL.NOINC `(.L_x_1112) ;  /* 0x0000001000000944 */ /* 0x001fe20003c00000 */
[----:B------:R-:W-:Y:S05]  /*1f90*/  BRA `(.L_x_1113) ;  /* 0xfffff0b000007947 */ /* 0x000fea000383ffff */
.L_x_1112:
[----:B------:R-:W-:Y:S05]  /*1fa0*/  EXIT ;  /* 0x000000000000794d */ /* 0x000fea0003800000 */
.L_x_1103:
[----:B------:R-:W-:Y:S01]  /*1fb0*/  ISETP.NE.U32.AND P0, PT, R6, RZ, PT ;  /* 0x000000ff0600720c */ /* 0x000fe20003f05070 */
[----:B------:R-:W-:Y:S01]  /*1fc0*/  BSSY B0, `(.L_x_1114) ;  /* 0x0000073000007945 */ /* 0x000fe20003800000 */
[----:B------:R-:W-:Y:S02]  /*1fd0*/  IABS R6, c[0x0][0x200] ;  /* 0x0000800000067a13 */ /* 0x000fe40000000000 */
[----:B------:R-:W-:-:S13]  /*1fe0*/  ISETP.NE.AND.EX P0, PT, RZ, RZ, PT, P0 ;  /* 0x000000ffff00720c */ /* 0x000fda0003f05300 */
[----:B------:R-:W-:Y:S05]  /*1ff0*/  @P0 BRA `(.L_x_1115) ;  /* 0x000006f000000947 */ /* 0x000fea0003800000 */
[----:B------:R-:W0:Y:S01]  /*2000*/  I2F.RP R0, R6 ;  /* 0x0000000600007306 */ /* 0x000e220000209400 */
[----:B------:R-:W-:Y:S01]  /*2010*/  MOV R3, RZ ;  /* 0x000000ff00037202 */ /* 0x000fe20000000f00 */
[----:B------:R-:W-:Y:S01]  /*2020*/  IMAD.MOV.U32 R15, RZ, RZ, c[0x0][0x214] ;  /* 0x00008500ff0f7624 */ /* 0x000fe200078e00ff */
[----:B------:R-:W-:Y:S01]  /*2030*/  IABS R8, c[0x0][0x204] ;  /* 0x0000810000087a13 */ /* 0x000fe20000000000 */
[----:B------:R-:W-:Y:S01]  /*2040*/  IMAD.MOV.U32 R17, RZ, RZ, c[0x0][0x210] ;  /* 0x00008400ff117624 */ /* 0x000fe200078e00ff */
[----:B------:R-:W-:Y:S01]  /*2050*/  ISETP.NE.AND P3, PT, RZ, c[0x0][0x1f0], PT ;  /* 0x00007c00ff007a0c */ /* 0x000fe20003f65270 */
[----:B------:R-:W-:Y:S01]  /*2060*/  IMAD.WIDE.U32 R2, R9, c[0x0][0x0], R2 ;  /* 0x0000000009027a25 */ /* 0x000fe200078e0002 */
        /* <DEDUP_REMOVED lines=65> */
[----:B------:R-:W-:-:S03]  /*2480*/  IMAD.MOV R11, RZ, RZ, -R7 ;  /* 0x000000ffff0b7224 */ /* 0x000fc600078e0a07 */
[----:B------:R-:W-:Y:S01]  /*2490*/  ISETP.GT.U32.AND P0, PT, R0, R9, PT ;  /* 0x000000090000720c */ /* 0x000fe20003f04070 */
[----:B------:R-:W-:Y:S02]  /*24a0*/  IMAD R8, R11, c[0x0][0x204], R8 ;  /* 0x000081000b087a24 */ /* 0x000fe400078e0208 */
[----:B------:R-:W-:Y:S02]  /*24b0*/  IMAD R11, R10, R17, -c[0x0][0x218] ;  /* 0x800086000a0b7624 */ /* 0x000fe400078e0211 */
[----:B------:R-:W-:-:S05]  /*24c0*/  IMAD R8, R8, R15, -c[0x0][0x21c] ;  /* 0x8000870008087624 */ /* 0x000fca00078e020f */
[----:B------:R-:W-:-:S03]  /*24d0*/  LOP3.LUT R10, R8, R11, RZ, 0xfc, !PT ;  /* 0x0000000b080a7212 */ /* 0x000fc600078efcff */
[----:B------:R-:W-:Y:S02]  /*24e0*/  @!P0 IADD3 R9, R9, -R0, RZ ;  /* 0x8000000009098210 */ /* 0x000fe40007ffe0ff */
[----:B------:R-:W-:Y:S02]  /*24f0*/  ISETP.GE.AND P0, PT, R10, RZ, PT ;  /* 0x000000ff0a00720c */ /* 0x000fe40003f06270 */
[----:B------:R-:W-:Y:S02]  /*2500*/  ISETP.GT.U32.AND P1, PT, R0, R9, PT ;  /* 0x000000090000720c */ /* 0x000fe40003f24070 */
[----:B------:R-:W-:-:S04]  /*2510*/  ISETP.GE.OR P0, PT, R8, c[0x0][0x1fc], !P0 ;  /* 0x00007f0008007a0c */ /* 0x000fc80004706670 */
[----:B------:R-:W-:-:S07]  /*2520*/  ISETP.GE.OR P0, PT, R11, c[0x0][0x1f8], P0 ;  /* 0x00007e000b007a0c */ /* 0x000fce0000706670 */
[----:B------:R-:W-:Y:S01]  /*2530*/  @!P1 IMAD.IADD R9, R9, 0x1, -R0 ;  /* 0x0000000109099824 */ /* 0x000fe200078e0a00 */
[----:B------:R-:W-:-:S03]  /*2540*/  ISETP.NE.AND P1, PT, RZ, UR4, PT ;  /* 0x00000004ff007c0c */ /* 0x000fc6000bf25270 */
[----:B------:R-:W-:Y:S02]  /*2550*/  IMAD.MOV.U32 R10, RZ, RZ, R9 ;  /* 0x000000ffff0a7224 */ /* 0x000fe400078e0009 */
[----:B------:R-:W-:Y:S02]  /*2560*/  @!P0 IMAD.MOV.U32 R0, RZ, RZ, c[0x0][0x20c] ;  /* 0x00008300ff008624 */ /* 0x000fe400078e00ff */
[----:B------:R-:W-:Y:S01]  /*2570*/  @!P2 IMAD.MOV R10, RZ, RZ, -R10 ;  /* 0x000000ffff0aa224 */ /* 0x000fe200078e0a0a */
[----:B------:R-:W-:Y:S01]  /*2580*/  @!P3 LOP3.LUT R10, RZ, c[0x0][0x1f0], RZ, 0x33, !PT ;  /* 0x00007c00ff0aba12 */ /* 0x000fe200078e33ff */
[----:B------:R-:W-:Y:S02]  /*2590*/  @!P0 IMAD R7, R7, c[0x0][0x1fc], R8 ;  /* 0x00007f0007078a24 */ /* 0x000fe400078e0208 */
[----:B------:R-:W-:Y:S02]  /*25a0*/  @!P0 IMAD R9, R0, c[0x0][0x208], RZ ;  /* 0x0000820000098a24 */ /* 0x000fe400078e02ff */
[----:B------:R-:W-:-:S02]  /*25b0*/  @!P0 IMAD R7, R7, c[0x0][0x1f8], R11 ;  /* 0x00007e0007078a24 */ /* 0x000fc400078e020b */
[----:B------:R-:W-:Y:S02]  /*25c0*/  @!P0 IMAD.MOV.U32 R15, RZ, RZ, 0x8 ;  /* 0x00000008ff0f8424 */ /* 0x000fe400078e00ff */
[----:B------:R-:W-:Y:S02]  /*25d0*/  @!P0 IMAD R14, R10, R9, RZ ;  /* 0x000000090a0e8224 */ /* 0x000fe400078e02ff */
[----:B------:R-:W-:Y:S01]  /*25e0*/  @P1 IMAD.MOV.U32 R11, RZ, RZ, 0x8 ;  /* 0x00000008ff0b1424 */ /* 0x000fe200078e00ff */
[----:B------:R-:W-:Y:S01]  /*25f0*/  CS2R R8, SRZ ;  /* 0x0000000000087805 */ /* 0x000fe2000001ff00 */
[----:B------:R-:W-:-:S04]  /*2600*/  @!P0 IMAD.WIDE R12, R7, R15, c[0x0][0x160] ;  /* 0x00005800070c8625 */ /* 0x000fc800078e020f */
[----:B------:R-:W-:Y:S02]  /*2610*/  @!P0 IMAD.WIDE R14, R14, R15, c[0x0][0x1b0] ;  /* 0x00006c000e0e8625 */ /* 0x000fe400078e020f */
[----:B------:R-:W2:Y:S02]  /*2620*/  @!P0 LDG.E.64 R12, [R12.64] ;  /* 0x000000080c0c8981 */ /* 0x000ea4000c1e1b00 */
[----:B------:R-:W-:Y:S02]  /*2630*/  @P1 IMAD.WIDE R10, R10, R11, c[0x0][0x1d8] ;  /* 0x000076000a0a1625 */ /* 0x000fe400078e020b */
[----:B------:R-:W2:Y:S04]  /*2640*/  @!P0 LDG.E.64 R14, [R14.64] ;  /* 0x000000080e0e8981 */ /* 0x000ea8000c1e1b00 */
[----:B------:R-:W2:Y:S01]  /*2650*/  @P1 LDG.E.64 R8, [R10.64] ;  /* 0x000000080a081981 */ /* 0x000ea2000c1e1b00 */
[----:B------:R-:W-:-:S04]  /*2660*/  SHF.R.S64 R16, RZ, 0x1d, R2 ;  /* 0x0000001dff107819 */ /* 0x000fc80000001002 */
[----:B------:R-:W-:-:S04]  /*2670*/  IADD3 R16, P1, R16, c[0x0][0x188], RZ ;  /* 0x0000620010107a10 */ /* 0x000fc80007f3e0ff */
[----:B------:R-:W-:Y:S01]  /*2680*/  LEA.HI.X.SX32 R17, R2, c[0x0][0x18c], 0x3, P1 ;  /* 0x0000630002117a11 */ /* 0x000fe200008f1eff */
[----:B------:R-:W-:-:S04]  /*2690*/  IMAD.MOV.U32 R0, RZ, RZ, c[0x0][0x0] ;  /* 0x00000000ff007624 */ /* 0x000fc800078e00ff */
[----:B------:R-:W-:Y:S01]  /*26a0*/  IMAD R7, R0, c[0x0][0xc], RZ ;  /* 0x0000030000077a24 */ /* 0x000fe200078e02ff */
[----:B--2---:R-:W0:-:S07]  /*26b0*/  @!P0 DFMA R8, R12, R14, R8 ;  /* 0x0000000e0c08822b */ /* 0x004e0e0000000008 */
[----:B0-----:R0:W-:Y:S01]  /*26c0*/  STG.E.64 [R16.64], R8 ;  /* 0x0000000810007986 */ /* 0x0011e2000c101b08 */
[----:B------:R-:W-:-:S05]  /*26d0*/  IADD3 R0, P0, R7, R2, RZ ;  /* 0x0000000207007210 */ /* 0x000fca0007f1e0ff */
[----:B------:R-:W-:-:S03]  /*26e0*/  IMAD.X R13, RZ, RZ, R3, P0 ;  /* 0x000000ffff0d7224 */ /* 0x000fc600000e0603 */
.L_x_1115:
[----:B------:R-:W-:Y:S05]  /*26f0*/  BSYNC B0 ;  /* 0x0000000000007941 */ /* 0x000fea0003800000 */
.L_x_1114:
        /* <DEDUP_REMOVED lines=16> */
.L_x_1116:
[----:B0-----:R-:W-:Y:S01]  /*2800*/  IABS R3, R0 ;  /* 0x0000000000037213 */ /* 0x001fe20000000000 */
[----:B------:R-:W-:Y:S01]  /*2810*/  IMAD.MOV.U32 R20, RZ, RZ, c[0x0][0x214] ;  /* 0x00008500ff147624 */ /* 0x000fe200078e00ff */
[----:B------:R-:W-:Y:S01]  /*2820*/  IABS R15, c[0x0][0x204] ;  /* 0x00008100000f7a13 */ /* 0x000fe20000000000 */
[----:B------:R-:W-:Y:S01]  /*2830*/  IMAD.MOV.U32 R21, RZ, RZ, c[0x0][0x210] ;  /* 0x00008400ff157624 */ /* 0x000fe200078e00ff */
[----:B------:R-:W-:Y:S01]  /*2840*/  IABS R14, c[0x0][0x200] ;  /* 0x00008000000e7a13 */ /* 0x000fe20000000000 */
[----:B------:R-:W-:Y:S01]  /*2850*/  IMAD.HI.U32 R10, R10, R3, RZ ;  /* 0x000000030a0a7227 */ /* 0x000fe200078e00ff */
[----:B------:R-:W1:Y:S01]  /*2860*/  I2F.RP R7, R15 ;  /* 0x0000000f00077306 */ /* 0x000e620000209400 */
[----:B------:R-:W-:Y:S01]  /*2870*/  LOP3.LUT R12, RZ, c[0x0][0x200], RZ, 0x33, !PT ;  /* 0x00008000ff0c7a12 */ /* 0x000fe200078e33ff */
[----:B------:R-:W-:Y:S01]  /*2880*/  ULDC.S8 UR7, c[0x0][0x1e8] ;  /* 0x00007a0000077ab9 */ /* 0x000fe20000000200 */
[----:B0-----:R-:W-:Y:S02]  /*2890*/  IABS R16, c[0x0][0x1f0] ;  /* 0x00007c0000107a13 */ /* 0x001fe40000000000 */
[----:B------:R-:W-:-:S02]  /*28a0*/  IADD3 R2, -R10, RZ, RZ ;  /* 0x000000ff0a027210 */ /* 0x000fc40007ffe1ff */
[----:B------:R-:W-:Y:S02]  /*28b0*/  ISETP.NE.AND P5, PT, RZ, c[0x0][0x204], PT ;  /* 0x00008100ff007a0c */ /* 0x000fe40003fa5270 */
[----:B------:R-:W-:Y:S01]  /*28c0*/  LOP3.LUT R18, RZ, c[0x0][0x204], RZ, 0x33, !PT ;  /* 0x00008100ff127a12 */ /* 0x000fe200078e33ff */
[----:B------:R-:W-:Y:S01]  /*28d0*/  IMAD R3, R14, R2, R3 ;  /* 0x000000020e037224 */ /* 0x000fe200078e0203 */
[----:B------:R-:W-:Y:S02]  /*28e0*/  LOP3.LUT R2, R0, c[0x0][0x200], RZ, 0x3c, !PT ;  /* 0x0000800000027a12 */ /* 0x000fe400078e3cff */
[----:B------:R-:W-:Y:S02]  /*28f0*/  LOP3.LUT R22, RZ, c[0x0][0x1f0], RZ, 0x33, !PT ;  /* 0x00007c00ff167a12 */ /* 0x000fe400078e33ff */
[----:B------:R-:W-:Y:S01]  /*2900*/  ISETP.GT.U32.AND P1, PT, R6, R3, PT ;  /* 0x000000030600720c */ /* 0x000fe20003f24070 */
[----:B-1----:R-:W0:Y:S01]  /*2910*/  MUFU.RCP R7, R7 ;  /* 0x0000000700077308 */ /* 0x002e220000001000 */
[----:B------:R-:W-:-:S11]  /*2920*/  ISETP.GE.AND P2, PT, R2, RZ, PT ;  /* 0x000000ff0200720c */ /* 0x000fd60003f46270 */
[----:B------:R-:W-:Y:S01]  /*2930*/  @!P1 IMAD.IADD R3, R3, 0x1, -R14 ;  /* 0x0000000103039824 */ /* 0x000fe200078e0a0e */
[----:B------:R-:W-:Y:S02]  /*2940*/  @!P1 IADD3 R10, R10, 0x1, RZ ;  /* 0x000000010a0a9810 */ /* 0x000fe40007ffe0ff */
[----:B------:R-:W-:Y:S02]  /*2950*/  ISETP.NE.AND P1, PT, RZ, c[0x0][0x200], PT ;  /* 0x00008000ff007a0c */ /* 0x000fe40003f25270 */
[----:B------:R-:W-:Y:S02]  /*2960*/  ISETP.GE.U32.AND P0, PT, R3, R6, PT ;  /* 0x000000060300720c */ /* 0x000fe40003f06070 */
[----:B0-----:R-:W-:-:S04]  /*2970*/  IADD3 R4, R7, 0xffffffe, RZ ;  /* 0x0ffffffe07047810 */ /* 0x001fc80007ffe0ff */
[----:B------:R0:W1:Y:S07]  /*2980*/  F2I.FTZ.U32.TRUNC.NTZ R5, R4 ;  /* 0x0000000400057305 */ /* 0x00006e000021f000 */
[----:B------:R-:W-:Y:S01]  /*2990*/  @P0 IADD3 R10, R10, 0x1, RZ ;  /* 0x000000010a0a0810 */ /* 0x000fe20007ffe0ff */
[----:B0-----:R-:W-:-:S04]  /*29a0*/  IMAD.MOV.U32 R4, RZ, RZ, RZ ;  /* 0x000000ffff047224 */ /* 0x001fc800078e00ff */
[----:B------:R-:W-:Y:S02]  /*29b0*/  @!P2 IMAD.MOV R10, RZ, RZ, -R10 ;  /* 0x000000ffff0aa224 */ /* 0x000fe400078e0a0a */
[----:B-1----:R-:W-:-:S03]  /*29c0*/  IMAD.MOV R6, RZ, RZ, -R5 ;  /* 0x000000ffff067224 */ /* 0x002fc600078e0a05 */
[----:B------:R-:W-:Y:S01]  /*29d0*/  SEL R2, R12, R10, !P1 ;  /* 0x0000000a0c027207 */ /* 0x000fe20004800000 */
[----:B------:R-:W-:-:S03]  /*29e0*/  IMAD R17, R6, R15, RZ ;  /* 0x0000000f06117224 */ /* 0x000fc600078e02ff */
[----:B------:R-:W-:Y:S01]  /*29f0*/  IABS R3, R2 ;  /* 0x0000000200037213 */ /* 0x000fe20000000000 */
[----:B------:R-:W0:Y:S01]  /*2a00*/  I2F.RP R6, R16 ;  /* 0x0000001000067306 */ /* 0x000e220000209400 */
[----:B------:R-:W-:Y:S02]  /*2a10*/  IMAD.MOV R9, RZ, RZ, -R2 ;  /* 0x000000ffff097224 */ /* 0x000fe400078e0a02 */
[----:B------:R-:W-:-:S04]  /*2a20*/  IMAD.HI.U32 R17, R5, R17, R4 ;  /* 0x0000001105117227 */ /* 0x000fc800078e0004 */
[----:B------:R-:W-:-:S04]  /*2a30*/  IMAD.MOV.U32 R4, RZ, RZ, R3 ;  /* 0x000000ffff047224 */ /* 0x000fc800078e0003 */
        /* <DEDUP_REMOVED lines=8> */
[----:B------:R-:W-:-:S03]  /*2ac0*/  @!P2 IADD3 R3, R3, 0x1, RZ ;  /* 0x000000010303a810 */ /* 0x000fc60007ffe0ff */
[----:B------:R-:W-:Y:S02]  /*2ad0*/  ISETP.GE.U32.AND P0, PT, R4, R15, PT ;  /* 0x0000000f0400720c */ /* 0x000fe40003f06070 */
[----:B------:R-:W-:-:S04]  /*2ae0*/  LOP3.LUT R4, R2, c[0x0][0x204], RZ, 0x3c, !PT ;  /* 0x0000810002047a12 */ /* 0x000fc800078e3cff */
[----:B------:R-:W-:Y:S01]  /*2af0*/  ISETP.GE.AND P3, PT, R4, RZ, PT ;  /* 0x000000ff0400720c */ /* 0x000fe20003f66270 */
[----:B------:R-:W-:Y:S02]  /*2b00*/  IMAD.MOV.U32 R4, RZ, RZ, RZ ;  /* 0x000000ffff047224 */ /* 0x000fe400078e00ff */
[----:B0-----:R-:W-:-:S04]  /*2b10*/  IMAD.MOV R19, RZ, RZ, -R5 ;  /* 0x000000ffff137224 */ /* 0x001fc800078e0a05 */
[----:B------:R-:W-:Y:S01]  /*2b20*/  @P0 IADD3 R3, R3, 0x1, RZ ;  /* 0x0000000103030810 */ /* 0x000fe20007ffe0ff */
[----:B------:R-:W-:-:S05]  /*2b30*/  IMAD R19, R19, R16, RZ ;  /* 0x0000001013137224 */ /* 0x000fca00078e02ff */
[----:B------:R-:W-:Y:S01]  /*2b40*/  @!P3 IMAD.MOV R3, RZ, RZ, -R3 ;  /* 0x000000ffff03b224 */ /* 0x000fe200078e0a03 */
[----:B------:R-:W-:Y:S01]  /*2b50*/  ISETP.NE.AND P3, PT, RZ, c[0x0][0x1f0], PT ;  /* 0x00007c00ff007a0c */ /* 0x000fe20003f65270 */
[----:B------:R-:W-:-:S03]  /*2b60*/  IMAD.HI.U32 R19, R5, R19, R4 ;  /* 0x0000001305137227 */ /* 0x000fc600078e0004 */
[----:B------:R-:W-:-:S04]  /*2b70*/  SEL R3, R18, R3, !P5 ;  /* 0x0000000312037207 */ /* 0x000fc80006800000 */
[----:B------:R-:W-:Y:S01]  /*2b80*/  IABS R6, R3 ;  /* 0x0000000300067213 */ /* 0x000fe20000000000 */
[----:B------:R-:W-:Y:S01]  /*2b90*/  IMAD.MOV R7, RZ, RZ, -R3 ;  /* 0x000000ffff077224 */ /* 0x000fe200078e0a03 */
[----:B------:R-:W-:Y:S02]  /*2ba0*/  ISETP.GE.AND P4, PT, R3, RZ, PT ;  /* 0x000000ff0300720c */ /* 0x000fe40003f86270 */
[----:B------:R-:W-:Y:S01]  /*2bb0*/  MOV R5, R6 ;  /* 0x0000000600057202 */ /* 0x000fe20000000f00 */
[----:B------:R-:W-:-:S04]  /*2bc0*/  IMAD R7, R7, c[0x0][0x204], R2 ;  /* 0x0000810007077a24 */ /* 0x000fc800078e0202 */
[----:B------:R-:W-:-:S04]  /*2bd0*/  IMAD.HI.U32 R4, R19, R5, RZ ;  /* 0x0000000513047227 */ /* 0x000fc800078e00ff */
[----:B------:R-:W-:Y:S02]  /*2be0*/  IMAD.MOV R4, RZ, RZ, -R4 ;  /* 0x000000ffff047224 */ /* 0x000fe400078e0a04 */
[----:B------:R-:W-:Y:S02]  /*2bf0*/  IMAD R2, R7, R20, -c[0x0][0x21c] ;  /* 0x8000870007027624 */ /* 0x000fe400078e0214 */
[----:B------:R-:W-:Y:S02]  /*2c00*/  IMAD R5, R16, R4, R5 ;  /* 0x0000000410057224 */ /* 0x000fe400078e0205 */
[----:B------:R-:W-:-:S03]  /*2c10*/  IMAD R4, R9, c[0x0][0x200], R0 ;  /* 0x0000800009047a24 */ /* 0x000fc600078e0200 */
        /* <DEDUP_REMOVED lines=14> */
[----:B------:R-:W-:Y:S02]  /*2d00*/  @!P0 IMAD R4, R3, c[0x0][0x1f8], R4 ;  /* 0x00007e0003048a24 */ /* 0x000fe400078e0204 */
[----:B------:R-:W-:Y:S02]  /*2d10*/  CS2R R2, SRZ ;  /* 0x0000000000027805 */ /* 0x000fe4000001ff00 */
[----:B------:R-:W-:-:S02]  /*2d20*/  @!P0 IMAD R8, R6, UR6, RZ ;  /* 0x0000000606088c24 */ /* 0x000fc4000f8e02ff */
[----:B------:R-:W-:Y:S02]  /*2d30*/  @P2 IMAD.MOV.U32 R7, RZ, RZ, 0x8 ;  /* 0x00000008ff072424 */ /* 0x000fe400078e00ff */
[----:B------:R-:W-:-:S04]  /*2d40*/  @!P0 IMAD.WIDE R4, R4, R9, c[0x0][0x160] ;  /* 0x0000580004048625 */ /* 0x000fc800078e0209 */
[----:B------:R-:W-:Y:S02]  /*2d50*/  @!P0 IMAD.WIDE R8, R8, R9, c[0x0][0x1b0] ;  /* 0x00006c0008088625 */ /* 0x000fe400078e0209 */
[----:B------:R-:W2:Y:S02]  /*2d60*/  @!P0 LDG.E.64 R4, [R4.64] ;  /* 0x0000000804048981 */ /* 0x000ea4000c1e1b00 */
[----:B------:R-:W-:Y:S02]  /*2d70*/  @P2 IMAD.WIDE R6, R6, R7, c[0x0][0x1d8] ;  /* 0x0000760006062625 */ /* 0x000fe400078e0207 */
[----:B------:R-:W2:Y:S04]  /*2d80*/  @!P0 LDG.E.64 R8, [R8.64] ;  /* 0x0000000808088981 */ /* 0x000ea8000c1e1b00 */
[----:B------:R0:W2:Y:S01]  /*2d90*/  @P2 LDG.E.64 R2, [R6.64] ;  /* 0x0000000806022981 */ /* 0x0000a2000c1e1b00 */
[----:B------:R-:W1:Y:S08]  /*2da0*/  I2F.RP R24, R14 ;  /* 0x0000000e00187306 */ /* 0x000e700000209400 */
[----:B-1----:R-:W1:Y:S02]  /*2db0*/  MUFU.RCP R24, R24 ;  /* 0x0000001800187308 */ /* 0x002e640000001000 */
[----:B-1----:R-:W-:-:S06]  /*2dc0*/  IADD3 R25, R24, 0xffffffe, RZ ;  /* 0x0ffffffe18197810 */ /* 0x002fcc0007ffe0ff */
[----:B------:R-:W1:Y:S01]  /*2dd0*/  F2I.FTZ.U32.TRUNC.NTZ R11, R25 ;  /* 0x00000019000b7305 */ /* 0x000e62000021f000 */
[----:B------:R-:W-:Y:S01]  /*2de0*/  IADD3 R23, P4, R0, UR4, RZ ;  /* 0x0000000400177c10 */ /* 0x000fe2000ff9e0ff */
[----:B------:R-:W-:-:S03]  /*2df0*/  IMAD.MOV.U32 R10, RZ, RZ, RZ ;  /* 0x000000ffff0a7224 */ /* 0x000fc600078e00ff */
[----:B------:R-:W-:Y:S02]  /*2e00*/  IABS R26, R23 ;  /* 0x00000017001a7213 */ /* 0x000fe40000000000 */
[----:B-1----:R-:W-:-:S05]  /*2e10*/  IADD3 R27, RZ, -R11, RZ ;  /* 0x8000000bff1b7210 */ /* 0x002fca0007ffe0ff */
[----:B------:R-:W-:-:S04]  /*2e20*/  IMAD R27, R27, R14, RZ ;  /* 0x0000000e1b1b7224 */ /* 0x000fc800078e02ff */
[----:B------:R-:W-:-:S04]  /*2e30*/  IMAD.HI.U32 R10, R11, R27, R10 ;  /* 0x0000001b0b0a7227 */ /* 0x000fc800078e000a */
[----:B------:R-:W-:-:S04]  /*2e40*/  IMAD.MOV.U32 R11, RZ, RZ, R26 ;  /* 0x000000ffff0b7224 */ /* 0x000fc800078e001a */
[----:B0-----:R-:W-:-:S04]  /*2e50*/  IMAD.HI.U32 R7, R10, R11, RZ ;  /* 0x0000000b0a077227 */ /* 0x001fc800078e00ff */
[----:B------:R-:W-:-:S04]  /*2e60*/  IMAD.MOV R6, RZ, RZ, -R7 ;  /* 0x000000ffff067224 */ /* 0x000fc800078e0a07 */
        /* <DEDUP_REMOVED lines=33> */
[----:B------:R-:W-:Y:S02]  /*3080*/  IMAD R21, R14, R21, -c[0x0][0x218] ;  /* 0x800086000e157624 */ /* 0x000fe400078e0215 */
[----:B------:R-:W-:-:S06]  /*3090*/  IMAD R11, R11, R20, -c[0x0][0x21c] ;  /* 0x800087000b0b7624 */ /* 0x000fcc00078e0214 */
[----:B------:R-:W-:Y:S01]  /*30a0*/  @!P1 IMAD.IADD R7, R7, 0x1, -R16 ;  /* 0x0000000107079824 */ /* 0x000fe200078e0a10 */
[----:B------:R-:W-:-:S04]  /*30b0*/  LOP3.LUT R12, R11, R21, RZ, 0xfc, !PT ;  /* 0x000000150b0c7212 */ /* 0x000fc800078efcff */
[----:B------:R-:W-:Y:S02]  /*30c0*/  ISETP.GT.U32.AND P5, PT, R16, R7, PT ;  /* 0x000000071000720c */ /* 0x000fe40003fa4070 */
[----:B------:R-:W-:Y:S02]  /*30d0*/  ISETP.GE.AND P1, PT, R12, RZ, PT ;  /* 0x000000ff0c00720c */ /* 0x000fe40003f26270 */
[----:B------:R-:W-:Y:S02]  /*30e0*/  ISETP.GE.AND P6, PT, R18, RZ, PT ;  /* 0x000000ff1200720c */ /* 0x000fe40003fc6270 */
[----:B------:R-:W-:-:S04]  /*30f0*/  ISETP.GE.OR P1, PT, R11, c[0x0][0x1fc], !P1 ;  /* 0x00007f000b007a0c */ /* 0x000fc80004f26670 */
[----:B------:R-:W-:-:S03]  /*3100*/  ISETP.GE.OR P1, PT, R21, c[0x0][0x1f8], P1 ;  /* 0x00007e0015007a0c */ /* 0x000fc60000f26670 */
[----:B------:R-:W-:-:S04]  /*3110*/  @!P5 IMAD.IADD R7, R7, 0x1, -R16 ;  /* 0x000000010707d824 */ /* 0x000fc800078e0a10 */
[----:B------:R-:W-:Y:S01]  /*3120*/  @!P6 IMAD.MOV R7, RZ, RZ, -R7 ;  /* 0x000000ffff07e224 */ /* 0x000fe200078e0a07 */
[----:B------:R-:W-:-:S04]  /*3130*/  SHF.R.S64 R14, RZ, 0x1d, R0 ;  /* 0x0000001dff0e7819 */ /* 0x000fc80000001000 */
[----:B------:R-:W-:Y:S01]  /*3140*/  SEL R7, R22, R7, !P3 ;  /* 0x0000000716077207 */ /* 0x000fe20005800000 */
[----:B------:R-:W-:Y:S01]  /*3150*/  @!P1 IMAD R18, R18, c[0x0][0x1fc], R11 ;  /* 0x00007f0012129a24 */ /* 0x000fe200078e020b */
[----:B------:R-:W-:Y:S01]  /*3160*/  IADD3 R14, P3, R14, c[0x0][0x188], RZ ;  /* 0x000062000e0e7a10 */ /* 0x000fe20007f7e0ff */
[----:B------:R-:W-:Y:S02]  /*3170*/  @!P1 IMAD.MOV.U32 R17, RZ, RZ, 0x8 ;  /* 0x00000008ff119424 */ /* 0x000fe400078e00ff */
[----:B------:R-:W-:Y:S02]  /*3180*/  @!P1 IMAD R18, R18, c[0x0][0x1f8], R21 ;  /* 0x00007e0012129a24 */ /* 0x000fe400078e0215 */
[----:B------:R-:W-:Y:S01]  /*3190*/  @!P1 IMAD R16, R7, UR6, RZ ;  /* 0x0000000607109c24 */ /* 0x000fe2000f8e02ff */
[----:B------:R-:W-:Y:S01]  /*31a0*/  LEA.HI.X.SX32 R15, R0, c[0x0][0x18c], 0x3, P3 ;  /* 0x00006300000f7a11 */ /* 0x000fe200018f1eff */
[----:B------:R-:W-:-:S04]  /*31b0*/  @!P1 IMAD.WIDE R18, R18, R17, c[0x0][0x160] ;  /* 0x0000580012129625 */ /* 0x000fc800078e0211 */
[----:B------:R-:W-:Y:S01]  /*31c0*/  @!P1 IMAD.WIDE R16, R16, R17, c[0x0][0x1b0] ;  /* 0x00006c0010109625 */ /* 0x000fe200078e0211 */
[----:B--2---:R0:W1:-:S03]  /*31d0*/  @!P0 DFMA R2, R4, R8, R2 ;  /* 0x000000080402822b */ /* 0x0040460000000002 */
[----:B0-----:R-:W-:Y:S01]  /*31e0*/  @P2 IMAD.MOV.U32 R8, RZ, RZ, 0x8 ;  /* 0x00000008ff082424 */ /* 0x001fe200078e00ff */
[----:B------:R-:W-:-:S03]  /*31f0*/  CS2R R4, SRZ ;  /* 0x0000000000047805 */ /* 0x000fc6000001ff00 */
[----:B------:R-:W-:Y:S01]  /*3200*/  @P2 IMAD.WIDE R8, R7, R8, c[0x0][0x1d8] ;  /* 0x0000760007082625 */ /* 0x000fe200078e0208 */
[----:B-1----:R0:W-:Y:S04]  /*3210*/  STG.E.64 [R14.64], R2 ;  /* 0x000000020e007986 */ /* 0x0021e8000c101b08 */
[----:B------:R-:W2:Y:S04]  /*3220*/  @!P1 LDG.E.64 R18, [R18.64] ;  /* 0x0000000812129981 */ /* 0x000ea8000c1e1b00 */
[----:B------:R-:W2:Y:S04]  /*3230*/  @P2 LDG.E.64 R4, [R8.64] ;  /* 0x0000000808042981 */ /* 0x000ea8000c1e1b00 */
[----:B------:R-:W2:Y:S01]  /*3240*/  @!P1 LDG.E.64 R16, [R16.64] ;  /* 0x0000000810109981 */ /* 0x000ea2000c1e1b00 */
[----:B------:R-:W-:-:S04]  /*3250*/  SHF.R.S64 R20, RZ, 0x1d, R23 ;  /* 0x0000001dff147819 */ /* 0x000fc80000001017 */
[----:B------:R-:W-:Y:S01]  /*3260*/  IADD3 R20, P0, R20, c[0x0][0x188], RZ ;  /* 0x0000620014147a10 */ /* 0x000fe20007f1e0ff */
[----:B------:R-:W-:-:S03]  /*3270*/  IMAD.X R13, RZ, RZ, R13, P4 ;  /* 0x000000ffff0d7224 */ /* 0x000fc600020e060d */
[C---:B------:R-:W-:Y:S02]  /*3280*/  LEA.HI.X.SX32 R21, R23.reuse, c[0x0][0x18c], 0x3, P0 ;  /* 0x0000630017157a11 */ /* 0x040fe400000f1eff */
[----:B------:R-:W-:-:S05]  /*3290*/  IADD3 R0, P0, R23, UR4, RZ ;  /* 0x0000000417007c10 */ /* 0x000fca000ff1e0ff */
[----:B------:R-:W-:Y:S01]  /*32a0*/  IMAD.X R13, RZ, RZ, R13, P0 ;  /* 0x000000ffff0d7224 */ /* 0x000fe200000e060d */
[----:B------:R-:W-:-:S04]  /*32b0*/  ISETP.GE.U32.AND P0, PT, R0, c[0x0][0x1ec], PT ;  /* 0x00007b0000007a0c */ /* 0x000fc80003f06070 */
[----:B------:R-:W-:Y:S01]  /*32c0*/  ISETP.GE.AND.EX P0, PT, R13, UR5, PT, P0 ;  /* 0x000000050d007c0c */ /* 0x000fe2000bf06300 */
[----:B--2---:R-:W1:-:S07]  /*32d0*/  @!P1 DFMA R4, R18, R16, R4 ;  /* 0x000000101204922b */ /* 0x004e4e0000000004 */
[----:B-1----:R0:W-:Y:S05]  /*32e0*/  STG.E.64 [R20.64], R4 ;  /* 0x0000000414007986 */ /* 0x0021ea000c101b08 */
[----:B------:R-:W-:Y:S05]  /*32f0*/  @!P0 BRA `(.L_x_1116) ;  /* 0xfffff50000008947 */ /* 0x000fea000383ffff */
[----:B------:R-:W-:Y:S05]  /*3300*/  EXIT ;  /* 0x000000000000794d */ /* 0x000fea0003800000 */
        .weak           $__internal_23_$__cuda_sm20_div_u64
        .type           $__internal_23_$__cuda_sm20_div_u64,@function
        .size           $__internal_23_$__cuda_sm20_div_u64,(.L_x_1216 - $__internal_23_$__cuda_sm20_div_u64)
$__internal_23_$__cuda_sm20_div_u64:
        /* <DEDUP_REMOVED lines=50> */
[----:B------:R-:W-:Y:S01]  /*3630*/  SEL R8, R8, R11, P0 ;  /* 0x0000000b08087207 */ /* 0x000fe20000000000 */
[----:B------:R-:W-:Y:S01]  /*3640*/  IMAD.MOV.U32 R11, RZ, RZ, 0x0 ;  /* 0x00000000ff0b7424 */ /* 0x000fe200078e00ff */
[----:B------:R-:W-:Y:S02]  /*3650*/  SEL R7, R7, R12, P0 ;  /* 0x0000000c07077207 */ /* 0x000fe40000000000 */
[----:B------:R-:W-:-:S02]  /*3660*/  ISETP.GE.U32.AND P0, PT, R6, R15, PT ;  /* 0x0000000f0600720c */ /* 0x000fc40003f06070 */
[----:B------:R-:W-:Y:S02]  /*3670*/  ISETP.NE.U32.AND P1, PT, R15, RZ, PT ;  /* 0x000000ff0f00720c */ /* 0x000fe40003f25070 */
[----:B------:R-:W-:Y:S02]  /*3680*/  IADD3 R6, R7, 0x1, RZ ;  /* 0x0000000107067810 */ /* 0x000fe40007ffe0ff */
[----:B------:R-:W-:Y:S02]  /*3690*/  ISETP.GE.U32.AND.EX P0, PT, R8, RZ, PT, P0 ;  /* 0x000000ff0800720c */ /* 0x000fe40003f06100 */
[----:B------:R-:W-:Y:S02]  /*36a0*/  ISETP.NE.AND.EX P1, PT, RZ, RZ, PT, P1 ;  /* 0x000000ffff00720c */ /* 0x000fe40003f25310 */
[----:B------:R-:W-:-:S04]  /*36b0*/  SEL R6, R6, R7, P0 ;  /* 0x0000000706067207 */ /* 0x000fc80000000000 */
[----:B------:R-:W-:Y:S01]  /*36c0*/  SEL R6, R6, 0xffffffff, P1 ;  /* 0xffffffff06067807 */ /* 0x000fe20000800000 */
[----:B------:R-:W-:Y:S06]  /*36d0*/  RET.REL.NODEC R10 `(_ZN2at6native51_GLOBAL__N__2c613397_18_DepthwiseConv2d_cu_9959487031conv_depthwise2d_forward_kernelILi1EdiEEvNS_27GenericPackedTensorAccessorIKT0_Lm4ENS_16DefaultPtrTraitsEiEENS3_IS4_Lm4ES6_iEES7_NS3_IS5_Lm1ES6_iEEbT1_iiiiiiiiiiiiii) ;  /* 0xffffc9200a007950 */ /* 0x000fec0003c3ffff */
.L_x_1117:
        /* <DEDUP_REMOVED lines=10> */
.L_x_1216:


//--------------------- .text._ZN2at6native51_GLOBAL__N__2c613397_18_DepthwiseConv2d_cu_9959487031conv_depthwise2d_forward_kernelILi3EdiEEvNS_27GenericPackedTensorAccessorIKT0_Lm4ENS_16DefaultPtrTraitsEiEENS3_IS4_Lm4ES6_iEES7_NS3_IS5_Lm1ES6_iEEbT1_iiiiiiiiiiiiii --------------------------
	.section	.text._ZN2at6native51_GLOBAL__N__2c613397_18_DepthwiseConv2d_cu_9959487031conv_depthwise2d_forward_kernelILi3EdiEEvNS_27GenericPackedTensorAccessorIKT0_Lm4ENS_16DefaultPtrTraitsEiEENS3_IS4_Lm4ES6_iEES7_NS3_IS5_Lm1ES6_iEEbT1_iiiiiiiiiiiiii,"ax",@progbits
	.sectioninfo	@"SHI_REGISTERS=32"
	.align	128
.text._ZN2at6native51_GLOBAL__N__2c613397_18_DepthwiseConv2d_cu_9959487031conv_depthwise2d_forward_kernelILi3EdiEEvNS_27GenericPackedTensorAccessorIKT0_Lm4ENS_16DefaultPtrTraitsEiEENS3_IS4_Lm4ES6_iEES7_NS3_IS5_Lm1ES6_iEEbT1_iiiiiiiiiiiiii:
        .type           _ZN2at6native51_GLOBAL__N__2c613397_18_DepthwiseConv2d_cu_9959487031conv_depthwise2d_forward_kernelILi3EdiEEvNS_27GenericPackedTensorAccessorIKT0_Lm4ENS_16DefaultPtrTraitsEiEENS3_IS4_Lm4ES6_iEES7_NS3_IS5_Lm1ES6_iEEbT1_iiiiiiiiiiiiii,@function
        .size           _ZN2at6native51_GLOBAL__N__2c613397_18_DepthwiseConv2d_cu_9959487031conv_depthwise2d_forward_kernelILi3EdiEEvNS_27GenericPackedTensorAccessorIKT0_Lm4ENS_16DefaultPtrTraitsEiEENS3_IS4_Lm4ES6_iEES7_NS3_IS5_Lm1ES6_iEEbT1_iiiiiiiiiiiiii,(.L_x_1218 - _ZN2at6native51_GLOBAL__N__2c613397_18_DepthwiseConv2d_cu_9959487031conv_depthwise2d_forward_kernelILi3EdiEEvNS_27GenericPackedTensorAccessorIKT0_Lm4ENS_16DefaultPtrTraitsEiEENS3_IS4_Lm4ES6_iEES7_NS3_IS5_Lm1ES6_iEEbT1_iiiiiiiiiiiiii)
        .other          _ZN2at6native51_GLOBAL__N__2c613397_18_DepthwiseConv2d_cu_9959487031conv_depthwise2d_forward_kernelILi3EdiEEvNS_27GenericPackedTensorAccessorIKT0_Lm4ENS_16DefaultPtrTraitsEiEENS3_IS4_Lm4ES6_iEES7_NS3_IS5_Lm1ES6_iEEbT1_iiiiiiiiiiiiii,@"STO_CUDA_ENTRY STV_DEFAULT"
_ZN2at6native51_GLOBAL__N__2c613397_18_DepthwiseConv2d_cu_9959487031conv_depthwise2d_forward_kernelILi3EdiEEvNS_27GenericPackedTensorAccessorIKT0_Lm4ENS_16DefaultPtrTraitsEiEENS3_IS4_Lm4ES6_iEES7_NS3_IS5_Lm1ES6_iEEbT1_iiiiiiiiiiiiii:
        /* <DEDUP_REMOVED lines=17> */
[----:B------:R-:W-:Y:S01]  /*0110*/  ULDC UR5, c[0x0][0x0] ;  /* 0x0000000000057ab9 */ /* 0x000fe20000000800 */
[----:B------:R-:W-:Y:S01]  /*0120*/  IABS R0, c[0x0][0x200] ;  /* 0x0000800000007a13 */ /* 0x000fe20000000000 */
[----:B------:R-:W-:Y:S01]  /*0130*/  ULDC UR4, c[0x0][0xc] ;  /* 0x0000030000047ab9 */ /* 0x000fe20000000800 */
[----:B------:R-:W0:Y:S01]  /*0140*/  I2F.RP R6, R10 ;  /* 0x0000000a00067306 */ /* 0x000e220000209400 */
[----:B------:R-:W-:Y:S01]  /*0150*/  ISETP.NE.AND P1, PT, RZ, c[0x0][0x1f4], PT ;  /* 0x00007d00ff007a0c */ /* 0x000fe20003f25270 */
[----:B------:R-:W-:-:S06]  /*0160*/  UIMAD UR5, UR5, UR4, URZ ;  /* 0x00000004050572a4 */ /* 0x000fcc000f8e023f */
        /* <DEDUP_REMOVED lines=13> */
[----:B------:R-:W-:Y:S01]  /*0240*/  IADD3 R6, R8, 0xffffffe, RZ ;  /* 0x0ffffffe08067810 */ /* 0x000fe20007ffe0ff */
[----:B------:R-:W-:-:S03]  /*0250*/  IMAD.MOV.U32 R8, RZ, RZ, R4 ;  /* 0x000000ffff087224 */ /* 0x000fc600078e0004 */
[----:B------:R-:W-:Y:S01]  /*0260*/  ISETP.GT.U32.AND P2, PT, R10, R3, PT ;  /* 0x000000030a00720c */ /* 0x000fe20003f44070 */
[----:B------:R0:W1:Y:S02]  /*0270*/  F2I.FTZ.U32.TRUNC.NTZ R7, R6 ;  /* 0x0000000600077305 */ /* 0x000064000021f000 */
[----:B0-----:R-:W-:-:S10]  /*0280*/  IMAD.MOV.U32 R6, RZ, RZ, RZ ;  /* 0x000000ffff067224 */ /* 0x001fd400078e00ff */
[----:B------:R-:W-:Y:S01]  /*0290*/  @!P2 IMAD.IADD R3, R3, 0x1, -R10 ;  /* 0x000000010303a824 */ /* 0x000fe200078e0a0a */
[----:B------:R-:W-:-:S04]  /*02a0*/  @!P2 IADD3 R2, R2, 0x1, RZ ;  /* 0x000000010202a810 */ /* 0x000fc80007ffe0ff */
[----:B------:R-:W-:Y:S02]  /*02b0*/  ISETP.GE.U32.AND P0, PT, R3, R10, PT ;  /* 0x0000000a0300720c */ /* 0x000fe40003f06070 */
[----:B------:R-:W-:Y:S01]  /*02c0*/  LOP3.LUT R3, R9, c[0x0][0x1f0], RZ, 0x3c, !PT ;  /* 0x00007c0009037a12 */ /* 0x000fe200078e3cff */
[----:B-1----:R-:W-:-:S03]  /*02d0*/  IMAD.MOV R9, RZ, RZ, -R7 ;  /* 0x000000ffff097224 */ /* 0x002fc600078e0a07 */
[----:B------:R-:W-:Y:S01]  /*02e0*/  ISETP.GE.AND P3, PT, R3, RZ, PT ;  /* 0x000000ff0300720c */ /* 0x000fe20003f66270 */
[----:B------:R-:W-:Y:S02]  /*02f0*/  IMAD.MOV.U32 R3, RZ, RZ, R5 ;  /* 0x000000ffff037224 */ /* 0x000fe400078e0005 */
[----:B------:R-:W-:-:S04]  /*0300*/  IMAD R9, R9, R0, RZ ;  /* 0x0000000009097224 */ /* 0x000fc800078e02ff */
[----:B------:R-:W-:Y:S01]  /*0310*/  @P0 IADD3 R2, R2, 0x1, RZ ;  /* 0x0000000102020810 */ /* 0x000fe20007ffe0ff */
[----:B------:R-:W-:-:S04]  /*0320*/  IMAD.HI.U32 R6, R7, R9, R6 ;  /* 0x0000000907067227 */ /* 0x000fc800078e0006 */
[----:B------:R-:W-:Y:S02]  /*0330*/  IMAD.MOV.U32 R5, RZ, RZ, R2 ;  /* 0x000000ffff057224 */ /* 0x000fe400078e0002 */
[----:B------:R-:W-:Y:S02]  /*0340*/  IMAD.MOV.U32 R2, RZ, RZ, RZ ;  /* 0x000000ffff027224 */ /* 0x000fe400078e00ff */
[----:B------:R-:W-:Y:S01]  /*0350*/  @!P3 IMAD.MOV R5, RZ, RZ, -R5 ;  /* 0x000000ffff05b224 */ /* 0x000fe200078e0a05 */
[----:B------:R-:W-:Y:S02]  /*0360*/  @!P1 LOP3.LUT R5, RZ, c[0x0][0x1f4], RZ, 0x33, !PT ;  /* 0x00007d00ff059a12 */ /* 0x000fe400078e33ff */
.L_x_1119:
        /* <DEDUP_REMOVED lines=11> */
[----:B------:R-:W-:Y:S02]  /*0420*/  IMAD.MOV.U32 R23, RZ, RZ, c[0x0][0x210] ;  /* 0x00008400ff177624 */ /* 0x000fe400078e00ff */
        /* <DEDUP_REMOVED lines=70> */
[----:B------:R-:W-:-:S04]  /*0890*/  IMAD.MOV.U32 R10, RZ, RZ, R15 ;  /* 0x000000ffff0a7224 */ /* 0x000fc800078e000f */
[----:B------:R-:W-:-:S04]  /*08a0*/  IMAD.HI.U32 R9, R9, R10, RZ ;  /* 0x0000000a09097227 */ /* 0x000fc800078e00ff */
[----:B------:R-:W-:-:S04]  /*08b0*/  IMAD.MOV R11, RZ, RZ, -R9 ;  /* 0x000000ffff0b7224 */ /* 0x000fc800078e0a09 */
[C---:B------:R-:W-:Y:S02]  /*08c0*/  IMAD R10, R13.reuse, R11, R10 ;  /* 0x0000000b0d0a7224 */ /* 0x040fe400078e020a */
[----:B------:R-:W-:Y:S01]  /*08d0*/  IMAD R11, R12, c[0x0][0x204], R7 ;  /* 0x000081000c0b7a24 */ /* 0x000fe200078e0207 */
[----:B------:R-:W-:Y:S02]  /*08e0*/  LOP3.LUT R12, R20, c[0x0][0x1f4], RZ, 0x3c, !PT ;  /* 0x00007d00140c7a12 */ /* 0x000fe400078e3cff */
[----:B------:R-:W-:Y:S01]  /*08f0*/  ISETP.GT.U32.AND P1, PT, R13, R10, PT ;  /* 0x0000000a0d00720c */ /* 0x000fe20003f24070 */
[----:B------:R-:W-:Y:S01]  /*0900*/  IMAD R24, R11, R24, -c[0x0][0x21c] ;  /* 0x800087000b187624 */ /* 0x000fe200078e0218 */
[----:B------:R-:W-:-:S04]  /*0910*/  ISETP.GE.AND P3, PT, R12, RZ, PT ;  /* 0x000000ff0c00720c */ /* 0x000fc80003f66270 */
[----:B------:R-:W-:-:S07]  /*0920*/  ISETP.GE.AND P2, PT, R24, c[0x0][0x1fc], PT ;  /* 0x00007f0018007a0c */ /* 0x000fce0003f46270 */
[----:B------:R-:W-:Y:S01]  /*0930*/  @!P1 IMAD.IADD R10, R10, 0x1, -R13 ;  /* 0x000000010a0a9824 */ /* 0x000fe200078e0a0d */
[----:B------:R-:W-:-:S04]  /*0940*/  @!P1 IADD3 R9, R9, 0x1, RZ ;  /* 0x0000000109099810 */ /* 0x000fc80007ffe0ff */
[----:B------:R-:W-:Y:S01]  /*0950*/  ISETP.GE.U32.AND P0, PT, R10, R13, PT ;  /* 0x0000000d0a00720c */ /* 0x000fe20003f06070 */
[----:B------:R-:W-:Y:S01]  /*0960*/  IMAD R10, R7, UR4, R8 ;  /* 0x00000004070a7c24 */ /* 0x000fe2000f8e0208 */
[----:B------:R-:W-:-:S03]  /*0970*/  ULDC.S8 UR4, c[0x0][0x1e8] ;  /* 0x00007a0000047ab9 */ /* 0x000fc60000000200 */
[----:B------:R-:W-:Y:S02]  /*0980*/  IMAD R23, R10, R23, -c[0x0][0x218] ;  /* 0x800086000a177624 */ /* 0x000fe400078e0217 */
[----:B------:R-:W-:-:S03]  /*0990*/  CS2R R10, SRZ ;  /* 0x00000000000a7805 */ /* 0x000fc6000001ff00 */
[----:B------:R-:W-:-:S03]  /*09a0*/  LOP3.LUT R7, R23, R24, RZ, 0xfc, !PT ;  /* 0x0000001817077212 */ /* 0x000fc600078efcff */
[----:B------:R-:W-:Y:S02]  /*09b0*/  @P0 IADD3 R9, R9, 0x1, RZ ;  /* 0x0000000109090810 */ /* 0x000fe40007ffe0ff */
[----:B------:R-:W-:Y:S02]  /*09c0*/  ISETP.LT.OR P1, PT, R7, RZ, P2 ;  /* 0x000000ff0700720c */ /* 0x000fe40001721670 */
[----:B------:R-:W-:Y:S01]  /*09d0*/  ISETP.NE.AND P0, PT, RZ, UR4, PT ;  /* 0x00000004ff007c0c */ /* 0x000fe2000bf05270 */
[----:B------:R-:W-:Y:S01]  /*09e0*/  @!P3 IMAD.MOV R9, RZ, RZ, -R9 ;  /* 0x000000ffff09b224 */ /* 0x000fe200078e0a09 */
[----:B------:R-:W-:Y:S01]  /*09f0*/  ISETP.GE.OR P1, PT, R23, c[0x0][0x1f8], P1 ;  /* 0x00007e0017007a0c */ /* 0x000fe20000f26670 */
[----:B------:R-:W-:Y:S01]  /*0a00*/  UIMAD UR4, UR9, UR8, URZ ;  /* 0x00000008090472a4 */ /* 0x000fe2000f8e023f */
[----:B------:R-:W-:-:S05]  /*0a10*/  @!P4 LOP3.LUT R9, RZ, c[0x0][0x1f4], RZ, 0x33, !PT ;  /* 0x00007d00ff09ca12 */ /* 0x000fca00078e33ff */
[----:B------:R-:W-:Y:S02]  /*0a20*/  IMAD R25, R5, R14, R9 ;  /* 0x0000000e05197224 */ /* 0x000fe400078e0209 */
[----:B------:R-:W-:Y:S02]  /*0a30*/  IMAD.MOV.U32 R9, RZ, RZ, 0x8 ;  /* 0x00000008ff097424 */ /* 0x000fe400078e00ff */
[----:B------:R-:W-:Y:S02]  /*0a40*/  IMAD R18, R25, c[0x0][0x1fc], R24 ;  /* 0x00007f0019127a24 */ /* 0x000fe400078e0218 */
[----:B------:R-:W-:Y:S02]  /*0a50*/  IMAD R12, R20, UR4, RZ ;  /* 0x00000004140c7c24 */ /* 0x000fe4000f8e02ff */
[----:B------:R-:W-:Y:S02]  /*0a60*/  @!P1 IMAD R16, R18, c[0x0][0x1f8], R23 ;  /* 0x00007e0012109a24 */ /* 0x000fe400078e0217 */
[----:B------:R-:W-:-:S04]  /*0a70*/  @P0 IMAD.WIDE R20, R20, R9, c[0x0][0x1d8] ;  /* 0x0000760014140625 */ /* 0x000fc800078e0209 */
[-C--:B------:R-:W-:Y:S01]  /*0a80*/  @!P1 IMAD.WIDE R16, R16, R9.reuse, c[0x0][0x160] ;  /* 0x0000580010109625 */ /* 0x080fe200078e0209 */
[----:B------:R0:W2:Y:S03]  /*0a90*/  @P0 LDG.E.64 R10, [R20.64] ;  /* 0x0000000a140a0981 */ /* 0x0000a6000c1e1b00 */
[----:B------:R-:W-:Y:S02]  /*0aa0*/  IMAD.WIDE R12, R12, R9, c[0x0][0x1b0] ;  /* 0x00006c000c0c7625 */ /* 0x000fe400078e0209 */
[----:B------:R-:W2:Y:S04]  /*0ab0*/  @!P1 LDG.E.64 R16, [R16.64] ;  /* 0x0000000a10109981 */ /* 0x000ea8000c1e1b00 */
[----:B------:R-:W2:Y:S01]  /*0ac0*/  @!P1 LDG.E.64 R14, [R12.64] ;  /* 0x0000000a0c0e9981 */ /* 0x000ea2000c1e1b00 */
[----:B------:R-:W-:-:S04]  /*0ad0*/  IADD3 R7, R23, c[0x0][0x220], RZ ;  /* 0x0000880017077a10 */ /* 0x000fc80007ffe0ff */
[CC--:B------:R-:W-:Y:S02]  /*0ae0*/  LOP3.LUT R19, R7.reuse, R24.reuse, RZ, 0xfc, !PT ;  /* 0x0000001807137212 */ /* 0x0c0fe400078efcff */
[----:B------:R-:W-:Y:S02]  /*0af0*/  IADD3 R22, R7, c[0x0][0x220], RZ ;  /* 0x0000880007167a10 */ /* 0x000fe40007ffe0ff */
[----:B------:R-:W-:Y:S02]  /*0b00*/  ISETP.LT.OR P0, PT, R19, RZ, P2 ;  /* 0x000000ff1300720c */ /* 0x000fe40001701670 */
[----:B------:R-:W-:Y:S02]  /*0b10*/  LOP3.LUT R19, R22, R24, RZ, 0xfc, !PT ;  /* 0x0000001816137212 */ /* 0x000fe400078efcff */
[----:B------:R-:W-:Y:S02]  /*0b20*/  ISETP.GE.OR P0, PT, R7, c[0x0][0x1f8], P0 ;  /* 0x00007e0007007a0c */ /* 0x000fe40000706670 */
[----:B------:R-:W-:-:S04]  /*0b30*/  ISETP.LT.OR P2, PT, R19, RZ, P2 ;  /* 0x000000ff1300720c */ /* 0x000fc80001741670 */
[----:B------:R-:W-:-:S07]  /*0b40*/  ISETP.GE.OR P2, PT, R22, c[0x0][0x1f8], P2 ;  /* 0x00007e0016007a0c */ /* 0x000fce0001746670 */
[----:B0-----:R-:W-:-:S04]  /*0b50*/  @!P0 IMAD R20, R18, c[0x0][0x1f8], R7 ;  /* 0x00007e0012148a24 */ /* 0x001fc800078e0207 */
[----:B------:R-:W-:-:S04]  /*0b60*/  @!P0 IMAD.WIDE R20, R20, R9, c[0x0][0x160] ;  /* 0x0000580014148625 */ /* 0x000fc800078e0209 */
[----:B------:R-:W-:Y:S02]  /*0b70*/  @!P2 IMAD R18, R18, c[0x0][0x1f8], R22 ;  /* 0x00007e001212aa24 */ /* 0x000fe400078e0216 */
[----:B------:R-:W3:Y:S02]  /*0b80*/  @!P0 LDG.E.64 R20, [R20.64] ;  /* 0x0000000a14148981 */ /* 0x000ee4000c1e1b00 */
[----:B------:R-:W-:-:S06]  /*0b90*/  @!P2 IMAD.WIDE R18, R18, R9, c[0x0][0x160] ;  /* 0x000058001212a625 */ /* 0x000fcc00078e0209 */
[----:B------:R-:W4:Y:S01]  /*0ba0*/  @!P2 LDG.E.64 R18, [R18.64] ;  /* 0x0000000a1212a981 */ /* 0x000f22000c1e1b00 */
[----:B--2---:R0:W3:-:S03]  /*0bb0*/  @!P1 DFMA R10, R16, R14, R10 ;  /* 0x0000000e100a922b */ /* 0x0040c6000000000a */
[----:B0-----:R-:W3:Y:S04]  /*0bc0*/  @!P0 LDG.E.64 R16, [R12.64+0x8] ;  /* 0x0000080a0c108981 */ /* 0x001ee8000c1e1b00 */
[----:B------:R-:W4:Y:S01]  /*0bd0*/  @!P2 LDG.E.64 R14, [R12.64+0x10] ;  /* 0x0000100a0c0ea981 */ /* 0x000f22000c1e1b00 */
[----:B------:R-:W-:-:S04]  /*0be0*/  IADD3 R24, R24, c[0x0][0x224], RZ ;  /* 0x0000890018187a10 */ /* 0x000fc80007ffe0ff */
[----:B------:R-:W-:Y:S02]  /*0bf0*/  ISETP.GE.AND P1, PT, R24, c[0x0][0x1fc], PT ;  /* 0x00007f0018007a0c */ /* 0x000fe40003f26270 */
[----:B------:R-:W-:-:S04]  /*0c00*/  LOP3.LUT R26, R23, R24, RZ, 0xfc, !PT ;  /* 0x00000018171a7212 */ /* 0x000fc800078efcff */
[----:B------:R-:W-:-:S04]  /*0c10*/  ISETP.LT.OR P3, PT, R26, RZ, P1 ;  /* 0x000000ff1a00720c */ /* 0x000fc80000f61670 */
[----:B------:R-:W-:Y:S01]  /*0c20*/  ISETP.GE.OR P3, PT, R23, c[0x0][0x1f8], P3 ;  /* 0x00007e0017007a0c */ /* 0x000fe20001f66670 */
[----:B------:R-:W-:Y:S01]  /*0c30*/  IMAD R26, R25, c[0x0][0x1fc], R24 ;  /* 0x00007f00191a7a24 */ /* 0x000fe200078e0218 */
[----:B---3--:R0:W4:-:S11]  /*0c40*/  @!P0 DFMA R10, R20, R16, R10 ;  /* 0x00000010140a822b */ /* 0x008116000000000a */
[----:B0-----:R-:W-:-:S04]  /*0c50*/  @!P3 IMAD R16, R26, c[0x0][0x1f8], R23 ;  /* 0x00007e001a10ba24 */ /* 0x001fc800078e0217 */
[----:B------:R-:W-:Y:S01]  /*0c60*/  @!P3 IMAD.WIDE R16, R16, R9, c[0x0][0x160] ;  /* 0x000058001010b625 */ /* 0x000fe200078e0209 */
[----:B----4-:R0:W1:Y:S02]  /*0c70*/  @!P2 DFMA R10, R18, R14, R10 ;  /* 0x0000000e120aa22b */ /* 0x010064000000000a */
[----:B0-----:R-:W1:Y:S04]  /*0c80*/  @!P3 LDG.E.64 R14, [R12.64+0x18] ;  /* 0x0000180a0c0eb981 */ /* 0x001e68000c1e1b00 */
[----:B------:R-:W1:Y:S01]  /*0c90*/  @!P3 LDG.E.64 R16, [R16.64] ;  /* 0x0000000a1010b981 */ /* 0x000e62000c1e1b00 */
[----:B------:R-:W-:-:S04]  /*0ca0*/  LOP3.LUT R18, R7, R24, RZ, 0xfc, !PT ;  /* 0x0000001807127212 */ /* 0x000fc800078efcff */
[----:B------:R-:W-:-:S04]  /*0cb0*/  ISETP.LT.OR P0, PT, R18, RZ, P1 ;  /* 0x000000ff1200720c */ /* 0x000fc80000f01670 */
[----:B------:R-:W-:-:S13]  /*0cc0*/  ISETP.GE.OR P0, PT, R7, c[0x0][0x1f8], P0 ;  /* 0x00007e0007007a0c */ /* 0x000fda0000706670 */
[----:B------:R-:W-:Y:S01]  /*0cd0*/  @!P0 IMAD R18, R26, c[0x0][0x1f8], R7 ;  /* 0x00007e001a128a24 */ /* 0x000fe200078e0207 */
[----:B------:R-:W2:Y:S03]  /*0ce0*/  @!P0 LDG.E.64 R20, [R12.64+0x20] ;  /* 0x0000200a0c148981 */ /* 0x000ea6000c1e1b00 */
[----:B------:R-:W-:-:S06]  /*0cf0*/  @!P0 IMAD.WIDE R18, R18, R9, c[0x0][0x160] ;  /* 0x0000580012128625 */ /* 0x000fcc00078e0209 */
[----:B------:R-:W2:Y:S01]  /*0d00*/  @!P0 LDG.E.64 R18, [R18.64] ;  /* 0x0000000a12128981 */ /* 0x000ea2000c1e1b00 */
[----:B-1----:R0:W2:Y:S02]  /*0d10*/  @!P3 DFMA R10, R16, R14, R10 ;  /* 0x0000000e100ab22b */ /* 0x0020a4000000000a */
[----:B0-----:R-:W-:Y:S02]  /*0d20*/  LOP3.LUT R14, R22, R24, RZ, 0xfc, !PT ;  /* 0x00000018160e7212 */ /* 0x001fe400078efcff */
[----:B------:R-:W-:Y:S02]  /*0d30*/  IADD3 R24, R24, c[0x0][0x224], RZ ;  /* 0x0000890018187a10 */ /* 0x000fe40007ffe0ff */
[----:B------:R-:W-:Y:S02]  /*0d40*/  ISETP.LT.OR P2, PT, R14, RZ, P1 ;  /* 0x000000ff0e00720c */ /* 0x000fe40000f41670 */
[----:B------:R-:W-:Y:S02]  /*0d50*/  ISETP.GE.AND P1, PT, R24, c[0x0][0x1fc], PT ;  /* 0x00007f0018007a0c */ /* 0x000fe40003f26270 */
[----:B------:R-:W-:-:S02]  /*0d60*/  LOP3.LUT R14, R23, R24, RZ, 0xfc, !PT ;  /* 0x00000018170e7212 */ /* 0x000fc400078efcff */
[----:B------:R-:W-:Y:S02]  /*0d70*/  ISETP.GE.OR P2, PT, R22, c[0x0][0x1f8], P2 ;  /* 0x00007e0016007a0c */ /* 0x000fe40001746670 */
[----:B------:R-:W-:Y:S02]  /*0d80*/  ISETP.LT.OR P3, PT, R14, RZ, P1 ;  /* 0x000000ff0e00720c */ /* 0x000fe40000f61670 */
[-C--:B------:R-:W-:Y:S02]  /*0d90*/  LOP3.LUT R15, R7, R24.reuse, RZ, 0xfc, !PT ;  /* 0x00000018070f7212 */ /* 0x080fe400078efcff */
[----:B------:R-:W-:Y:S02]  /*0da0*/  ISETP.GE.OR P3, PT, R23, c[0x0][0x1f8], P3 ;  /* 0x00007e0017007a0c */ /* 0x000fe40001f66670 */
[----:B------:R-:W-:Y:S02]  /*0db0*/  ISETP.LT.OR P4, PT, R15, RZ, P1 ;  /* 0x000000ff0f00720c */ /* 0x000fe40000f81670 */
[----:B------:R-:W-:-:S02]  /*0dc0*/  LOP3.LUT R15, R22, R24, RZ, 0xfc, !PT ;  /* 0x00000018160f7212 */ /* 0x000fc400078efcff */
[----:B------:R-:W-:Y:S01]  /*0dd0*/  ISETP.GE.OR P4, PT, R7, c[0x0][0x1f8], P4 ;  /* 0x00007e0007007a0c */ /* 0x000fe20002786670 */
[----:B------:R-:W-:Y:S01]  /*0de0*/  @!P2 IMAD R14, R26, c[0x0][0x1f8], R22 ;  /* 0x00007e001a0eaa24 */ /* 0x000fe200078e0216 */
[----:B------:R-:W-:Y:S01]  /*0df0*/  ISETP.LT.OR P1, PT, R15, RZ, P1 ;  /* 0x000000ff0f00720c */ /* 0x000fe20000f21670 */
[----:B------:R-:W-:Y:S01]  /*0e00*/  IMAD R26, R25, c[0x0][0x1fc], R24 ;  /* 0x00007f00191a7a24 */ /* 0x000fe200078e0218 */
[----:B------:R-:W3:Y:S01]  /*0e10*/  @!P2 LDG.E.64 R16, [R12.64+0x28] ;  /* 0x0000280a0c10a981 */ /* 0x000ee2000c1e1b00 */
[----:B------:R-:W-:Y:S01]  /*0e20*/  @!P2 IMAD.WIDE R14, R14, R9, c[0x0][0x160] ;  /* 0x000058000e0ea625 */ /* 0x000fe200078e0209 */
[----:B------:R-:W-:-:S03]  /*0e30*/  ISETP.GE.OR P1, PT, R22, c[0x0][0x1f8], P1 ;  /* 0x00007e0016007a0c */ /* 0x000fc60000f26670 */
[----:B------:R-:W-:Y:S02]  /*0e40*/  @!P3 IMAD R24, R26, c[0x0][0x1f8], R23 ;  /* 0x00007e001a18ba24 */ /* 0x000fe400078e0217 */
[----:B------:R-:W3:Y:S02]  /*0e50*/  @!P2 LDG.E.64 R14, [R14.64] ;  /* 0x0000000a0e0ea981 */ /* 0x000ee4000c1e1b00 */
[----:B------:R-:W-:Y:S01]  /*0e60*/  @!P3 IMAD.WIDE R24, R24, R9, c[0x0][0x160] ;  /* 0x000058001818b625 */ /* 0x000fe200078e0209 */
[----:B--2---:R0:W3:Y:S02]  /*0e70*/  @!P0 DFMA R10, R18, R20, R10 ;  /* 0x00000014120a822b */ /* 0x0040e4000000000a */
[----:B0-----:R-:W2:Y:S01]  /*0e80*/  @!P3 LDG.E.64 R20, [R12.64+0x30] ;  /* 0x0000300a0c14b981 */ /* 0x001ea2000c1e1b00 */
[----:B------:R-:W-:-:S03]  /*0e90*/  @!P4 IMAD R28, R26, c[0x0][0x1f8], R7 ;  /* 0x00007e001a1cca24 */ /* 0x000fc600078e0207 */
[----:B------:R-:W2:Y:S01]  /*0ea0*/  @!P3 LDG.E.64 R24, [R24.64] ;  /* 0x0000000a1818b981 */ /* 0x000ea2000c1e1b00 */
[----:B------:R-:W-:-:S03]  /*0eb0*/  @!P4 IMAD.WIDE R18, R28, R9, c[0x0][0x160] ;  /* 0x000058001c12c625 */ /* 0x000fc600078e0209 */
[----:B------:R-:W4:Y:S01]  /*0ec0*/  @!P1 LDG.E.64 R28, [R12.64+0x40] ;  /* 0x0000400a0c1c9981 */ /* 0x000f22000c1e1b00 */
[----:B------:R-:W-:-:S03]  /*0ed0*/  @!P1 IMAD R26, R26, c[0x0][0x1f8], R22 ;  /* 0x00007e001a1a9a24 */ /* 0x000fc600078e0216 */
[----:B------:R-:W5:Y:S01]  /*0ee0*/  @!P4 LDG.E.64 R18, [R18.64] ;  /* 0x0000000a1212c981 */ /* 0x000f62000c1e1b00 */
[----:B------:R-:W-:-:S03]  /*0ef0*/  @!P1 IMAD.WIDE R26, R26, R9, c[0x0][0x160] ;  /* 0x000058001a1a9625 */ /* 0x000fc600078e0209 */
[----:B------:R-:W5:Y:S04]  /*0f00*/  @!P4 LDG.E.64 R22, [R12.64+0x38] ;  /* 0x0000380a0c16c981 */ /* 0x000f68000c1e1b00 */
[----:B------:R-:W4:Y:S01]  /*0f10*/  @!P1 LDG.E.64 R26, [R26.64] ;  /* 0x0000000a1a1a9981 */ /* 0x000f22000c1e1b00 */
[----:B---3--:R0:W2:Y:S02]  /*0f20*/  @!P2 DFMA R10, R14, R16, R10 ;  /* 0x000000100e0aa22b */ /* 0x0080a4000000000a */
[----:B0-----:R-:W-:-:S04]  /*0f30*/  SHF.R.S64 R14, R2, 0x1d, R4 ;  /* 0x0000001d020e7819 */ /* 0x001fc80000001004 */
[----:B--2---:R-:W5:Y:S01]  /*0f40*/  @!P3 DFMA R10, R24, R20, R10 ;  /* 0x00000014180ab22b */ /* 0x004f62000000000a */
[----:B------:R-:W-:-:S04]  /*0f50*/  IADD3 R14, P0, R14, c[0x0][0x188], RZ ;  /* 0x000062000e0e7a10 */ /* 0x000fc80007f1e0ff */
[----:B------:R-:W-:Y:S01]  /*0f60*/  LEA.HI.X.SX32 R15, R4, c[0x0][0x18c], 0x3, P0 ;  /* 0x00006300040f7a11 */ /* 0x000fe200000f1eff */
[----:B-----5:R-:W4:Y:S01]  /*0f70*/  @!P4 DFMA R10, R18, R22, R10 ;  /* 0x00000016120ac22b */ /* 0x020f22000000000a */
[----:B------:R-:W-:-:S05]  /*0f80*/  IADD3 R8, P0, R8, UR5, RZ ;  /* 0x0000000508087c10 */ /* 0x000fca000ff1e0ff */
[----:B----4-:R-:W0:Y:S01]  /*0f90*/  @!P1 DFMA R10, R26, R28, R10 ;  /* 0x0000001c1a0a922b */ /* 0x010e22000000000a */
[----:B------:R-:W-:Y:S01]  /*0fa0*/  IMAD.X R3, RZ, RZ, R3, P0 ;  /* 0x000000ffff037224 */ /* 0x000fe200000e0603 */
[----:B------:R-:W-:-:S05]  /*0fb0*/  ISETP.GE.U32.AND P0, PT, R8, c[0x0][0x1ec], PT ;  /* 0x00007b0008007a0c */ /* 0x000fca0003f06070 */
[----:B0-----:R0:W-:Y:S01]  /*0fc0*/  STG.E.64 [R14.64], R10 ;  /* 0x0000000a0e007986 */ /* 0x0011e2000c101b0a */
[----:B------:R-:W-:Y:S02]  /*0fd0*/  ISETP.GE.AND.EX P0, PT, R3, UR6, PT, P0 ;  /* 0x0000000603007c0c */ /* 0x000fe4000bf06300 */
[----:B------:R-:W-:-:S04]  /*0fe0*/  IADD3 R2, P1, RZ, R2, RZ ;  /* 0x00000002ff027210 */ /* 0x000fc80007f3e0ff */
[----:B------:R-:W-:-:S07]  /*0ff0*/  IADD3.X R4, R4, UR5, RZ, P1, !PT ;  /* 0x0000000504047c10 */ /* 0x000fce0008ffe4ff */
[----:B0-----:R-:W-:Y:S05]  /*1000*/  @!P0 BRA `(.L_x_1119) ;  /* 0xfffff36000008947 */ /* 0x001fea000383ffff */
[----:B------:R-:W-:Y:S05]  /*1010*/  EXIT ;  /* 0x000000000000794d */ /* 0x000fea0003800000 */
.L_x_1118:
[----:B------:R-:W-:Y:S01]  /*1020*/  IABS R2, c[0x0][0x200] ;  /* 0x0000800000027a13 */ /* 0x000fe20000000000 */
[----:B------:R-:W-:Y:S01]  /*1030*/  IMAD.MOV.U32 R4, RZ, RZ, RZ ;  /* 0x000000ffff047224 */ /* 0x000fe200078e00ff */
[----:B------:R-:W-:Y:S01]  /*1040*/  ULDC UR4, c[0x0][0x0] ;  /* 0x0000000000047ab9 */ /* 0x000fe20000000800 */
[----:B------:R-:W-:Y:S01]  /*1050*/  IMAD.MOV.U32 R0, RZ, RZ, RZ ;  /* 0x000000ffff007224 */ /* 0x000fe200078e00ff */
[----:B------:R-:W0:Y:S01]  /*1060*/  I2F.RP R7, R2 ;  /* 0x0000000200077306 */ /* 0x000e220000209400 */
[----:B------:R-:W-:Y:S02]  /*1070*/  ULDC UR5, c[0x0][0xc] ;  /* 0x0000030000057ab9 */ /* 0x000fe40000000800 */
[----:B------:R-:W-:-:S05]  /*1080*/  UIMAD UR4, UR4, UR5, URZ ;  /* 0x00000005040472a4 */ /* 0x000fca000f8e023f */
[----:B0-----:R-:W0:Y:S02]  /*1090*/  MUFU.RCP R7, R7 ;  /* 0x0000000700077308 */ /* 0x001e240000001000 */
[----:B0-----:R-:W-:-:S06]  /*10a0*/  IADD3 R8, R7, 0xffffffe, RZ ;  /* 0x0ffffffe07087810 */ /* 0x001fcc0007ffe0ff */
[----:B------:R-:W0:Y:S02]  /*10b0*/  F2I.FTZ.U32.TRUNC.NTZ R5, R8 ;  /* 0x0000000800057305 */ /* 0x000e24000021f000 */
[----:B0-----:R-:W-:-:S04]  /*10c0*/  IMAD.MOV R9, RZ, RZ, -R5 ;  /* 0x000000ffff097224 */ /* 0x001fc800078e0a05 */
[----:B------:R-:W-:-:S04]  /*10d0*/  IMAD R9, R9, R2, RZ ;  /* 0x0000000209097224 */ /* 0x000fc800078e02ff */
[----:B------:R-:W-:-:S04]  /*10e0*/  IMAD.HI.U32 R4, R5, R9, R4 ;  /* 0x0000000905047227 */ /* 0x000fc800078e0004 */
[----:B------:R-:W-:Y:S02]  /*10f0*/  IMAD.MOV.U32 R5, RZ, RZ, R6 ;  /* 0x000000ffff057224 */ /* 0x000fe400078e0006 */
.L_x_1120:
[----:B------:R-:W-:Y:S01]  /*1100*/  IABS R8, c[0x0][0x204] ;  /* 0x0000810000087a13 */ /* 0x000fe20000000000 */
[----:B------:R-:W-:Y:S01]  /*1110*/  ULDC UR5, c[0x0][0x200] ;  /* 0x0000800000057ab9 */ /* 0x000fe20000000800 */
[----:B------:R-:W-:Y:S01]  /*1120*/  IABS R7, R6 ;  /* 0x0000000600077213 */ /* 0x000fe20000000000 */
[----:B------:R-:W-:Y:S01]  /*1130*/  UIADD3 UR5, -UR5, URZ, URZ ;  /* 0x0000003f05057290 */ /* 0x000fe2000fffe13f */
[----:B------:R-:W0:Y:S01]  /*1140*/  I2F.RP R13, R8 ;  /* 0x00000008000d7306 */ /* 0x000e220000209400 */
[----:B------:R-:W-:Y:S01]  /*1150*/  IABS R12, c[0x0][0x200] ;  /* 0x00008000000c7a13 */ /* 0x000fe20000000000 */
[----:B------:R-:W-:Y:S01]  /*1160*/  ULDC.64 UR8, c[0x0][0x208] ;  /* 0x0000820000087ab9 */ /* 0x000fe20000000a00 */
        /* <DEDUP_REMOVED lines=24> */
[----:B------:R-:W-:Y:S01]  /*12f0*/  IMAD R22, R9, UR5, R6 ;  /* 0x0000000509167c24 */ /* 0x000fe2000f8e0206 */
[----:B------:R-:W-:Y:S01]  /*1300*/  ULDC.S8 UR5, c[0x0][0x1e8] ;  /* 0x00007a0000057ab9 */ /* 0x000fe20000000200 */
        /* <DEDUP_REMOVED lines=12> */
[----:B------:R-:W-:Y:S01]  /*13d0*/  ISETP.GE.AND P2, PT, R8, RZ, PT ;  /* 0x000000ff0800720c */ /* 0x000fe20003f46270 */
[----:B0-----:R-:W-:-:S06]  /*13e0*/  IMAD.MOV.U32 R10, RZ, RZ, RZ ;  /* 0x000000ffff0a7224 */ /* 0x001fcc00078e00ff */
[----:B------:R-:W-:Y:S01]  /*13f0*/  @P0 IADD3 R23, R23, 0x1, RZ ;  /* 0x0000000117170810 */ /* 0x000fe20007ffe0ff */
[----:B-1----:R-:W-:-:S05]  /*1400*/  IMAD.MOV R8, RZ, RZ, -R11 ;  /* 0x000000ffff087224 */ /* 0x002fca00078e0a0b */
[----:B------:R-:W-:Y:S01]  /*1410*/  @!P2 IMAD.MOV R23, RZ, RZ, -R23 ;  /* 0x000000ffff17a224 */ /* 0x000fe200078e0a17 */
[----:B------:R-:W-:Y:S01]  /*1420*/  @!P1 LOP3.LUT R23, RZ, c[0x0][0x204], RZ, 0x33, !PT ;  /* 0x00008100ff179a12 */ /* 0x000fe200078e33ff */
[----:B------:R-:W-:Y:S01]  /*1430*/  IMAD R13, R8, R7, RZ ;  /* 0x00000007080d7224 */ /* 0x000fe200078e02ff */
[----:B------:R-:W-:Y:S02]  /*1440*/  ISETP.NE.AND P1, PT, RZ, c[0x0][0x1f0], PT ;  /* 0x00007c00ff007a0c */ /* 0x000fe40003f25270 */
        /* <DEDUP_REMOVED lines=9> */
[----:B------:R-:W-:Y:S02]  /*14e0*/  IMAD.MOV.U32 R13, RZ, RZ, c[0x0][0x210] ;  /* 0x00008400ff0d7624 */ /* 0x000fe400078e00ff */
[----:B------:R-:W-:Y:S01]  /*14f0*/  IMAD R24, R24, c[0x0][0x204], R9 ;  /* 0x0000810018187a24 */ /* 0x000fe200078e0209 */
[----:B------:R-:W-:Y:S01]  /*1500*/  ISETP.GT.U32.AND P0, PT, R7, R8, PT ;  /* 0x000000080700720c */ /* 0x000fe20003f04070 */
[----:B------:R-:W-:-:S02]  /*1510*/  IMAD R22, R22, R13, -c[0x0][0x218] ;  /* 0x8000860016167624 */ /* 0x000fc400078e020d */
[----:B------:R-:W-:Y:S02]  /*1520*/  IMAD R24, R24, R11, -c[0x0][0x21c] ;  /* 0x8000870018187624 */ /* 0x000fe400078e020b */
[----:B------:R-:W-:Y:S02]  /*1530*/  CS2R R10, SRZ ;  /* 0x00000000000a7805 */ /* 0x000fe4000001ff00 */
[----:B------:R-:W-:Y:S01]  /*1540*/  IMAD R17, R23, c[0x0][0x1fc], R24 ;  /* 0x00007f0017117a24 */ /* 0x000fe200078e0218 */
[----:B------:R-:W-:Y:S02]  /*1550*/  ISETP.GE.AND P2, PT, R24, c[0x0][0x1fc], PT ;  /* 0x00007f0018007a0c */ /* 0x000fe40003f46270 */
[----:B------:R-:W-:-:S03]  /*1560*/  LOP3.LUT R9, R22, R24, RZ, 0xfc, !PT ;  /* 0x0000001816097212 */ /* 0x000fc600078efcff */
[----:B------:R-:W-:Y:S01]  /*1570*/  @!P0 IMAD.IADD R8, R8, 0x1, -R7 ;  /* 0x0000000108088824 */ /* 0x000fe200078e0a07 */
[----:B------:R-:W-:Y:S01]  /*1580*/  ISETP.LT.OR P0, PT, R9, RZ, P2 ;  /* 0x000000ff0900720c */ /* 0x000fe20001701670 */
[----:B------:R-:W-:-:S03]  /*1590*/  IMAD.MOV.U32 R9, RZ, RZ, 0x8 ;  /* 0x00000008ff097424 */ /* 0x000fc600078e00ff */
[----:B------:R-:W-:Y:S02]  /*15a0*/  ISETP.GT.U32.AND P4, PT, R7, R8, PT ;  /* 0x000000080700720c */ /* 0x000fe40003f84070 */
[----:B------:R-:W-:-:S11]  /*15b0*/  ISETP.GE.OR P0, PT, R22, c[0x0][0x1f8], P0 ;  /* 0x00007e0016007a0c */ /* 0x000fd60000706670 */
[----:B------:R-:W-:Y:S01]  /*15c0*/  @!P4 IMAD.IADD R8, R8, 0x1, -R7 ;  /* 0x000000010808c824 */ /* 0x000fe200078e0a07 */
[----:B------:R-:W-:Y:S01]  /*15d0*/  ISETP.NE.AND P4, PT, RZ, UR5, PT ;  /* 0x00000005ff007c0c */ /* 0x000fe2000bf85270 */
[----:B------:R-:W-:Y:S01]  /*15e0*/  UIMAD UR5, UR9, UR8, URZ ;  /* 0x00000008090572a4 */ /* 0x000fe2000f8e023f */
[----:B------:R-:W-:Y:S02]  /*15f0*/  @!P0 IMAD R26, R17, c[0x0][0x1f8], R22 ;  /* 0x00007e00111a8a24 */ /* 0x000fe400078e0216 */
[----:B------:R-:W-:Y:S01]  /*1600*/  @!P3 IMAD.MOV R8, RZ, RZ, -R8 ;  /* 0x000000ffff08b224 */ /* 0x000fe200078e0a08 */
[----:B------:R-:W-:Y:S01]  /*1610*/  @!P1 LOP3.LUT R8, RZ, c[0x0][0x1f0], RZ, 0x33, !PT ;  /* 0x00007c00ff089a12 */ /* 0x000fe200078e33ff */
[----:B------:R-:W-:-:S04]  /*1620*/  @!P0 IMAD.WIDE R26, R26, R9, c[0x0][0x160] ;  /* 0x000058001a1a8625 */ /* 0x000fc800078e0209 */
[C---:B------:R-:W-:Y:S02]  /*1630*/  IMAD R12, R8.reuse, UR5, RZ ;  /* 0x00000005080c7c24 */ /* 0x040fe4000f8e02ff */
[----:B------:R-:W2:Y:S01]  /*1640*/  @!P0 LDG.E.64 R26, [R26.64] ;  /* 0x0000000a1a1a8981 */ /* 0x000ea2000c1e1b00 */
[----:B------:R-:W-:-:S04]  /*1650*/  @P4 IMAD.WIDE R14, R8, R9, c[0x0][0x1d8] ;  /* 0x00007600080e4625 */ /* 0x000fc800078e0209 */
[----:B------:R-:W-:Y:S01]  /*1660*/  IMAD.WIDE R12, R12, R9, c[0x0][0x1b0] ;  /* 0x00006c000c0c7625 */ /* 0x000fe200078e0209 */
[----:B------:R0:W2:Y:S04]  /*1670*/  @P4 LDG.E.64 R10, [R14.64] ;  /* 0x0000000a0e0a4981 */ /* 0x0000a8000c1e1b00 */
[----:B------:R-:W2:Y:S01]  /*1680*/  @!P0 LDG.E.64 R18, [R12.64] ;  /* 0x0000000a0c128981 */ /* 0x000ea2000c1e1b00 */
[----:B------:R-:W-:-:S04]  /*1690*/  IADD3 R8, R22, c[0x0][0x220], RZ ;  /* 0x0000880016087a10 */ /* 0x000fc80007ffe0ff */
[----:B------:R-:W-:-:S04]  /*16a0*/  LOP3.LUT R7, R8, R24, RZ, 0xfc, !PT ;  /* 0x0000001808077212 */ /* 0x000fc800078efcff */
[----:B------:R-:W-:Y:S02]  /*16b0*/  ISETP.LT.OR P1, PT, R7, RZ, P2 ;  /* 0x000000ff0700720c */ /* 0x000fe40001721670 */
[C---:B------:R-:W-:Y:S02]  /*16c0*/  IADD3 R7, R8.reuse, c[0x0][0x220], RZ ;  /* 0x0000880008077a10 */ /* 0x040fe40007ffe0ff */
[----:B------:R-:W-:Y:S02]  /*16d0*/  ISETP.GE.OR P1, PT, R8, c[0x0][0x1f8], P1 ;  /* 0x00007e0008007a0c */ /* 0x000fe40000f26670 */
[----:B------:R-:W-:-:S04]  /*16e0*/  LOP3.LUT R16, R7, R24, RZ, 0xfc, !PT ;  /* 0x0000001807107212 */ /* 0x000fc800078efcff */
[----:B------:R-:W-:-:S04]  /*16f0*/  ISETP.LT.OR P2, PT, R16, RZ, P2 ;  /* 0x000000ff1000720c */ /* 0x000fc80001741670 */
[----:B------:R-:W-:-:S03]  /*1700*/  ISETP.GE.OR P2, PT, R7, c[0x0][0x1f8], P2 ;  /* 0x00007e0007007a0c */ /* 0x000fc60001746670 */
[----:B------:R-:W-:Y:S01]  /*1710*/  @!P1 IMAD R20, R17, c[0x0][0x1f8], R8 ;  /* 0x00007e0011149a24 */ /* 0x000fe200078e0208 */
[----:B0-----:R-:W3:Y:S03]  /*1720*/  @!P1 LDG.E.64 R14, [R12.64+0x8] ;  /* 0x0000080a0c0e9981 */ /* 0x001ee6000c1e1b00 */
[----:B------:R-:W-:-:S06]  /*1730*/  @!P1 IMAD.WIDE R20, R20, R9, c[0x0][0x160] ;  /* 0x0000580014149625 */ /* 0x000fcc00078e0209 */
[----:B------:R-:W3:Y:S01]  /*1740*/  @!P1 LDG.E.64 R20, [R20.64] ;  /* 0x0000000a14149981 */ /* 0x000ee2000c1e1b00 */
[----:B------:R-:W-:-:S04]  /*1750*/  @!P2 IMAD R16, R17, c[0x0][0x1f8], R7 ;  /* 0x00007e001110aa24 */ /* 0x000fc800078e0207 */
[----:B------:R-:W-:-:S06]  /*1760*/  @!P2 IMAD.WIDE R16, R16, R9, c[0x0][0x160] ;  /* 0x000058001010a625 */ /* 0x000fcc00078e0209 */
[----:B------:R-:W4:Y:S01]  /*1770*/  @!P2 LDG.E.64 R16, [R16.64] ;  /* 0x0000000a1010a981 */ /* 0x000f22000c1e1b00 */
[----:B--2---:R0:W3:-:S03]  /*1780*/  @!P0 DFMA R10, R26, R18, R10 ;  /* 0x000000121a0a822b */ /* 0x0040c6000000000a */
[----:B0-----:R-:W4:Y:S01]  /*1790*/  @!P2 LDG.E.64 R18, [R12.64+0x10] ;  /* 0x0000100a0c12a981 */ /* 0x001f22000c1e1b00 */
[----:B------:R-:W-:-:S04]  /*17a0*/  IADD3 R24, R24, c[0x0][0x224], RZ ;  /* 0x0000890018187a10 */ /* 0x000fc80007ffe0ff */
[----:B------:R-:W-:Y:S02]  /*17b0*/  ISETP.GE.AND P3, PT, R24, c[0x0][0x1fc], PT ;  /* 0x00007f0018007a0c */ /* 0x000fe40003f66270 */
[----:B------:R-:W-:-:S04]  /*17c0*/  LOP3.LUT R25, R22, R24, RZ, 0xfc, !PT ;  /* 0x0000001816197212 */ /* 0x000fc800078efcff */
[----:B------:R-:W-:Y:S02]  /*17d0*/  ISETP.LT.OR P0, PT, R25, RZ, P3 ;  /* 0x000000ff1900720c */ /* 0x000fe40001f01670 */
[----:B------:R-:W-:Y:S02]  /*17e0*/  LOP3.LUT R25, R8, R24, RZ, 0xfc, !PT ;  /* 0x0000001808197212 */ /* 0x000fe400078efcff */
[----:B------:R-:W-:Y:S02]  /*17f0*/  ISETP.GE.OR P0, PT, R22, c[0x0][0x1f8], P0 ;  /* 0x00007e0016007a0c */ /* 0x000fe40000706670 */
[----:B------:R-:W-:Y:S01]  /*1800*/  ISETP.LT.OR P4, PT, R25, RZ, P3 ;  /* 0x000000ff1900720c */ /* 0x000fe20001f81670 */
[----:B------:R-:W-:Y:S01]  /*1810*/  IMAD R25, R23, c[0x0][0x1fc], R24 ;  /* 0x00007f0017197a24 */ /* 0x000fe200078e0218 */
[----:B---3--:R0:W4:Y:S02]  /*1820*/  @!P1 DFMA R10, R20, R14, R10 ;  /* 0x0000000e140a922b */ /* 0x008124000000000a */
[----:B------:R-:W-:-:S07]  /*1830*/  ISETP.GE.OR P1, PT, R8, c[0x0][0x1f8], P4 ;  /* 0x00007e0008007a0c */ /* 0x000fce0002726670 */
[----:B0-----:R-:W-:-:S04]  /*1840*/  @!P0 IMAD R14, R25, c[0x0][0x1f8], R22 ;  /* 0x00007e00190e8a24 */ /* 0x001fc800078e0216 */
[----:B------:R-:W-:-:S06]  /*1850*/  @!P0 IMAD.WIDE R14, R14, R9, c[0x0][0x160] ;  /* 0x000058000e0e8625 */ /* 0x000fcc00078e0209 */
[----:B------:R-:W2:Y:S04]  /*1860*/  @!P0 LDG.E.64 R14, [R14.64] ;  /* 0x0000000a0e0e8981 */ /* 0x000ea8000c1e1b00 */
[----:B------:R-:W3:Y:S01]  /*1870*/  @!P1 LDG.E.64 R20, [R12.64+0x20] ;  /* 0x0000200a0c149981 */ /* 0x000ee2000c1e1b00 */
[----:B----4-:R0:W2:-:S03]  /*1880*/  @!P2 DFMA R10, R16, R18, R10 ;  /* 0x00000012100aa22b */ /* 0x010086000000000a */
[----:B0-----:R-:W2:Y:S01]  /*1890*/  @!P0 LDG.E.64 R16, [R12.64+0x18] ;  /* 0x0000180a0c108981 */ /* 0x001ea2000c1e1b00 */
[----:B------:R-:W-:-:S04]  /*18a0*/  @!P1 IMAD R18, R25, c[0x0][0x1f8], R8 ;  /* 0x00007e0019129a24 */ /* 0x000fc800078e0208 */
[----:B------:R-:W-:-:S06]  /*18b0*/  @!P1 IMAD.WIDE R18, R18, R9, c[0x0][0x160] ;  /* 0x0000580012129625 */ /* 0x000fcc00078e0209 */
[----:B------:R-:W3:Y:S01]  /*18c0*/  @!P1 LDG.E.64 R18, [R18.64] ;  /* 0x0000000a12129981 */ /* 0x000ee2000c1e1b00 */
[C---:B------:R-:W-:Y:S02]  /*18d0*/  LOP3.LUT R26, R7.reuse, R24, RZ, 0xfc, !PT ;  /* 0x00000018071a7212 */ /* 0x040fe400078efcff */
[----:B------:R-:W-:Y:S02]  /*18e0*/  IADD3 R24, R24, c[0x0][0x224], RZ ;  /* 0x0000890018187a10 */ /* 0x000fe40007ffe0ff */
[----:B------:R-:W-:Y:S02]  /*18f0*/  ISETP.LT.OR P3, PT, R26, RZ, P3 ;  /* 0x000000ff1a00720c */ /* 0x000fe40001f61670 */
[----:B------:R-:W-:Y:S02]  /*1900*/  ISETP.GE.AND P4, PT, R24, c[0x0][0x1fc], PT ;  /* 0x00007f0018007a0c */ /* 0x000fe40003f86270 */
[----:B------:R-:W-:Y:S02]  /*1910*/  LOP3.LUT R26, R22, R24, RZ, 0xfc, !PT ;  /* 0x00000018161a7212 */ /* 0x000fe400078efcff */
[----:B------:R-:W-:-:S02]  /*1920*/  ISETP.GE.OR P3, PT, R7, c[0x0][0x1f8], P3 ;  /* 0x00007e0007007a0c */ /* 0x000fc40001f66670 */
[----:B------:R-:W-:Y:S02]  /*1930*/  ISETP.LT.OR P5, PT, R26, RZ, P4 ;  /* 0x000000ff1a00720c */ /* 0x000fe400027a1670 */
[-C--:B------:R-:W-:Y:S02]  /*1940*/  LOP3.LUT R26, R8, R24.reuse, RZ, 0xfc, !PT ;  /* 0x00000018081a7212 */ /* 0x080fe400078efcff */
[----:B------:R-:W-:Y:S02]  /*1950*/  ISETP.GE.OR P5, PT, R22, c[0x0][0x1f8], P5 ;  /* 0x00007e0016007a0c */ /* 0x000fe40002fa6670 */
[----:B------:R-:W-:Y:S02]  /*1960*/  ISETP.LT.OR P2, PT, R26, RZ, P4 ;  /* 0x000000ff1a00720c */ /* 0x000fe40002741670 */
[----:B------:R-:W-:Y:S02]  /*1970*/  LOP3.LUT R26, R7, R24, RZ, 0xfc, !PT ;  /* 0x00000018071a7212 */ /* 0x000fe400078efcff */
[----:B------:R-:W-:-:S02]  /*1980*/  ISETP.GE.OR P2, PT, R8, c[0x0][0x1f8], P2 ;  /* 0x00007e0008007a0c */ /* 0x000fc40001746670 */
[----:B------:R-:W-:Y:S01]  /*1990*/  ISETP.LT.OR P4, PT, R26, RZ, P4 ;  /* 0x000000ff1a00720c */ /* 0x000fe20002781670 */
[----:B------:R-:W-:Y:S02]  /*19a0*/  @!P3 IMAD R26, R25, c[0x0][0x1f8], R7 ;  /* 0x00007e00191aba24 */ /* 0x000fe400078e0207 */
[----:B------:R-:W-:Y:S01]  /*19b0*/  IMAD R25, R23, c[0x0][0x1fc], R24 ;  /* 0x00007f0017197a24 */ /* 0x000fe200078e0218 */
[----:B------:R-:W-:Y:S01]  /*19c0*/  ISETP.GE.OR P4, PT, R7, c[0x0][0x1f8], P4 ;  /* 0x00007e0007007a0c */ /* 0x000fe20002786670 */
[----:B------:R-:W-:-:S06]  /*19d0*/  @!P3 IMAD.WIDE R26, R26, R9, c[0x0][0x160] ;  /* 0x000058001a1ab625 */ /* 0x000fcc00078e0209 */
[----:B------:R-:W-:-:S06]  /*19e0*/  @!P2 IMAD R8, R25, c[0x0][0x1f8], R8 ;  /* 0x00007e001908aa24 */ /* 0x000fcc00078e0208 */
[C---:B------:R-:W-:Y:S01]  /*19f0*/  @!P4 IMAD R24, R25.reuse, c[0x0][0x1f8], R7 ;  /* 0x00007e001918ca24 */ /* 0x040fe200078e0207 */
[----:B--2---:R0:W3:Y:S02]  /*1a00*/  @!P0 DFMA R10, R14, R16, R10 ;  /* 0x000000100e0a822b */ /* 0x0040e4000000000a */
[----:B0-----:R-:W-:Y:S01]  /*1a10*/  @!P5 IMAD R14, R25, c[0x0][0x1f8], R22 ;  /* 0x00007e00190eda24 */ /* 0x001fe200078e0216 */
[----:B------:R-:W2:Y:S03]  /*1a20*/  @!P3 LDG.E.64 R16, [R12.64+0x28] ;  /* 0x0000280a0c10b981 */ /* 0x000ea6000c1e1b00 */
[----:B------:R-:W-:Y:S01]  /*1a30*/  @!P5 IMAD.WIDE R14, R14, R9, c[0x0][0x160] ;  /* 0x000058000e0ed625 */ /* 0x000fe200078e0209 */
[----:B------:R0:W2:Y:S01]  /*1a40*/  @!P3 LDG.E.64 R22, [R26.64] ;  /* 0x0000000a1a16b981 */ /* 0x0000a2000c1e1b00 */
[----:B---3--:R1:W2:-:S04]  /*1a50*/  @!P1 DFMA R10, R18, R20, R10 ;  /* 0x00000014120a922b */ /* 0x008288000000000a */
[----:B------:R-:W3:Y:S01]  /*1a60*/  @!P5 LDG.E.64 R14, [R14.64] ;  /* 0x0000000a0e0ed981 */ /* 0x000ee2000c1e1b00 */
[----:B-1----:R-:W-:-:S03]  /*1a70*/  @!P2 IMAD.WIDE R18, R8, R9, c[0x0][0x160] ;  /* 0x000058000812a625 */ /* 0x002fc600078e0209 */
[----:B------:R-:W3:Y:S01]  /*1a80*/  @!P5 LDG.E.64 R20, [R12.64+0x30] ;  /* 0x0000300a0c14d981 */ /* 0x000ee2000c1e1b00 */
[----:B------:R-:W-:-:S03]  /*1a90*/  @!P4 IMAD.WIDE R8, R24, R9, c[0x0][0x160] ;  /* 0x000058001808c625 */ /* 0x000fc600078e0209 */
[----:B------:R-:W4:Y:S04]  /*1aa0*/  @!P2 LDG.E.64 R18, [R18.64] ;  /* 0x0000000a1212a981 */ /* 0x000f28000c1e1b00 */
[----:B------:R-:W4:Y:S04]  /*1ab0*/  @!P2 LDG.E.64 R24, [R12.64+0x38] ;  /* 0x0000380a0c18a981 */ /* 0x000f28000c1e1b00 */
[----:B------:R-:W5:Y:S04]  /*1ac0*/  @!P4 LDG.E.64 R8, [R8.64] ;  /* 0x0000000a0808c981 */ /* 0x000f68000c1e1b00 */
[----:B0-----:R-:W5:Y:S01]  /*1ad0*/  @!P4 LDG.E.64 R26, [R12.64+0x40] ;  /* 0x0000400a0c1ac981 */ /* 0x001f62000c1e1b00 */
[----:B------:R-:W-:-:S02]  /*1ae0*/  SHF.R.S64 R7, R0, 0x1d, R5 ;  /* 0x0000001d00077819 */ /* 0x000fc40000001005 */
[----:B------:R-:W-:Y:S01]  /*1af0*/  IADD3 R0, P1, RZ, R0, RZ ;  /* 0x00000000ff007210 */ /* 0x000fe20007f3e0ff */
[----:B--2---:R-:W3:-:S06]  /*1b00*/  @!P3 DFMA R10, R22, R16, R10 ;  /* 0x00000010160ab22b */ /* 0x004ecc000000000a */
[----:B---3--:R0:W4:Y:S02]  /*1b10*/  @!P5 DFMA R10, R14, R20, R10 ;  /* 0x000000140e0ad22b */ /* 0x008124000000000a */
[----:B0-----:R-:W-:-:S04]  /*1b20*/  IADD3 R14, P0, R7, c[0x0][0x188], RZ ;  /* 0x00006200070e7a10 */ /* 0x001fc80007f1e0ff */
[----:B----4-:R-:W5:Y:S01]  /*1b30*/  @!P2 DFMA R10, R18, R24, R10 ;  /* 0x00000018120aa22b */ /* 0x010f62000000000a */
[----:B------:R-:W-:Y:S02]  /*1b40*/  LEA.HI.X.SX32 R15, R5, c[0x0][0x18c], 0x3, P0 ;  /* 0x00006300050f7a11 */ /* 0x000fe400000f1eff */
[----:B------:R-:W-:-:S03]  /*1b50*/  IADD3 R6, P0, R6, UR4, RZ ;  /* 0x0000000406067c10 */ /* 0x000fc6000ff1e0ff */
[----:B-----5:R-:W0:Y:S02]  /*1b60*/  @!P4 DFMA R10, R8, R26, R10 ;  /* 0x0000001a080ac22b */ /* 0x020e24000000000a */
[----:B------:R-:W-:Y:S01]  /*1b70*/  IMAD.X R3, RZ, RZ, R3, P0 ;  /* 0x000000ffff037224 */ /* 0x000fe200000e0603 */
[----:B------:R-:W-:-:S04]  /*1b80*/  ISETP.GE.U32.AND P0, PT, R6, c[0x0][0x1ec], PT ;  /* 0x00007b0006007a0c */ /* 0x000fc80003f06070 */
[----:B0-----:R0:W-:Y:S01]  /*1b90*/  STG.E.64 [R14.64], R10 ;  /* 0x0000000a0e007986 */ /* 0x0011e2000c101b0a */
[----:B------:R-:W-:Y:S02]  /*1ba0*/  ISETP.GE.AND.EX P0, PT, R3, UR6, PT, P0 ;  /* 0x0000000603007c0c */ /* 0x000fe4000bf06300 */
[----:B------:R-:W-:-:S11]  /*1bb0*/  IADD3.X R5, R5, UR4, RZ, P1, !PT ;  /* 0x0000000405057c10 */ /* 0x000fd60008ffe4ff */
[----:B0-----:R-:W-:Y:S05]  /*1bc0*/  @!P0 BRA `(.L_x_1120) ;  /* 0xfffff53000008947 */ /* 0x001fea000383ffff */
[----:B------:R-:W-:Y:S05]  /*1bd0*/  EXIT ;  /* 0x000000000000794d */ /* 0x000fea0003800000 */
.L_x_1121:
        /* <DEDUP_REMOVED lines=10> */
.L_x_1218:


//--------------------- .text._ZN2at6native51_GLOBAL__N__2c613397_18_DepthwiseConv2d_cu_9959487031conv_depthwise2d_forward_kernelILi5EdiEEvNS_27GenericPackedTensorAccessorIKT0_Lm4ENS_16DefaultPtrTraitsEiEENS3_IS4_Lm4ES6_iEES7_NS3_IS5_Lm1ES6_iEEbT1_iiiiiiiiiiiiii --------------------------
	.section	.text._ZN2at6native51_GLOBAL__N__2c613397_18_DepthwiseConv2d_cu_9959487031conv_depthwise2d_forward_kernelILi5EdiEEvNS_27GenericPackedTensorAccessorIKT0_Lm4ENS_16DefaultPtrTraitsEiEENS3_IS4_Lm4ES6_iEES7_NS3_IS5_Lm1ES6_iEEbT1_iiiiiiiiiiiiii,"ax",@progbits
	.sectioninfo	@"SHI_REGISTERS=32"
	.align	128
.text._ZN2at6native51_GLOBAL__N__2c613397_18_DepthwiseConv2d_cu_9959487031conv_depthwise2d_forward_kernelILi5EdiEEvNS_27GenericPackedTensorAccessorIKT0_Lm4ENS_16DefaultPtrTraitsEiEENS3_IS4_Lm4ES6_iEES7_NS3_IS5_Lm1ES6_iEEbT1_iiiiiiiiiiiiii:
        .type           _ZN2at6native51_GLOBAL__N__2c613397_18_DepthwiseConv2d_cu_9959487031conv_depthwise2d_forward_kernelILi5EdiEEvNS_27GenericPackedTensorAccessorIKT0_Lm4ENS_16DefaultPtrTraitsEiEENS3_IS4_Lm4ES6_iEES7_NS3_IS5_Lm1ES6_iEEbT1_iiiiiiiiiiiiii,@function
        .size           _ZN2at6native51_GLOBAL__N__2c613397_18_DepthwiseConv2d_cu_9959487031conv_depthwise2d_forward_kernelILi5EdiEEvNS_27GenericPackedTensorAccessorIKT0_Lm4ENS_16DefaultPtrTraitsEiEENS3_IS4_Lm4ES6_iEES7_NS3_IS5_Lm1ES6_iEEbT1_iiiiiiiiiiiiii,(.L_x_1219 - _ZN2at6native51_GLOBAL__N__2c613397_18_DepthwiseConv2d_cu_9959487031conv_depthwise2d_forward_kernelILi5EdiEEvNS_27GenericPackedTensorAccessorIKT0_Lm4ENS_16DefaultPtrTraitsEiEENS3_IS4_Lm4ES6_iEES7_NS3_IS5_Lm1ES6_iEEbT1_iiiiiiiiiiiiii)
        .other          _ZN2at6native51_GLOBAL__N__2c613397_18_DepthwiseConv2d_cu_9959487031conv_depthwise2d_forward_kernelILi5EdiEEvNS_27GenericPackedTensorAccessorIKT0_Lm4ENS_16DefaultPtrTraitsEiEENS3_IS4_Lm4ES6_iEES7_NS3_IS5_Lm1ES6_iEEbT1_iiiiiiiiiiiiii,@"STO_CUDA_ENTRY STV_DEFAULT"
_ZN2at6native51_GLOBAL__N__2c613397_18_DepthwiseConv2d_cu_9959487031conv_depthwise2d_forward_kernelILi5EdiEEvNS_27GenericPackedTensorAccessorIKT0_Lm4ENS_16DefaultPtrTraitsEiEENS3_IS4_Lm4ES6_iEES7_NS3_IS5_Lm1ES6_iEEbT1_iiiiiiiiiiiiii:
        /* <DEDUP_REMOVED lines=43> */
[----:B------:R-:W-:Y:S02]  /*02b0*/  @!P1 IADD3 R2, R2, 0x1, RZ ;  /* 0x0000000102029810 */ /* 0x000fe40007ffe0ff */
[----:B------:R-:W-:Y:S02]  /*02c0*/  ISETP.NE.AND P1, PT, RZ, c[0x0][0x1f4], PT ;  /* 0x00007d00ff007a0c */ /* 0x000fe40003f25270 */
[----:B------:R-:W-:Y:S02]  /*02d0*/  ISETP.GE.U32.AND P0, PT, R3, R10, PT ;  /* 0x0000000a0300720c */ /* 0x000fe40003f06070 */
[----:B------:R-:W-:Y:S01]  /*02e0*/  LOP3.LUT R3, R9, c[0x0][0x1f0], RZ, 0x3c, !PT ;  /* 0x00007c0009037a12 */ /* 0x000fe200078e3cff */
[----:B-1----:R-:W-:-:S03]  /*02f0*/  IMAD.MOV R9, RZ, RZ, -R7 ;  /* 0x000000ffff097224 */ /* 0x002fc600078e0a07 */
[----:B------:R-:W-:Y:S01]  /*0300*/  ISETP.GE.AND P2, PT, R3, RZ, PT ;  /* 0x000000ff0300720c */ /* 0x000fe20003f46270 */
[----:B------:R-:W-:Y:S02]  /*0310*/  IMAD R9, R9, R0, RZ ;  /* 0x0000000009097224 */ /* 0x000fe400078e02ff */
[----:B------:R-:W-:Y:S02]  /*0320*/  IMAD.MOV.U32 R3, RZ, RZ, R5 ;  /* 0x000000ffff037224 */ /* 0x000fe400078e0005 */
[----:B------:R-:W-:Y:S02]  /*0330*/  IMAD.MOV.U32 R5, RZ, RZ, R4 ;  /* 0x000000ffff057224 */ /* 0x000fe400078e0004 */
[----:B------:R-:W-:Y:S01]  /*0340*/  @P0 IADD3 R2, R2, 0x1, RZ ;  /* 0x0000000102020810 */ /* 0x000fe20007ffe0ff */
[----:B------:R-:W-:-:S04]  /*0350*/  IMAD.HI.U32 R6, R7, R9, R6 ;  /* 0x0000000907067227 */ /* 0x000fc800078e0006 */
[----:B------:R-:W-:Y:S02]  /*0360*/  IMAD.MOV.U32 R4, RZ, RZ, RZ ;  /* 0x000000ffff047224 */ /* 0x000fe400078e00ff */
[----:B------:R-:W-:Y:S01]  /*0370*/  @!P2 IMAD.MOV R2, RZ, RZ, -R2 ;  /* 0x000000ffff02a224 */ /* 0x000fe200078e0a02 */
[----:B------:R-:W-:Y:S02]  /*0380*/  @!P1 LOP3.LUT R2, RZ, c[0x0][0x1f4], RZ, 0x33, !PT ;  /* 0x00007d00ff029a12 */ /* 0x000fe400078e33ff */
.L_x_1124:
        /* <DEDUP_REMOVED lines=8> */
[----:B------:R-:W-:-:S04]  /*0410*/  IMAD.HI.U32 R7, R6, R9, RZ ;  /* 0x0000000906077227 */ /* 0x000fc800078e00ff */
        /* <DEDUP_REMOVED lines=66> */
[--C-:B------:R-:W-:Y:S02]  /*0840*/  IMAD R20, R15, c[0x0][0x1f0], R12.reuse ;  /* 0x00007c000f147a24 */ /* 0x100fe400078e020c */
[----:B------:R-:W-:Y:S02]  /*0850*/  IMAD R15, R10, R13, RZ ;  /* 0x0000000d0a0f7224 */ /* 0x000fe400078e02ff */
[----:B------:R-:W-:Y:S01]  /*0860*/  IMAD.MOV.U32 R10, RZ, RZ, RZ ;  /* 0x000000ffff0a7224 */ /* 0x000fe200078e00ff */
[----:B------:R-:W-:Y:S01]  /*0870*/  IABS R14, R20 ;  /* 0x00000014000e7213 */ /* 0x000fe20000000000 */
[----:B------:R-:W-:Y:S02]  /*0880*/  IMAD.MOV R12, RZ, RZ, -R12 ;  /* 0x000000ffff0c7224 */ /* 0x000fe400078e0a0c */
[----:B------:R-:W-:-:S06]  /*0890*/  IMAD.HI.U32 R15, R11, R15, R10 ;  /* 0x0000000f0b0f7227 */ /* 0x000fcc00078e000a */
[----:B------:R-:W-:-:S04]  /*08a0*/  IMAD.HI.U32 R10, R15, R14, RZ ;  /* 0x0000000e0f0a7227 */ /* 0x000fc800078e00ff */
[----:B------:R-:W-:-:S04]  /*08b0*/  IMAD.MOV R11, RZ, RZ, -R10 ;  /* 0x000000ffff0b7224 */ /* 0x000fc800078e0a0a */
[----:B------:R-:W-:Y:S02]  /*08c0*/  IMAD R14, R13, R11, R14 ;  /* 0x0000000b0d0e7224 */ /* 0x000fe400078e020e */
[----:B------:R-:W-:Y:S02]  /*08d0*/  IMAD R11, R12, c[0x0][0x204], R7 ;  /* 0x000081000c0b7a24 */ /* 0x000fe400078e0207 */
[----:B------:R-:W-:Y:S01]  /*08e0*/  IMAD R12, R7, UR6, R8 ;  /* 0x00000006070c7c24 */ /* 0x000fe2000f8e0208 */
[----:B------:R-:W-:Y:S01]  /*08f0*/  ISETP.GT.U32.AND P1, PT, R13, R14, PT ;  /* 0x0000000e0d00720c */ /* 0x000fe20003f24070 */
[----:B------:R-:W-:Y:S01]  /*0900*/  IMAD R26, R11, R26, -c[0x0][0x21c] ;  /* 0x800087000b1a7624 */ /* 0x000fe200078e021a */
[----:B------:R-:W-:Y:S01]  /*0910*/  ULDC.S8 UR6, c[0x0][0x1e8] ;  /* 0x00007a0000067ab9 */ /* 0x000fe20000000200 */
[----:B------:R-:W-:Y:S02]  /*0920*/  IMAD R27, R12, R27, -c[0x0][0x218] ;  /* 0x800086000c1b7624 */ /* 0x000fe400078e021b */
[----:B------:R-:W-:-:S03]  /*0930*/  IMAD R12, R20, UR4, RZ ;  /* 0x00000004140c7c24 */ /* 0x000fc6000f8e02ff */
[----:B------:R-:W-:-:S05]  /*0940*/  LOP3.LUT R7, R27, R26, RZ, 0xfc, !PT ;  /* 0x0000001a1b077212 */ /* 0x000fca00078efcff */
[----:B------:R-:W-:Y:S01]  /*0950*/  @!P1 IMAD.IADD R14, R14, 0x1, -R13 ;  /* 0x000000010e0e9824 */ /* 0x000fe200078e0a0d */
[----:B------:R-:W-:-:S04]  /*0960*/  @!P1 IADD3 R10, R10, 0x1, RZ ;  /* 0x000000010a0a9810 */ /* 0x000fc80007ffe0ff */
[----:B------:R-:W-:Y:S02]  /*0970*/  ISETP.GE.U32.AND P0, PT, R14, R13, PT ;  /* 0x0000000d0e00720c */ /* 0x000fe40003f06070 */
[----:B------:R-:W-:-:S04]  /*0980*/  LOP3.LUT R13, R20, c[0x0][0x1f4], RZ, 0x3c, !PT ;  /* 0x00007d00140d7a12 */ /* 0x000fc800078e3cff */
[----:B------:R-:W-:-:S07]  /*0990*/  ISETP.GE.AND P2, PT, R13, RZ, PT ;  /* 0x000000ff0d00720c */ /* 0x000fce0003f46270 */
[----:B------:R-:W-:Y:S02]  /*09a0*/  @P0 IADD3 R10, R10, 0x1, RZ ;  /* 0x000000010a0a0810 */ /* 0x000fe40007ffe0ff */
[----:B------:R-:W-:-:S04]  /*09b0*/  ISETP.GE.AND P0, PT, R26, c[0x0][0x1fc], PT ;  /* 0x00007f001a007a0c */ /* 0x000fc80003f06270 */
[----:B------:R-:W-:Y:S01]  /*09c0*/  ISETP.LT.OR P1, PT, R7, RZ, P0 ;  /* 0x000000ff0700720c */ /* 0x000fe20000721670 */
[----:B------:R-:W-:Y:S01]  /*09d0*/  @!P2 IMAD.MOV R10, RZ, RZ, -R10 ;  /* 0x000000ffff0aa224 */ /* 0x000fe200078e0a0a */
[----:B------:R-:W-:Y:S02]  /*09e0*/  @!P3 LOP3.LUT R10, RZ, c[0x0][0x1f4], RZ, 0x33, !PT ;  /* 0x00007d00ff0aba12 */ /* 0x000fe400078e33ff */
[----:B------:R-:W-:Y:S02]  /*09f0*/  ISETP.GE.OR P1, PT, R27, c[0x0][0x1f8], P1 ;  /* 0x00007e001b007a0c */ /* 0x000fe40000f26670 */
[----:B------:R-:W-:Y:S01]  /*0a00*/  ISETP.NE.AND P2, PT, RZ, UR6, PT ;  /* 0x00000006ff007c0c */ /* 0x000fe2000bf45270 */
[----:B------:R-:W-:Y:S02]  /*0a10*/  IMAD R24, R2, R9, R10 ;  /* 0x0000000902187224 */ /* 0x000fe400078e020a */
[----:B------:R-:W-:Y:S01]  /*0a20*/  IMAD.MOV.U32 R9, RZ, RZ, 0x8 ;  /* 0x00000008ff097424 */ /* 0x000fe200078e00ff */
[----:B------:R-:W-:Y:S01]  /*0a30*/  CS2R R10, SRZ ;  /* 0x00000000000a7805 */ /* 0x000fe2000001ff00 */
[----:B------:R-:W-:-:S02]  /*0a40*/  IMAD R16, R24, c[0x0][0x1fc], R26 ;  /* 0x00007f0018107a24 */ /* 0x000fc400078e021a */
[----:B------:R-:W-:-:S04]  /*0a50*/  IMAD.WIDE R12, R12, R9, c[0x0][0x1b0] ;  /* 0x00006c000c0c7625 */ /* 0x000fc800078e0209 */
[----:B------:R-:W-:Y:S01]  /*0a60*/  @!P1 IMAD R18, R16, c[0x0][0x1f8], R27 ;  /* 0x00007e0010129a24 */ /* 0x000fe200078e021b */
[----:B------:R-:W2:Y:S01]  /*0a70*/  @!P1 LDG.E.64 R14, [R12.64] ;  /* 0x000000080c0e9981 */ /* 0x000ea2000c1e1b00 */
[----:B------:R-:W-:-:S04]  /*0a80*/  @P2 IMAD.WIDE R20, R20, R9, c[0x0][0x1d8] ;  /* 0x0000760014142625 */ /* 0x000fc800078e0209 */
[----:B------:R-:W-:Y:S01]  /*0a90*/  @!P1 IMAD.WIDE R18, R18, R9, c[0x0][0x160] ;  /* 0x0000580012129625 */ /* 0x000fe200078e0209 */
[----:B------:R0:W2:Y:S05]  /*0aa0*/  @P2 LDG.E.64 R10, [R20.64] ;  /* 0x00000008140a2981 */ /* 0x0000aa000c1e1b00 */
        /* <DEDUP_REMOVED lines=9> */
[----:B------:R-:W-:Y:S01]  /*0b40*/  @!P2 IMAD R22, R16, c[0x0][0x1f8], R29 ;  /* 0x00007e001016aa24 */ /* 0x000fe200078e021d */
[----:B0-----:R-:W3:Y:S03]  /*0b50*/  @!P2 LDG.E.64 R20, [R12.64+0x8] ;  /* 0x000008080c14a981 */ /* 0x001ee6000c1e1b00 */
[----:B------:R-:W-:-:S06]  /*0b60*/  @!P2 IMAD.WIDE R22, R22, R9, c[0x0][0x160] ;  /* 0x000058001616a625 */ /* 0x000fcc00078e0209 */
[----:B------:R-:W3:Y:S01]  /*0b70*/  @!P2 LDG.E.64 R22, [R22.64] ;  /* 0x000000081616a981 */ /* 0x000ee2000c1e1b00 */
[----:B--2---:R0:W3:Y:S02]  /*0b80*/  @!P1 DFMA R10, R18, R14, R10 ;  /* 0x0000000e120a922b */ /* 0x0040e4000000000a */
[----:B0-----:R-:W-:Y:S01]  /*0b90*/  @!P3 IMAD R18, R16, c[0x0][0x1f8], R25 ;  /* 0x00007e001012ba24 */ /* 0x001fe200078e0219 */
[----:B------:R-:W2:Y:S03]  /*0ba0*/  @!P3 LDG.E.64 R14, [R12.64+0x10] ;  /* 0x000010080c0eb981 */ /* 0x000ea6000c1e1b00 */
[----:B------:R-:W-:-:S06]  /*0bb0*/  @!P3 IMAD.WIDE R18, R18, R9, c[0x0][0x160] ;  /* 0x000058001212b625 */ /* 0x000fcc00078e0209 */
[----:B------:R-:W2:Y:S01]  /*0bc0*/  @!P3 LDG.E.64 R18, [R18.64] ;  /* 0x000000081212b981 */ /* 0x000ea2000c1e1b00 */
[----:B------:R-:W-:-:S04]  /*0bd0*/  IADD3 R7, R25, c[0x0][0x220], RZ ;  /* 0x0000880019077a10 */ /* 0x000fc80007ffe0ff */
[----:B------:R-:W-:-:S04]  /*0be0*/  LOP3.LUT R17, R7, R26, RZ, 0xfc, !PT ;  /* 0x0000001a07117212 */ /* 0x000fc800078efcff */
[----:B------:R-:W-:-:S04]  /*0bf0*/  ISETP.LT.OR P1, PT, R17, RZ, P0 ;  /* 0x000000ff1100720c */ /* 0x000fc80000721670 */
[C---:B------:R-:W-:Y:S01]  /*0c00*/  ISETP.GE.OR P1, PT, R7.reuse, c[0x0][0x1f8], P1 ;  /* 0x00007e0007007a0c */ /* 0x040fe20000f26670 */
[----:B---3--:R0:W2:Y:S02]  /*0c10*/  @!P2 DFMA R10, R22, R20, R10 ;  /* 0x00000014160aa22b */ /* 0x0080a4000000000a */
[----:B0-----:R-:W-:-:S10]  /*0c20*/  IADD3 R23, R7, c[0x0][0x220], RZ ;  /* 0x0000880007177a10 */ /* 0x001fd40007ffe0ff */
[----:B------:R-:W-:-:S04]  /*0c30*/  @!P1 IMAD R20, R16, c[0x0][0x1f8], R7 ;  /* 0x00007e0010149a24 */ /* 0x000fc800078e0207 */
[----:B------:R-:W-:-:S06]  /*0c40*/  @!P1 IMAD.WIDE R20, R20, R9, c[0x0][0x160] ;  /* 0x0000580014149625 */ /* 0x000fcc00078e0209 */
[----:B------:R-:W3:Y:S01]  /*0c50*/  @!P1 LDG.E.64 R20, [R20.64] ;  /* 0x0000000814149981 */ /* 0x000ee2000c1e1b00 */
[----:B--2---:R0:W3:Y:S02]  /*0c60*/  @!P3 DFMA R10, R18, R14, R10 ;  /* 0x0000000e120ab22b */ /* 0x0040e4000000000a */
[----:B0-----:R-:W-:Y:S01]  /*0c70*/  LOP3.LUT R14, R23, R26, RZ, 0xfc, !PT ;  /* 0x0000001a170e7212 */ /* 0x001fe200078efcff */
[----:B------:R-:W3:Y:S03]  /*0c80*/  @!P1 LDG.E.64 R18, [R12.64+0x18] ;  /* 0x000018080c129981 */ /* 0x000ee6000c1e1b00 */
[----:B------:R-:W-:-:S04]  /*0c90*/  ISETP.LT.OR P0, PT, R14, RZ, P0 ;  /* 0x000000ff0e00720c */ /* 0x000fc80000701670 */
[----:B------:R-:W-:-:S13]  /*0ca0*/  ISETP.GE.OR P2, PT, R23, c[0x0][0x1f8], P0 ;  /* 0x00007e0017007a0c */ /* 0x000fda0000746670 */
[----:B------:R-:W-:Y:S01]  /*0cb0*/  @!P2 IMAD R16, R16, c[0x0][0x1f8], R23 ;  /* 0x00007e001010aa24 */ /* 0x000fe200078e0217 */
[----:B------:R-:W2:Y:S03]  /*0cc0*/  @!P2 LDG.E.64 R14, [R12.64+0x20] ;  /* 0x000020080c0ea981 */ /* 0x000ea6000c1e1b00 */
[----:B------:R-:W-:-:S06]  /*0cd0*/  @!P2 IMAD.WIDE R16, R16, R9, c[0x0][0x160] ;  /* 0x000058001010a625 */ /* 0x000fcc00078e0209 */
[----:B------:R-:W2:Y:S01]  /*0ce0*/  @!P2 LDG.E.64 R16, [R16.64] ;  /* 0x000000081010a981 */ /* 0x000ea2000c1e1b00 */
[----:B------:R-:W-:-:S04]  /*0cf0*/  IADD3 R26, R26, c[0x0][0x224], RZ ;  /* 0x000089001a1a7a10 */ /* 0x000fc80007ffe0ff */
[----:B------:R-:W-:Y:S01]  /*0d00*/  ISETP.GE.AND P0, PT, R26, c[0x0][0x1fc], PT ;  /* 0x00007f001a007a0c */ /* 0x000fe20003f06270 */
[----:B------:R-:W-:Y:S01]  /*0d10*/  IMAD R22, R24, c[0x0][0x1fc], R26 ;  /* 0x00007f0018167a24 */ /* 0x000fe200078e021a */
[----:B---3--:R0:W2:Y:S02]  /*0d20*/  @!P1 DFMA R10, R20, R18, R10 ;  /* 0x00000012140a922b */ /* 0x0080a4000000000a */
[----:B0-----:R-:W-:-:S04]  /*0d30*/  LOP3.LUT R18, R27, R26, RZ, 0xfc, !PT ;  /* 0x0000001a1b127212 */ /* 0x001fc800078efcff */
[----:B------:R-:W-:-:S04]  /*0d40*/  ISETP.LT.OR P1, PT, R18, RZ, P0 ;  /* 0x000000ff1200720c */ /* 0x000fc80000721670 */
[----:B------:R-:W-:-:S13]  /*0d50*/  ISETP.GE.OR P1, PT, R27, c[0x0][0x1f8], P1 ;  /* 0x00007e001b007a0c */ /* 0x000fda0000f26670 */
[----:B------:R-:W-:Y:S01]  /*0d60*/  @!P1 IMAD R20, R22, c[0x0][0x1f8], R27 ;  /* 0x00007e0016149a24 */ /* 0x000fe200078e021b */
[----:B------:R-:W3:Y:S03]  /*0d70*/  @!P1 LDG.E.64 R18, [R12.64+0x28] ;  /* 0x000028080c129981 */ /* 0x000ee6000c1e1b00 */
[----:B------:R-:W-:Y:S01]  /*0d80*/  @!P1 IMAD.WIDE R20, R20, R9, c[0x0][0x160] ;  /* 0x0000580014149625 */ /* 0x000fe200078e0209 */
[----:B--2---:R0:W3:Y:S02]  /*0d90*/  @!P2 DFMA R10, R16, R14, R10 ;  /* 0x0000000e100aa22b */ /* 0x0040e4000000000a */
[----:B0-----:R-:W-:-:S03]  /*0da0*/  LOP3.LUT R14, R29, R26, RZ, 0xfc, !PT ;  /* 0x0000001a1d0e7212 */ /* 0x001fc600078efcff */
[----:B------:R-:W3:Y:S01]  /*0db0*/  @!P1 LDG.E.64 R20, [R20.64] ;  /* 0x0000000814149981 */ /* 0x000ee2000c1e1b00 */
[----:B------:R-:W-:-:S04]  /*0dc0*/  ISETP.LT.OR P2, PT, R14, RZ, P0 ;  /* 0x000000ff0e00720c */ /* 0x000fc80000741670 */
[----:B------:R-:W-:-:S13]  /*0dd0*/  ISETP.GE.OR P2, PT, R29, c[0x0][0x1f8], P2 ;  /* 0x00007e001d007a0c */ /* 0x000fda0001746670 */
[----:B------:R-:W-:Y:S01]  /*0de0*/  @!P2 IMAD R16, R22, c[0x0][0x1f8], R29 ;  /* 0x00007e001610aa24 */ /* 0x000fe200078e021d */
[----:B------:R-:W2:Y:S03]  /*0df0*/  @!P2 LDG.E.64 R14, [R12.64+0x30] ;  /* 0x000030080c0ea981 */ /* 0x000ea6000c1e1b00 */
[----:B------:R-:W-:-:S06]  /*0e00*/  @!P2 IMAD.WIDE R16, R16, R9, c[0x0][0x160] ;  /* 0x000058001010a625 */ /* 0x000fcc00078e0209 */
[----:B------:R-:W2:Y:S01]  /*0e10*/  @!P2 LDG.E.64 R16, [R16.64] ;  /* 0x000000081010a981 */ /* 0x000ea2000c1e1b00 */
        /* <DEDUP_REMOVED lines=19> */
[----:B------:R-:W-:Y:S02]  /*0f50*/  ISETP.GE.OR P1, PT, R23, c[0x0][0x1f8], P0 ;  /* 0x00007e0017007a0c */ /* 0x000fe40000726670 */
[----:B------:R-:W-:-:S04]  /*0f60*/  IADD3 R26, R26, c[0x0][0x224], RZ ;  /* 0x000089001a1a7a10 */ /* 0x000fc80007ffe0ff */
[----:B------:R-:W-:-:S07]  /*0f70*/  ISETP.GE.AND P0, PT, R26, c[0x0][0x1fc], PT ;  /* 0x00007f001a007a0c */ /* 0x000fce0003f06270 */
[----:B------:R-:W-:Y:S01]  /*0f80*/  @!P1 IMAD R20, R22, c[0x0][0x1f8], R23 ;  /* 0x00007e0016149a24 */ /* 0x000fe200078e0217 */
[----:B------:R-:W3:Y:S03]  /*0f90*/  @!P1 LDG.E.64 R18, [R12.64+0x48] ;  /* 0x000048080c129981 */ /* 0x000ee6000c1e1b00 */
[----:B------:R-:W-:Y:S01]  /*0fa0*/  @!P1 IMAD.WIDE R20, R20, R9, c[0x0][0x160] ;  /* 0x0000580014149625 */ /* 0x000fe200078e0209 */
[----:B--2---:R0:W3:Y:S02]  /*0fb0*/  @!P2 DFMA R10, R16, R14, R10 ;  /* 0x0000000e100aa22b */ /* 0x0040e4000000000a */
[----:B0-----:R-:W-:-:S03]  /*0fc0*/  LOP3.LUT R14, R27, R26, RZ, 0xfc, !PT ;  /* 0x0000001a1b0e7212 */ /* 0x001fc600078efcff */
[----:B------:R-:W3:Y:S01]  /*0fd0*/  @!P1 LDG.E.64 R20, [R20.64] ;  /* 0x0000000814149981 */ /* 0x000ee2000c1e1b00 */
[----:B------:R-:W-:-:S04]  /*0fe0*/  ISETP.LT.OR P2, PT, R14, RZ, P0 ;  /* 0x000000ff0e00720c */ /* 0x000fc80000741670 */
[----:B------:R-:W-:Y:S01]  /*0ff0*/  ISETP.GE.OR P2, PT, R27, c[0x0][0x1f8], P2 ;  /* 0x00007e001b007a0c */ /* 0x000fe20001746670 */
[----:B------:R-:W-:-:S12]  /*1000*/  IMAD R22, R24, c[0x0][0x1fc], R26 ;  /* 0x00007f0018167a24 */ /* 0x000fd800078e021a */
        /* <DEDUP_REMOVED lines=24> */
[----:B------:R-:W-:-:S04]  /*1190*/  @!P1 IMAD R18, R22, c[0x0][0x1f8], R7 ;  /* 0x00007e0016129a24 */ /* 0x000fc800078e0207 */
[----:B------:R-:W-:Y:S02]  /*11a0*/  @!P1 IMAD.WIDE R20, R18, R9, c[0x0][0x160] ;  /* 0x0000580012149625 */ /* 0x000fe400078e0209 */
[----:B------:R-:W3:Y:S01]  /*11b0*/  @!P1 LDG.E.64 R18, [R12.64+0x68] ;  /* 0x000068080c129981 */ /* 0x000ee2000c1e1b00 */
[----:B--2---:R0:W3:Y:S02]  /*11c0*/  @!P2 DFMA R10, R16, R14, R10 ;  /* 0x0000000e100aa22b */ /* 0x0040e4000000000a */
[----:B0-----:R-:W-:Y:S01]  /*11d0*/  LOP3.LUT R14, R23, R26, RZ, 0xfc, !PT ;  /* 0x0000001a170e7212 */ /* 0x001fe200078efcff */
[----:B------:R-:W3:Y:S03]  /*11e0*/  @!P1 LDG.E.64 R20, [R20.64] ;  /* 0x0000000814149981 */ /* 0x000ee6000c1e1b00 */
        /* <DEDUP_REMOVED lines=30> */
[----:B--2---:R0:W1:-:S03]  /*13d0*/  @!P2 DFMA R10, R16, R14, R10 ;  /* 0x0000000e100aa22b */ /* 0x004046000000000a */
[----:B0-----:R-:W-:Y:S01]  /*13e0*/  @!P1 IMAD.WIDE R14, R18, R9, c[0x0][0x160] ;  /* 0x00005800120e9625 */ /* 0x001fe200078e0209 */
[----:B------:R-:W1:Y:S05]  /*13f0*/  @!P1 LDG.E.64 R16, [R12.64+0x88] ;  /* 0x000088080c109981 */ /* 0x000e6a000c1e1b00 */
        /* <DEDUP_REMOVED lines=9> */
[----:B0-----:R-:W-:-:S04]  /*1490*/  LOP3.LUT R16, R23, R26, RZ, 0xfc, !PT ;  /* 0x0000001a17107212 */ /* 0x001fc800078efcff */
[----:B------:R-:W-:-:S04]  /*14a0*/  ISETP.LT.OR P0, PT, R16, RZ, P0 ;  /* 0x000000ff1000720c */ /* 0x000fc80000701670 */
[----:B------:R-:W-:-:S13]  /*14b0*/  ISETP.GE.OR P3, PT, R23, c[0x0][0x1f8], P0 ;  /* 0x00007e0017007a0c */ /* 0x000fda0000766670 */
[----:B------:R-:W-:Y:S01]  /*14c0*/  @!P3 IMAD R14, R22, c[0x0][0x1f8], R23 ;  /* 0x00007e00160eba24 */ /* 0x000fe200078e0217 */
[----:B------:R-:W3:Y:S03]  /*14d0*/  @!P3 LDG.E.64 R16, [R12.64+0x98] ;  /* 0x000098080c10b981 */ /* 0x000ee6000c1e1b00 */
[----:B------:R-:W-:Y:S01]  /*14e0*/  @!P3 IMAD.WIDE R14, R14, R9, c[0x0][0x160] ;  /* 0x000058000e0eb625 */ /* 0x000fe200078e0209 */
[----:B------:R-:W-:-:S05]  /*14f0*/  IADD3 R26, R26, c[0x0][0x224], RZ ;  /* 0x000089001a1a7a10 */ /* 0x000fca0007ffe0ff */
[----:B------:R-:W3:Y:S01]  /*1500*/  @!P3 LDG.E.64 R14, [R14.64] ;  /* 0x000000080e0eb981 */ /* 0x000ee2000c1e1b00 */
[----:B--2---:R0:W3:Y:S01]  /*1510*/  @!P2 DFMA R10, R18, R20, R10 ;  /* 0x00000014120aa22b */ /* 0x0040e2000000000a */
[----:B------:R-:W-:Y:S02]  /*1520*/  ISETP.GE.AND P0, PT, R26, c[0x0][0x1fc], PT ;  /* 0x00007f001a007a0c */ /* 0x000fe40003f06270 */
[----:B0-----:R-:W-:-:S04]  /*1530*/  LOP3.LUT R18, R27, R26, RZ, 0xfc, !PT ;  /* 0x0000001a1b127212 */ /* 0x001fc800078efcff */
        /* <DEDUP_REMOVED lines=9> */
[----:B------:R-:W-:Y:S02]  /*15d0*/  ISETP.LT.OR P2, PT, R14, RZ, P0 ;  /* 0x000000ff0e00720c */ /* 0x000fe40000741670 */
[-C--:B------:R-:W-:Y:S02]  /*15e0*/  LOP3.LUT R14, R25, R26.reuse, RZ, 0xfc, !PT ;  /* 0x0000001a190e7212 */ /* 0x080fe400078efcff */
[----:B------:R-:W-:Y:S02]  /*15f0*/  ISETP.GE.OR P2, PT, R29, c[0x0][0x1f8], P2 ;  /* 0x00007e001d007a0c */ /* 0x000fe40001746670 */
[----:B------:R-:W-:Y:S02]  /*1600*/  ISETP.LT.OR P3, PT, R14, RZ, P0 ;  /* 0x000000ff0e00720c */ /* 0x000fe40000761670 */
[----:B------:R-:W-:Y:S02]  /*1610*/  LOP3.LUT R15, R7, R26, RZ, 0xfc, !PT ;  /* 0x0000001a070f7212 */ /* 0x000fe400078efcff */
[----:B------:R-:W-:-:S02]  /*1620*/  ISETP.GE.OR P3, PT, R25, c[0x0][0x1f8], P3 ;  /* 0x00007e0019007a0c */ /* 0x000fc40001f66670 */
[----:B------:R-:W-:Y:S02]  /*1630*/  ISETP.LT.OR P4, PT, R15, RZ, P0 ;  /* 0x000000ff0f00720c */ /* 0x000fe40000781670 */
[----:B------:R-:W-:Y:S02]  /*1640*/  LOP3.LUT R26, R23, R26, RZ, 0xfc, !PT ;  /* 0x0000001a171a7212 */ /* 0x000fe400078efcff */
[----:B------:R-:W-:Y:S01]  /*1650*/  ISETP.GE.OR P4, PT, R7, c[0x0][0x1f8], P4 ;  /* 0x00007e0007007a0c */ /* 0x000fe20002786670 */
[----:B------:R-:W-:Y:S01]  /*1660*/  @!P2 IMAD R14, R24, c[0x0][0x1f8], R29 ;  /* 0x00007e00180eaa24 */ /* 0x000fe200078e021d */
[----:B------:R-:W-:Y:S01]  /*1670*/  ISETP.LT.OR P0, PT, R26, RZ, P0 ;  /* 0x000000ff1a00720c */ /* 0x000fe20000701670 */
[----:B------:R-:W3:Y:S02]  /*1680*/  @!P2 LDG.E.64 R16, [R12.64+0xa8] ;  /* 0x0000a8080c10a981 */ /* 0x000ee4000c1e1b00 */
        /* <DEDUP_REMOVED lines=19> */
[----:B------:R-:W-:-:S05]  /*17c0*/  IADD3 R14, P1, R14, c[0x0][0x188], RZ ;  /* 0x000062000e0e7a10 */ /* 0x000fca0007f3e0ff */
[----:B-----5:R-:W4:Y:S01]  /*17d0*/  @!P4 DFMA R10, R18, R22, R10 ;  /* 0x00000016120ac22b */ /* 0x020f22000000000a */
[----:B------:R-:W-:-:S05]  /*17e0*/  LEA.HI.X.SX32 R15, R5, c[0x0][0x18c], 0x3, P1 ;  /* 0x00006300050f7a11 */ /* 0x000fca00008f1eff */
[----:B----4-:R-:W0:Y:S01]  /*17f0*/  @!P0 DFMA R10, R24, R28, R10 ;  /* 0x0000001c180a822b */ /* 0x010e22000000000a */
[----:B------:R-:W-:-:S05]  /*1800*/  IADD3 R8, P0, R8, UR5, RZ ;  /* 0x0000000508087c10 */ /* 0x000fca000ff1e0ff */
[----:B------:R-:W-:Y:S01]  /*1810*/  IMAD.X R3, RZ, RZ, R3, P0 ;  /* 0x000000ffff037224 */ /* 0x000fe200000e0603 */
[----:B0-----:R0:W-:Y:S01]  /*1820*/  STG.E.64 [R14.64], R10 ;  /* 0x0000000a0e007986 */ /* 0x0011e2000c101b08 */
[----:B------:R-:W-:-:S04]  /*1830*/  ISETP.GE.U32.AND P0, PT, R8, c[0x0][0x1ec], PT ;  /* 0x00007b0008007a0c */ /* 0x000fc80003f06070 */
[----:B------:R-:W-:Y:S02]  /*1840*/  ISETP.GE.AND.EX P0, PT, R3, UR7, PT, P0 ;  /* 0x0000000703007c0c */ /* 0x000fe4000bf06300 */
[----:B------:R-:W-:-:S04]  /*1850*/  IADD3 R4, P1, RZ, R4, RZ ;  /* 0x00000004ff047210 */ /* 0x000fc80007f3e0ff */
[----:B------:R-:W-:-:S07]  /*1860*/  IADD3.X R5, R5, UR5, RZ, P1, !PT ;  /* 0x0000000505057c10 */ /* 0x000fce0008ffe4ff */
[----:B0-----:R-:W-:Y:S01]  /*1870*/  @P0 CALL.REL.NOINC `(.L_x_1123) ;  /* 0x0000001000000944 */ /* 0x001fe20003c00000 */
[----:B------:R-:W-:Y:S05]  /*1880*/  BRA `(.L_x_1124) ;  /* 0xffffeb0000007947 */ /* 0x000fea000383ffff */
.L_x_1123:
[----:B------:R-:W-:Y:S05]  /*1890*/  EXIT ;  /* 0x000000000000794d */ /* 0x000fea0003800000 */
.L_x_1122:
[----:B------:R-:W-:Y:S01]  /*18a0*/  IABS R2, c[0x0][0x200] ;  /* 0x0000800000027a13 */ /* 0x000fe20000000000 */
[----:B------:R-:W-:Y:S02]  /*18b0*/  IMAD.MOV.U32 R0, RZ, RZ, RZ ;  /* 0x000000ffff007224 */ /* 0x000fe400078e00ff */
[----:B------:R-:W-:Y:S01]  /*18c0*/  IMAD.MOV.U32 R5, RZ, RZ, R6 ;  /* 0x000000ffff057224 */ /* 0x000fe200078e0006 */
        /* <DEDUP_REMOVED lines=8> */
.L_x_1126:
[----:B------:R-:W-:Y:S01]  /*1950*/  IABS R9, c[0x0][0x204] ;  /* 0x0000810000097a13 */ /* 0x000fe20000000000 */
[----:B------:R-:W-:Y:S01]  /*1960*/  ULDC UR6, c[0x0][0x200] ;  /* 0x0000800000067ab9 */ /* 0x000fe20000000800 */
[----:B------:R-:W-:Y:S01]  /*1970*/  IABS R7, R6 ;  /* 0x0000000600077213 */ /* 0x000fe20000000000 */
[----:B------:R-:W-:Y:S01]  /*1980*/  UIADD3 UR6, -UR6, URZ, URZ ;  /* 0x0000003f06067290 */ /* 0x000fe2000fffe13f */
[----:B------:R-:W0:Y:S01]  /*1990*/  I2F.RP R13, R9 ;  /* 0x00000009000d7306 */ /* 0x000e220000209400 */
[----:B------:R-:W-:Y:S01]  /*19a0*/  IABS R12, c[0x0][0x200] ;  /* 0x00008000000c7a13 */ /* 0x000fe20000000000 */
[----:B------:R-:W-:Y:S02]  /*19b0*/  IMAD.MOV.U32 R22, RZ, RZ, 0x8 ;  /* 0x00000008ff167424 */ /* 0x000fe400078e00ff */
        /* <DEDUP_REMOVED lines=43> */
[----:B------:R-:W-:Y:S01]  /*1c70*/  IMAD R9, R10, R7, RZ ;  /* 0x000000070a097224 */ /* 0x000fe200078e02ff */
[----:B------:R-:W-:Y:S01]  /*1c80*/  ISETP.NE.AND P2, PT, RZ, c[0x0][0x1f0], PT ;  /* 0x00007c00ff007a0c */ /* 0x000fe20003f45270 */
[----:B------:R-:W-:Y:S01]  /*1c90*/  IMAD.MOV.U32 R10, RZ, RZ, RZ ;  /* 0x000000ffff0a7224 */ /* 0x000fe200078e00ff */
[----:B------:R-:W-:Y:S01]  /*1ca0*/  IABS R12, R23 ;  /* 0x00000017000c7213 */ /* 0x000fe20000000000 */
[----:B------:R-:W-:Y:S01]  /*1cb0*/  IMAD.MOV R25, RZ, RZ, -R23 ;  /* 0x000000ffff197224 */ /* 0x000fe200078e0a17 */
[----:B------:R-:W-:Y:S01]  /*1cc0*/  ISETP.GE.AND P3, PT, R23, RZ, PT ;  /* 0x000000ff1700720c */ /* 0x000fe20003f66270 */
[----:B------:R-:W-:-:S04]  /*1cd0*/  IMAD.HI.U32 R9, R11, R9, R10 ;  /* 0x000000090b097227 */ /* 0x000fc800078e000a */
[----:B------:R-:W-:Y:S02]  /*1ce0*/  IMAD.MOV.U32 R10, RZ, RZ, R12 ;  /* 0x000000ffff0a7224 */ /* 0x000fe400078e000c */
[----:B------:R-:W-:Y:S02]  /*1cf0*/  IMAD.MOV.U32 R12, RZ, RZ, c[0x0][0x214] ;  /* 0x00008500ff0c7624 */ /* 0x000fe400078e00ff */
[----:B------:R-:W-:-:S04]  /*1d00*/  IMAD.HI.U32 R9, R9, R10, RZ ;  /* 0x0000000a09097227 */ /* 0x000fc800078e00ff */
[----:B------:R-:W-:Y:S02]  /*1d10*/  IMAD.MOV R9, RZ, RZ, -R9 ;  /* 0x000000ffff097224 */ /* 0x000fe400078e0a09 */
[----:B------:R-:W-:Y:S02]  /*1d20*/  IMAD R25, R25, c[0x0][0x204], R8 ;  /* 0x0000810019197a24 */ /* 0x000fe400078e0208 */
[----:B------:R-:W-:Y:S02]  /*1d30*/  IMAD R10, R7, R9, R10 ;  /* 0x00000009070a7224 */ /* 0x000fe400078e020a */
[----:B------:R-:W-:Y:S02]  /*1d40*/  IMAD.MOV.U32 R9, RZ, RZ, c[0x0][0x210] ;  /* 0x00008400ff097624 */ /* 0x000fe400078e00ff */
[----:B------:R-:W-:Y:S01]  /*1d50*/  IMAD R25, R25, R12, -c[0x0][0x21c] ;  /* 0x8000870019197624 */ /* 0x000fe200078e020c */
[----:B------:R-:W-:Y:S01]  /*1d60*/  ISETP.GT.U32.AND P0, PT, R7, R10, PT ;  /* 0x0000000a0700720c */ /* 0x000fe20003f04070 */
[----:B------:R-:W-:-:S02]  /*1d70*/  IMAD R24, R24, R9, -c[0x0][0x218] ;  /* 0x8000860018187624 */ /* 0x000fc400078e0209 */
[----:B------:R-:W-:-:S03]  /*1d80*/  IMAD R9, R23, c[0x0][0x1fc], R25 ;  /* 0x00007f0017097a24 */ /* 0x000fc600078e0219 */
[----:B------:R-:W-:-:S07]  /*1d90*/  LOP3.LUT R8, R24, R25, RZ, 0xfc, !PT ;  /* 0x0000001918087212 */ /* 0x000fce00078efcff */
[----:B------:R-:W-:Y:S01]  /*1da0*/  @!P0 IMAD.IADD R10, R10, 0x1, -R7 ;  /* 0x000000010a0a8824 */ /* 0x000fe200078e0a07 */
[----:B------:R-:W-:-:S04]  /*1db0*/  ISETP.GE.AND P0, PT, R25, c[0x0][0x1fc], PT ;  /* 0x00007f0019007a0c */ /* 0x000fc80003f06270 */
[----:B------:R-:W-:Y:S02]  /*1dc0*/  ISETP.GT.U32.AND P4, PT, R7, R10, PT ;  /* 0x0000000a0700720c */ /* 0x000fe40003f84070 */
[----:B------:R-:W-:-:S04]  /*1dd0*/  ISETP.LT.OR P1, PT, R8, RZ, P0 ;  /* 0x000000ff0800720c */ /* 0x000fc80000721670 */
[----:B------:R-:W-:-:S07]  /*1de0*/  ISETP.GE.OR P1, PT, R24, c[0x0][0x1f8], P1 ;  /* 0x00007e0018007a0c */ /* 0x000fce0000f26670 */
[----:B------:R-:W-:Y:S01]  /*1df0*/  @!P4 IMAD.IADD R10, R10, 0x1, -R7 ;  /* 0x000000010a0ac824 */ /* 0x000fe200078e0a07 */
[----:B------:R-:W-:-:S03]  /*1e00*/  ISETP.NE.AND P4, PT, RZ, UR6, PT ;  /* 0x00000006ff007c0c */ /* 0x000fc6000bf85270 */
[----:B------:R-:W-:Y:S02]  /*1e10*/  IMAD.MOV.U32 R15, RZ, RZ, R10 ;  /* 0x000000ffff0f7224 */ /* 0x000fe400078e000a */
[----:B------:R-:W-:Y:S01]  /*1e20*/  @!P1 IMAD R17, R9, c[0x0][0x1f8], R24 ;  /* 0x00007e0009119a24 */ /* 0x000fe200078e0218 */
[----:B------:R-:W-:Y:S01]  /*1e30*/  CS2R R10, SRZ ;  /* 0x00000000000a7805 */ /* 0x000fe2000001ff00 */
[----:B------:R-:W-:Y:S01]  /*1e40*/  @!P3 IMAD.MOV R15, RZ, RZ, -R15 ;  /* 0x000000ffff0fb224 */ /* 0x000fe200078e0a0f */
[----:B------:R-:W-:Y:S01]  /*1e50*/  @!P2 LOP3.LUT R15, RZ, c[0x0][0x1f0], RZ, 0x33, !PT ;  /* 0x00007c00ff0faa12 */ /* 0x000fe200078e33ff */
[----:B------:R-:W-:-:S04]  /*1e60*/  @!P1 IMAD.WIDE R16, R17, R22, c[0x0][0x160] ;  /* 0x0000580011109625 */ /* 0x000fc800078e0216 */
[C---:B------:R-:W-:Y:S02]  /*1e70*/  IMAD R13, R15.reuse, UR4, RZ ;  /* 0x000000040f0d7c24 */ /* 0x040fe4000f8e02ff */
[-C--:B------:R-:W-:Y:S01]  /*1e80*/  @P4 IMAD.WIDE R14, R15, R22.reuse, c[0x0][0x1d8] ;  /* 0x000076000f0e4625 */ /* 0x080fe200078e0216 */
[----:B------:R-:W2:Y:S03]  /*1e90*/  @!P1 LDG.E.64 R16, [R16.64] ;  /* 0x0000000810109981 */ /* 0x000ea6000c1e1b00 */
[----:B------:R-:W-:Y:S01]  /*1ea0*/  IMAD.WIDE R12, R13, R22, c[0x0][0x1b0] ;  /* 0x00006c000d0c7625 */ /* 0x000fe200078e0216 */
[----:B------:R0:W2:Y:S04]  /*1eb0*/  @P4 LDG.E.64 R10, [R14.64] ;  /* 0x000000080e0a4981 */ /* 0x0000a8000c1e1b00 */
[----:B0-----:R-:W2:Y:S01]  /*1ec0*/  @!P1 LDG.E.64 R14, [R12.64] ;  /* 0x000000080c0e9981 */ /* 0x001ea2000c1e1b00 */
        /* <DEDUP_REMOVED lines=9> */
[----:B------:R-:W3:Y:S03]  /*1f60*/  @!P2 LDG.E.64 R18, [R12.64+0x8] ;  /* 0x000008080c12a981 */ /* 0x000ee6000c1e1b00 */
        /* <DEDUP_REMOVED lines=10> */
[C---:B------:R-:W-:Y:S02]  /*2010*/  ISETP.GE.OR P1, PT, R8.reuse, c[0x0][0x1f8], P1 ;  /* 0x00007e0008007a0c */ /* 0x040fe40000f26670 */
[----:B------:R-:W-:Y:S01]  /*2020*/  IADD3 R7, R8, c[0x0][0x220], RZ ;  /* 0x0000880008077a10 */ /* 0x000fe20007ffe0ff */
[----:B---3--:R0:W2:-:S10]  /*2030*/  @!P2 DFMA R10, R20, R18, R10 ;  /* 0x00000012140aa22b */ /* 0x008094000000000a */
[----:B0-----:R-:W-:Y:S01]  /*2040*/  @!P1 IMAD R21, R9, c[0x0][0x1f8], R8 ;  /* 0x00007e0009159a24 */ /* 0x001fe200078e0208 */
[----:B------:R-:W3:Y:S03]  /*2050*/  @!P1 LDG.E.64 R18, [R12.64+0x18] ;  /* 0x000018080c129981 */ /* 0x000ee6000c1e1b00 */
[----:B------:R-:W-:-:S06]  /*2060*/  @!P1 IMAD.WIDE R20, R21, R22, c[0x0][0x160] ;  /* 0x0000580015149625 */ /* 0x000fcc00078e0216 */
[----:B------:R-:W3:Y:S01]  /*2070*/  @!P1 LDG.E.64 R20, [R20.64] ;  /* 0x0000000814149981 */ /* 0x000ee2000c1e1b00 */
[----:B--2---:R0:W3:Y:S02]  /*2080*/  @!P3 DFMA R10, R16, R14, R10 ;  /* 0x0000000e100ab22b */ /* 0x0040e4000000000a */
[----:B0-----:R-:W-:-:S04]  /*2090*/  LOP3.LUT R14, R7, R25, RZ, 0xfc, !PT ;  /* 0x00000019070e7212 */ /* 0x001fc800078efcff */
[----:B------:R-:W-:-:S04]  /*20a0*/  ISETP.LT.OR P0, PT, R14, RZ, P0 ;  /* 0x000000ff0e00720c */ /* 0x000fc80000701670 */
[----:B------:R-:W-:-:S13]  /*20b0*/  ISETP.GE.OR P2, PT, R7, c[0x0][0x1f8], P0 ;  /* 0x00007e0007007a0c */ /* 0x000fda0000746670 */
[----:B------:R-:W-:Y:S01]  /*20c0*/  @!P2 IMAD R17, R9, c[0x0][0x1f8], R7 ;  /* 0x00007e000911aa24 */ /* 0x000fe200078e0207 */
[----:B------:R-:W2:Y:S03]  /*20d0*/  @!P2 LDG.E.64 R14, [R12.64+0x20] ;  /* 0x000020080c0ea981 */ /* 0x000ea6000c1e1b00 */
[----:B------:R-:W-:-:S06]  /*20e0*/  @!P2 IMAD.WIDE R16, R17, R22, c[0x0][0x160] ;  /* 0x000058001110a625 */ /* 0x000fcc00078e0216 */
[----:B------:R-:W2:Y:S01]  /*20f0*/  @!P2 LDG.E.64 R16, [R16.64] ;  /* 0x000000081010a981 */ /* 0x000ea2000c1e1b00 */
[----:B------:R-:W-:-:S04]  /*2100*/  IADD3 R25, R25, c[0x0][0x224], RZ ;  /* 0x0000890019197a10 */ /* 0x000fc80007ffe0ff */
[----:B------:R-:W-:Y:S02]  /*2110*/  ISETP.GE.AND P0, PT, R25, c[0x0][0x1fc], PT ;  /* 0x00007f0019007a0c */ /* 0x000fe40003f06270 */
[----:B------:R-:W-:Y:S01]  /*2120*/  LOP3.LUT R9, R24, R25, RZ, 0xfc, !PT ;  /* 0x0000001918097212 */ /* 0x000fe200078efcff */
[----:B---3--:R0:W2:-:S03]  /*2130*/  @!P1 DFMA R10, R20, R18, R10 ;  /* 0x00000012140a922b */ /* 0x008086000000000a */
[----:B------:R-:W-:-:S04]  /*2140*/  ISETP.LT.OR P1, PT, R9, RZ, P0 ;  /* 0x000000ff0900720c */ /* 0x000fc80000721670 */
[----:B------:R-:W-:Y:S01]  /*2150*/  ISETP.GE.OR P1, PT, R24, c[0x0][0x1f8], P1 ;  /* 0x00007e0018007a0c */ /* 0x000fe20000f26670 */
[----:B------:R-:W-:-:S12]  /*2160*/  IMAD R9, R23, c[0x0][0x1fc], R25 ;  /* 0x00007f0017097a24 */ /* 0x000fd800078e0219 */
        /* <DEDUP_REMOVED lines=35> */
[----:B------:R-:W-:Y:S01]  /*23a0*/  LOP3.LUT R9, R24, R25, RZ, 0xfc, !PT ;  /* 0x0000001918097212 */ /* 0x000fe200078efcff */
[----:B------:R-:W3:Y:S02]  /*23b0*/  @!P1 LDG.E.64 R18, [R12.64+0x48] ;  /* 0x000048080c129981 */ /* 0x000ee4000c1e1b00 */
[----:B------:R-:W-:-:S06]  /*23c0*/  @!P1 IMAD.WIDE R20, R21, R22, c[0x0][0x160] ;  /* 0x0000580015149625 */ /* 0x000fcc00078e0216 */
[----:B------:R-:W3:Y:S01]  /*23d0*/  @!P1 LDG.E.64 R20, [R20.64] ;  /* 0x0000000814149981 */ /* 0x000ee2000c1e1b00 */
[----:B--2---:R0:W3:Y:S01]  /*23e0*/  @!P2 DFMA R10, R16, R14, R10 ;  /* 0x0000000e100aa22b */ /* 0x0040e2000000000a */
[----:B------:R-:W-:-:S04]  /*23f0*/  ISETP.LT.OR P2, PT, R9, RZ, P0 ;  /* 0x000000ff0900720c */ /* 0x000fc80000741670 */
[----:B------:R-:W-:Y:S01]  /*2400*/  ISETP.GE.OR P2, PT, R24, c[0x0][0x1f8], P2 ;  /* 0x00007e0018007a0c */ /* 0x000fe20001746670 */
[----:B------:R-:W-:-:S12]  /*2410*/  IMAD R9, R23, c[0x0][0x1fc], R25 ;  /* 0x00007f0017097a24 */ /* 0x000fd800078e0219 */
[----:B0-----:R-:W-:Y:S01]  /*2420*/  @!P2 IMAD R17, R9, c[0x0][0x1f8], R24 ;  /* 0x00007e000911aa24 */ /* 0x001fe200078e0218 */
        /* <DEDUP_REMOVED lines=58> */
[----:B------:R-:W-:-:S11]  /*27d0*/  LOP3.LUT R18, R8, R25, RZ, 0xfc, !PT ;  /* 0x0000001908127212 */ /* 0x000fd600078efcff */
[----:B------:R-:W-:-:S04]  /*27e0*/  @!P1 IMAD R21, R9, c[0x0][0x1f8], R28 ;  /* 0x00007e0009159a24 */ /* 0x000fc800078e021c */
[----:B------:R-:W-:Y:S01]  /*27f0*/  @!P1 IMAD.WIDE R20, R21, R22, c[0x0][0x160] ;  /* 0x0000580015149625 */ /* 0x000fe200078e0216 */
[----:B--2---:R0:W1:-:S04]  /*2800*/  @!P2 DFMA R10, R16, R14, R10 ;  /* 0x0000000e100aa22b */ /* 0x004048000000000a */
[----:B0-----:R0:W1:Y:S04]  /*2810*/  @!P1 LDG.E.64 R14, [R20.64] ;  /* 0x00000008140e9981 */ /* 0x001068000c1e1b00 */
[----:B------:R-:W1:Y:S01]  /*2820*/  @!P1 LDG.E.64 R16, [R12.64+0x88] ;  /* 0x000088080c109981 */ /* 0x000e62000c1e1b00 */
[----:B------:R-:W-:-:S04]  /*2830*/  ISETP.LT.OR P2, PT, R18, RZ, P0 ;  /* 0x000000ff1200720c */ /* 0x000fc80000741670 */
[----:B------:R-:W-:-:S13]  /*2840*/  ISETP.GE.OR P2, PT, R8, c[0x0][0x1f8], P2 ;  /* 0x00007e0008007a0c */ /* 0x000fda0001746670 */
[----:B------:R-:W-:Y:S01]  /*2850*/  @!P2 IMAD R19, R9, c[0x0][0x1f8], R8 ;  /* 0x00007e000913aa24 */ /* 0x000fe200078e0208 */
[----:B0-----:R-:W2:Y:S03]  /*2860*/  @!P2 LDG.E.64 R20, [R12.64+0x90] ;  /* 0x000090080c14a981 */ /* 0x001ea6000c1e1b00 */
[----:B------:R-:W-:-:S06]  /*2870*/  @!P2 IMAD.WIDE R18, R19, R22, c[0x0][0x160] ;  /* 0x000058001312a625 */ /* 0x000fcc00078e0216 */
[----:B------:R-:W2:Y:S01]  /*2880*/  @!P2 LDG.E.64 R18, [R18.64] ;  /* 0x000000081212a981 */ /* 0x000ea2000c1e1b00 */
[----:B-1----:R0:W2:Y:S02]  /*2890*/  @!P1 DFMA R10, R14, R16, R10 ;  /* 0x000000100e0a922b */ /* 0x0020a4000000000a */
[----:B0-----:R-:W-:-:S04]  /*28a0*/  LOP3.LUT R14, R7, R25, RZ, 0xfc, !PT ;  /* 0x00000019070e7212 */ /* 0x001fc800078efcff */
[----:B------:R-:W-:Y:S02]  /*28b0*/  ISETP.LT.OR P0, PT, R14, RZ, P0 ;  /* 0x000000ff0e00720c */ /* 0x000fe40000701670 */
[----:B------:R-:W-:Y:S02]  /*28c0*/  IADD3 R25, R25, c[0x0][0x224], RZ ;  /* 0x0000890019197a10 */ /* 0x000fe40007ffe0ff */
[----:B------:R-:W-:Y:S02]  /*28d0*/  ISETP.GE.OR P0, PT, R7, c[0x0][0x1f8], P0 ;  /* 0x00007e0007007a0c */ /* 0x000fe40000706670 */
[----:B------:R-:W-:Y:S02]  /*28e0*/  ISETP.GE.AND P5, PT, R25, c[0x0][0x1fc], PT ;  /* 0x00007f0019007a0c */ /* 0x000fe40003fa6270 */
[----:B------:R-:W-:-:S04]  /*28f0*/  LOP3.LUT R14, R24, R25, RZ, 0xfc, !PT ;  /* 0x00000019180e7212 */ /* 0x000fc800078efcff */
[----:B------:R-:W-:-:S04]  /*2900*/  ISETP.LT.OR P1, PT, R14, RZ, P5 ;  /* 0x000000ff0e00720c */ /* 0x000fc80002f21670 */
[----:B------:R-:W-:Y:S01]  /*2910*/  ISETP.GE.OR P1, PT, R24, c[0x0][0x1f8], P1 ;  /* 0x00007e0018007a0c */ /* 0x000fe20000f26670 */
[----:B------:R-:W-:Y:S01]  /*2920*/  @!P0 IMAD R15, R9, c[0x0][0x1f8], R7 ;  /* 0x00007e00090f8a24 */ /* 0x000fe200078e0207 */
[----:B------:R-:W3:Y:S03]  /*2930*/  @!P0 LDG.E.64 R16, [R12.64+0x98] ;  /* 0x000098080c108981 */ /* 0x000ee6000c1e1b00 */
[----:B------:R-:W-:Y:S01]  /*2940*/  @!P0 IMAD.WIDE R14, R15, R22, c[0x0][0x160] ;  /* 0x000058000f0e8625 */ /* 0x000fe200078e0216 */
[----:B--2---:R0:W3:-:S03]  /*2950*/  @!P2 DFMA R10, R18, R20, R10 ;  /* 0x00000014120aa22b */ /* 0x0040c6000000000a */
[----:B------:R-:W-:Y:S02]  /*2960*/  IMAD R23, R23, c[0x0][0x1fc], R25 ;  /* 0x00007f0017177a24 */ /* 0x000fe400078e0219 */
[----:B------:R-:W3:Y:S02]  /*2970*/  @!P0 LDG.E.64 R14, [R14.64] ;  /* 0x000000080e0e8981 */ /* 0x000ee4000c1e1b00 */
[----:B0-----:R-:W-:Y:S02]  /*2980*/  @!P1 IMAD R21, R23, c[0x0][0x1f8], R24 ;  /* 0x00007e0017159a24 */ /* 0x001fe400078e0218 */
[----:B------:R-:W2:Y:S02]  /*2990*/  @!P1 LDG.E.64 R18, [R12.64+0xa0] ;  /* 0x0000a0080c129981 */ /* 0x000ea4000c1e1b00 */
[----:B------:R-:W-:-:S06]  /*29a0*/  @!P1 IMAD.WIDE R20, R21, R22, c[0x0][0x160] ;  /* 0x0000580015149625 */ /* 0x000fcc00078e0216 */
[----:B------:R-:W2:Y:S01]  /*29b0*/  @!P1 LDG.E.64 R20, [R20.64] ;  /* 0x0000000814149981 */ /* 0x000ea2000c1e1b00 */
[----:B------:R-:W-:-:S04]  /*29c0*/  LOP3.LUT R9, R26, R25, RZ, 0xfc, !PT ;  /* 0x000000191a097212 */ /* 0x000fc800078efcff */
        /* <DEDUP_REMOVED lines=10> */
[----:B------:R-:W-:-:S04]  /*2a70*/  ISETP.LT.OR P5, PT, R25, RZ, P5 ;  /* 0x000000ff1900720c */ /* 0x000fc80002fa1670 */
[----:B------:R-:W-:-:S07]  /*2a80*/  ISETP.GE.OR P5, PT, R7, c[0x0][0x1f8], P5 ;  /* 0x00007e0007007a0c */ /* 0x000fce0002fa6670 */
[----:B------:R-:W-:-:S06]  /*2a90*/  @!P2 IMAD R25, R23, c[0x0][0x1f8], R8 ;  /* 0x00007e001719aa24 */ /* 0x000fcc00078e0208 */
[----:B------:R-:W4:Y:S01]  /*2aa0*/  @!P5 LDG.E.64 R26, [R12.64+0xc0] ;  /* 0x0000c0080c1ad981 */ /* 0x000f22000c1e1b00 */
[----:B---3--:R0:W2:Y:S02]  /*2ab0*/  @!P0 DFMA R10, R14, R16, R10 ;  /* 0x000000100e0a822b */ /* 0x0080a4000000000a */
[----:B0-----:R-:W-:Y:S02]  /*2ac0*/  @!P4 IMAD R15, R23, c[0x0][0x1f8], R28 ;  /* 0x00007e00170fca24 */ /* 0x001fe400078e021c */
[----:B------:R-:W-:-:S04]  /*2ad0*/  @!P3 IMAD.WIDE R16, R9, R22, c[0x0][0x160] ;  /* 0x000058000910b625 */ /* 0x000fc800078e0216 */
[-C--:B------:R-:W-:Y:S02]  /*2ae0*/  @!P4 IMAD.WIDE R8, R15, R22.reuse, c[0x0][0x160] ;  /* 0x000058000f08c625 */ /* 0x080fe400078e0216 */
[----:B------:R-:W3:Y:S04]  /*2af0*/  @!P3 LDG.E.64 R16, [R16.64] ;  /* 0x000000081010b981 */ /* 0x000ee8000c1e1b00 */
[----:B------:R-:W3:Y:S01]  /*2b00*/  @!P3 LDG.E.64 R14, [R12.64+0xa8] ;  /* 0x0000a8080c0eb981 */ /* 0x000ee2000c1e1b00 */
[----:B--2---:R0:W3:Y:S02]  /*2b10*/  @!P1 DFMA R10, R20, R18, R10 ;  /* 0x00000012140a922b */ /* 0x0040e4000000000a */
[----:B0-----:R-:W-:Y:S01]  /*2b20*/  @!P2 IMAD.WIDE R18, R25, R22, c[0x0][0x160] ;  /* 0x000058001912a625 */ /* 0x001fe200078e0216 */
[----:B------:R-:W2:Y:S04]  /*2b30*/  @!P4 LDG.E.64 R8, [R8.64] ;  /* 0x000000080808c981 */ /* 0x000ea8000c1e1b00 */
[----:B------:R-:W2:Y:S01]  /*2b40*/  @!P4 LDG.E.64 R20, [R12.64+0xb0] ;  /* 0x0000b0080c14c981 */ /* 0x000ea2000c1e1b00 */
[----:B------:R-:W-:-:S03]  /*2b50*/  @!P5 IMAD R23, R23, c[0x0][0x1f8], R7 ;  /* 0x00007e001717da24 */ /* 0x000fc600078e0207 */
[----:B------:R-:W5:Y:S01]  /*2b60*/  @!P2 LDG.E.64 R18, [R18.64] ;  /* 0x000000081212a981 */ /* 0x000f62000c1e1b00 */
[----:B------:R-:W-:-:S03]  /*2b70*/  @!P5 IMAD.WIDE R22, R23, R22, c[0x0][0x160] ;  /* 0x000058001716d625 */ /* 0x000fc600078e0216 */
[----:B------:R-:W5:Y:S04]  /*2b80*/  @!P2 LDG.E.64 R24, [R12.64+0xb8] ;  /* 0x0000b8080c18a981 */ /* 0x000f68000c1e1b00 */
[----:B------:R-:W4:Y:S01]  /*2b90*/  @!P5 LDG.E.64 R22, [R22.64] ;  /* 0x000000081616d981 */ /* 0x000f22000c1e1b00 */
[----:B------:R-:W-:Y:S02]  /*2ba0*/  SHF.R.S64 R7, R0, 0x1d, R5 ;  /* 0x0000001d00077819 */ /* 0x000fe40000001005 */
[----:B------:R-:W-:Y:S01]  /*2bb0*/  IADD3 R0, P1, RZ, R0, RZ ;  /* 0x00000000ff007210 */ /* 0x000fe20007f3e0ff */
[----:B---3--:R-:W2:-:S06]  /*2bc0*/  @!P3 DFMA R10, R16, R14, R10 ;  /* 0x0000000e100ab22b */ /* 0x008e8c000000000a */
[----:B--2---:R0:W5:Y:S02]  /*2bd0*/  @!P4 DFMA R10, R8, R20, R10 ;  /* 0x00000014080ac22b */ /* 0x004164000000000a */
[----:B0-----:R-:W-:-:S04]  /*2be0*/  IADD3 R8, P0, R7, c[0x0][0x188], RZ ;  /* 0x0000620007087a10 */ /* 0x001fc80007f1e0ff */
[----:B-----5:R-:W4:Y:S01]  /*2bf0*/  @!P2 DFMA R10, R18, R24, R10 ;  /* 0x00000018120aa22b */ /* 0x020f22000000000a */
[----:B------:R-:W-:Y:S02]  /*2c00*/  LEA.HI.X.SX32 R9, R5, c[0x0][0x18c], 0x3, P0 ;  /* 0x0000630005097a11 */ /* 0x000fe400000f1eff */
[----:B------:R-:W-:-:S03]  /*2c10*/  IADD3 R6, P0, R6, UR5, RZ ;  /* 0x0000000506067c10 */ /* 0x000fc6000ff1e0ff */
[----:B----4-:R-:W0:Y:S02]  /*2c20*/  @!P5 DFMA R10, R22, R26, R10 ;  /* 0x0000001a160ad22b */ /* 0x010e24000000000a */
[----:B------:R-:W-:Y:S01]  /*2c30*/  IMAD.X R3, RZ, RZ, R3, P0 ;  /* 0x000000ffff037224 */ /* 0x000fe200000e0603 */
[----:B------:R-:W-:-:S04]  /*2c40*/  ISETP.GE.U32.AND P0, PT, R6, c[0x0][0x1ec], PT ;  /* 0x00007b0006007a0c */ /* 0x000fc80003f06070 */
[----:B0-----:R0:W-:Y:S01]  /*2c50*/  STG.E.64 [R8.64], R10 ;  /* 0x0000000a08007986 */ /* 0x0011e2000c101b08 */
[----:B------:R-:W-:Y:S02]  /*2c60*/  ISETP.GE.AND.EX P0, PT, R3, UR7, PT, P0 ;  /* 0x0000000703007c0c */ /* 0x000fe4000bf06300 */
[----:B------:R-:W-:-:S11]  /*2c70*/  IADD3.X R5, R5, UR5, RZ, P1, !PT ;  /* 0x0000000505057c10 */ /* 0x000fd60008ffe4ff */
[----:B0-----:R-:W-:Y:S01]  /*2c80*/  @P0 CALL.REL.NOINC `(.L_x_1125) ;  /* 0x0000001000000944 */ /* 0x001fe20003c00000 */
[----:B------:R-:W-:Y:S05]  /*2c90*/  BRA `(.L_x_1126) ;  /* 0xffffecb000007947 */ /* 0x000fea000383ffff */
.L_x_1125:
[----:B------:R-:W-:Y:S05]  /*2ca0*/  EXIT ;  /* 0x000000000000794d */ /* 0x000fea0003800000 */
.L_x_1127:
        /* <DEDUP_REMOVED lines=13> */
.L_x_1219:


//--------------------- .nv.shared._ZN2at6native51_GLOBAL__N__2c613397_18_DepthwiseConv2d_cu_9959487035conv_depthwise2d_grad_weight_kernelIN3c108BFloat16EjEEvNS_27GenericPackedTensorAccessorIKT_Lm4ENS_16DefaultPtrTraitsEiEES9_NS5_IS6_Lm4ES8_iEEiiiiiiiiiiiiiiii --------------------------
	.section	.nv.shared._ZN2at6native51_GLOBAL__N__2c613397_18_DepthwiseConv2d_cu_9959487035conv_depthwise2d_grad_weight_kernelIN3c108BFloat16EjEEvNS_27GenericPackedTensorAccessorIKT_Lm4ENS_16DefaultPtrTraitsEiEES9_NS5_IS6_Lm4ES8_iEEiiiiiiiiiiiiiiii,"aw",@nobits
	.sectionflags	@""
	.align	16


//--------------------- .nv.global                --------------------------
	.section	.nv.global,"aw",@nobits
.nv.global:
	.type		_ZN49_INTERNAL_2c613397_18_DepthwiseConv2d_cu_995948704cuda3std3__48in_placeE,@object
	.size		_ZN49_INTERNAL_2c613397_18_DepthwiseConv2d_cu_995948704cuda3std3__48in_placeE,(_ZN49_INTERNAL_2c613397_18_DepthwiseConv2d_cu_995948704cuda3std6ranges3__45__cpo8distanceE - _ZN49_INTERNAL_2c613397_18_DepthwiseConv2d_cu_995948704cuda3std3__48in_placeE)
_ZN49_INTERNAL_2c613397_18_DepthwiseConv2d_cu_995948704cuda3std3__48in_placeE:
	.zero		1
	.type		_ZN49_INTERNAL_2c613397_18_DepthwiseConv2d_cu_995948704cuda3std6ranges3__45__cpo8distanceE,@object
	.size		_ZN49_INTERNAL_2c613397_18_DepthwiseConv2d_cu_995948704cuda3std6ranges3__45__cpo8distanceE,(_ZN49_INTERNAL_2c613397_18_DepthwiseConv2d_cu_995948704cuda3std3__45__cpo6cbeginE - _ZN49_INTERNAL_2c613397_18_DepthwiseConv2d_cu_995948704cuda3std6ranges3__45__cpo8distanceE)
_ZN49_INTERNAL_2c613397_18_DepthwiseConv2d_cu_995948704cuda3std6ranges3__45__cpo8distanceE:
	.zero		1
	.type		_ZN49_INTERNAL_2c613397_18_DepthwiseConv2d_cu_995948704cuda3std3__45__cpo6cbeginE,@object
	.size		_ZN49_INTERNAL_2c613397_18_DepthwiseConv2d_cu_995948704cuda3std3__45__cpo6cbeginE,(_ZN49_INTERNAL_2c613397_18_DepthwiseConv2d_cu_995948704cuda3std6ranges3__45__cpo7advanceE - _ZN49_INTERNAL_2c613397_18_DepthwiseConv2d_cu_995948704cuda3std3__45__cpo6cbeginE)
_ZN49_INTERNAL_2c613397_18_DepthwiseConv2d_cu_995948704cuda3std3__45__cpo6cbeginE:
	.zero		1
	.type		_ZN49_INTERNAL_2c613397_18_DepthwiseConv2d_cu_995948704cuda3std6ranges3__45__cpo7advanceE,@object
	.size		_ZN49_INTERNAL_2c613397_18_DepthwiseConv2d_cu_995948704cuda3std6ranges3__45__cpo7advanceE,(_ZN49_INTERNAL_2c613397_18_DepthwiseConv2d_cu_995948704cuda3std3__45__cpo7crbeginE - _ZN49_INTERNAL_2c613397_18_DepthwiseConv2d_cu_995948704cuda3std6ranges3__45__cpo7advanceE)
_ZN49_INTERNAL_2c613397_18_DepthwiseConv2d_cu_995948704cuda3std6ranges3__45__cpo7advanceE:
	.zero		1
	.type		_ZN49_INTERNAL_2c613397_18_DepthwiseConv2d_cu_995948704cuda3std3__45__cpo7crbeginE,@object
	.size		_ZN49_INTERNAL_2c613397_18_DepthwiseConv2d_cu_995948704cuda3std3__45__cpo7crbeginE,(_ZN49_INTERNAL_2c613397_18_DepthwiseConv2d_cu_995948704cuda3std6ranges3__45__cpo4dataE - _ZN49_INTERNAL_2c613397_18_DepthwiseConv2d_cu_995948704cuda3std3__45__cpo7crbeginE)
_ZN49_INTERNAL_2c613397_18_DepthwiseConv2d_cu_995948704cuda3std3__45__cpo7crbeginE:
	.zero		1
	.type		_ZN49_INTERNAL_2c613397_18_DepthwiseConv2d_cu_995948704cuda3std6ranges3__45__cpo4dataE,@object
	.size		_ZN49_INTERNAL_2c613397_18_DepthwiseConv2d_cu_995948704cuda3std6ranges3__45__cpo4dataE,(_ZN49_INTERNAL_2c613397_18_DepthwiseConv2d_cu_995948704cuda3std6ranges3__45__cpo5beginE - _ZN49_INTERNAL_2c613397_18_DepthwiseConv2d_cu_995948704cuda3std6ranges3__45__cpo4dataE)
_ZN49_INTERNAL_2c613397_18_DepthwiseConv2d_cu_995948704cuda3std6ranges3__45__cpo4dataE:
	.zero		1
	.type		_ZN49_INTERNAL_2c613397_18_DepthwiseConv2d_cu_995948704cuda3std6ranges3__45__cpo5beginE,@object
	.size		_ZN49_INTERNAL_2c613397_18_DepthwiseConv2d_cu_995948704cuda3std6ranges3__45__cpo5beginE,(_ZN49_INTERNAL_2c613397_18_DepthwiseConv2d_cu_995948704cuda3std3__451_GLOBAL__N__2c613397_18_DepthwiseConv2d_cu_995948706ignoreE - _ZN49_INTERNAL_2c613397_18_DepthwiseConv2d_cu_995948704cuda3std6ranges3__45__cpo5beginE)
_ZN49_INTERNAL_2c613397_18_DepthwiseConv2d_cu_995948704cuda3std6ranges3__45__cpo5beginE:
	.zero		1
	.type		_ZN49_INTERNAL_2c613397_18_DepthwiseConv2d_cu_995948704cuda3std3__451_GLOBAL__N__2c613397_18_DepthwiseConv2d_cu_995948706ignoreE,@object
	.size		_ZN49_INTERNAL_2c613397_18_DepthwiseConv2d_cu_995948704cuda3std3__451_GLOBAL__N__2c613397_18_DepthwiseConv2d_cu_995948706ignoreE,(_ZN49_INTERNAL_2c613397_18_DepthwiseConv2d_cu_995948704cuda3std6ranges3__45__cpo4sizeE - _ZN49_INTERNAL_2c613397_18_DepthwiseConv2d_cu_995948704cuda3std3__451_GLOBAL__N__2c613397_18_DepthwiseConv2d_cu_995948706ignoreE)
_ZN49_INTERNAL_2c613397_18_DepthwiseConv2d_cu_995948704cuda3std3__451_GLOBAL__N__2c613397_18_DepthwiseConv2d_cu_995948706ignoreE:
	.zero		1
	.type		_ZN49_INTERNAL_2c613397_18_DepthwiseConv2d_cu_995948704cuda3std6ranges3__45__cpo4sizeE,@object
	.size		_ZN49_INTERNAL_2c613397_18_DepthwiseConv2d_cu_995948704cuda3std6ranges3__45__cpo4sizeE,(_ZN49_INTERNAL_2c613397_18_DepthwiseConv2d_cu_995948704cuda3std3__45__cpo5beginE - _ZN49_INTERNAL_2c613397_18_DepthwiseConv2d_cu_995948704cuda3std6ranges3__45__cpo4sizeE)
_ZN49_INTERNAL_2c613397_18_DepthwiseConv2d_cu_995948704cuda3std6ranges3__45__cpo4sizeE:
	.zero		1
	.type		_ZN49_INTERNAL_2c613397_18_DepthwiseConv2d_cu_995948704cuda3std3__45__cpo5beginE,@object
	.size		_ZN49_INTERNAL_2c613397_18_DepthwiseConv2d_cu_995948704cuda3std3__45__cpo5beginE,(_ZN49_INTERNAL_2c613397_18_DepthwiseConv2d_cu_995948704cuda3std6ranges3__45__cpo6cbeginE - _ZN49_INTERNAL_2c613397_18_DepthwiseConv2d_cu_995948704cuda3std3__45__cpo5beginE)
_ZN49_INTERNAL_2c613397_18_DepthwiseConv2d_cu_995948704cuda3std3__45__cpo5beginE:
	.zero		1
	.type		_ZN49_INTERNAL_2c613397_18_DepthwiseConv2d_cu_995948704cuda3std6ranges3__45__cpo6cbeginE,@object
	.size		_ZN49_INTERNAL_2c613397_18_DepthwiseConv2d_cu_995948704cuda3std6ranges3__45__cpo6cbeginE,(_ZN49_INTERNAL_2c613397_18_DepthwiseConv2d_cu_995948704cuda3std3__45__cpo6rbeginE - _ZN49_INTERNAL_2c613397_18_DepthwiseConv2d_cu_995948704cuda3std6ranges3__45__cpo6cbeginE)
_ZN49_INTERNAL_2c613397_18_DepthwiseConv2d_cu_995948704cuda3std6ranges3__45__cpo6cbeginE:
	.zero		1
	.type		_ZN49_INTERNAL_2c613397_18_DepthwiseConv2d_cu_995948704cuda3std3__45__cpo6rbeginE,@object
	.size		_ZN49_INTERNAL_2c613397_18_DepthwiseConv2d_cu_995948704cuda3std3__45__cpo6rbeginE,(_ZN49_INTERNAL_2c613397_18_DepthwiseConv2d_cu_995948704cuda3std6ranges3__45__cpo4nextE - _ZN49_INTERNAL_2c613397_18_DepthwiseConv2d_cu_995948704cuda3std3__45__cpo6rbeginE)
_ZN49_INTERNAL_2c613397_18_DepthwiseConv2d_cu_995948704cuda3std3__45__cpo6rbeginE:
	.zero		1
	.type		_ZN49_INTERNAL_2c613397_18_DepthwiseConv2d_cu_995948704cuda3std6ranges3__45__cpo4nextE,@object
	.size		_ZN49_INTERNAL_2c613397_18_DepthwiseConv2d_cu_995948704cuda3std6ranges3__45__cpo4nextE,(_ZN49_INTERNAL_2c613397_18_DepthwiseConv2d_cu_995948704cuda3std6ranges3__45__cpo4swapE - _ZN49_INTERNAL_2c613397_18_DepthwiseConv2d_cu_995948704cuda3std6ranges3__45__cpo4nextE)
_ZN49_INTERNAL_2c613397_18_DepthwiseConv2d_cu_995948704cuda3std6ranges3__45__cpo4nextE:
	.zero		1
	.type		_ZN49_INTERNAL_2c613397_18_DepthwiseConv2d_cu_995948704cuda3std6ranges3__45__cpo4swapE,@object
	.size		_ZN49_INTERNAL_2c613397_18_DepthwiseConv2d_cu_995948704cuda3std6ranges3__45__cpo4swapE,(_ZN49_INTERNAL_2c613397_18_DepthwiseConv2d_cu_995948704cuda3std3__420unreachable_sentinelE - _ZN49_INTERNAL_2c613397_18_DepthwiseConv2d_cu_995948704cuda3std6ranges3__45__cpo4swapE)
_ZN49_INTERNAL_2c613397_18_DepthwiseConv2d_cu_995948704cuda3std6ranges3__45__cpo4swapE:
	.zero		1
	.type		_ZN49_INTERNAL_2c613397_18_DepthwiseConv2d_cu_995948704cuda3std3__420unreachable_sentinelE,@object
	.size		_ZN49_INTERNAL_2c613397_18_DepthwiseConv2d_cu_995948704cuda3std3__420unreachable_sentinelE,(_ZN49_INTERNAL_2c613397_18_DepthwiseConv2d_cu_995948706thrust23THRUST_300001_SM_800_NS6system6detail10sequential3seqE - _ZN49_INTERNAL_2c613397_18_DepthwiseConv2d_cu_995948704cuda3std3__420unreachable_sentinelE)
_ZN49_INTERNAL_2c613397_18_DepthwiseConv2d_cu_995948704cuda3std3__420unreachable_sentinelE:
	.zero		1
	.type		_ZN49_INTERNAL_2c613397_18_DepthwiseConv2d_cu_995948706thrust23THRUST_300001_SM_800_NS6system6detail10sequential3seqE,@object
	.size		_ZN49_INTERNAL_2c613397_18_DepthwiseConv2d_cu_995948706thrust23THRUST_300001_SM_800_NS6system6detail10sequential3seqE,(_ZN49_INTERNAL_2c613397_18_DepthwiseConv2d_cu_995948704cuda3std3__45__cpo4cendE - _ZN49_INTERNAL_2c613397_18_DepthwiseConv2d_cu_995948706thrust23THRUST_300001_SM_800_NS6system6detail10sequential3seqE)
_ZN49_INTERNAL_2c613397_18_DepthwiseConv2d_cu_995948706thrust23THRUST_300001_SM_800_NS6system6detail10sequential3seqE:
	.zero		1
	.type		_ZN49_INTERNAL_2c613397_18_DepthwiseConv2d_cu_995948704cuda3std3__45__cpo4cendE,@object
	.size		_ZN49_INTERNAL_2c613397_18_DepthwiseConv2d_cu_995948704cuda3std3__45__cpo4cendE,(_ZN49_INTERNAL_2c613397_18_DepthwiseConv2d_cu_995948704cuda3std6ranges3__45__cpo9iter_swapE - _ZN49_INTERNAL_2c613397_18_DepthwiseConv2d_cu_995948704cuda3std3__45__cpo4cendE)
_ZN49_INTERNAL_2c613397_18_DepthwiseConv2d_cu_995948704cuda3std3__45__cpo4cendE:
	.zero		1
	.type		_ZN49_INTERNAL_2c613397_18_DepthwiseConv2d_cu_995948704cuda3std6ranges3__45__cpo9iter_swapE,@object
	.size		_ZN49_INTERNAL_2c613397_18_DepthwiseConv2d_cu_995948704cuda3std6ranges3__45__cpo9iter_swapE,(_ZN49_INTERNAL_2c613397_18_DepthwiseConv2d_cu_995948704cuda3std3__45__cpo5crendE - _ZN49_INTERNAL_2c613397_18_DepthwiseConv2d_cu_995948704cuda3std6ranges3__45__cpo9iter_swapE)
_ZN49_INTERNAL_2c613397_18_DepthwiseConv2d_cu_995948704cuda3std6ranges3__45__cpo9iter_swapE:
	.zero		1
	.type		_ZN49_INTERNAL_2c613397_18_DepthwiseConv2d_cu_995948704cuda3std3__45__cpo5crendE,@object
	.size		_ZN49_INTERNAL_2c613397_18_DepthwiseConv2d_cu_995948704cuda3std3__45__cpo5crendE,(_ZN49_INTERNAL_2c613397_18_DepthwiseConv2d_cu_995948704cuda3std6ranges3__45__cpo5cdataE - _ZN49_INTERNAL_2c613397_18_DepthwiseConv2d_cu_995948704cuda3std3__45__cpo5crendE)
_ZN49_INTERNAL_2c613397_18_DepthwiseConv2d_cu_995948704cuda3std3__45__cpo5crendE:
	.zero		1
	.type		_ZN49_INTERNAL_2c613397_18_DepthwiseConv2d_cu_995948704cuda3std6ranges3__45__cpo5cdataE,@object
	.size		_ZN49_INTERNAL_2c613397_18_DepthwiseConv2d_cu_995948704cuda3std6ranges3__45__cpo5cdataE,(_ZN49_INTERNAL_2c613397_18_DepthwiseConv2d_cu_995948704cuda3std6ranges3__45__cpo3endE - _ZN49_INTERNAL_2c613397_18_DepthwiseConv2d_cu_995948704cuda3std6ranges3__45__cpo5cdataE)
_ZN49_INTERNAL_2c613397_18_DepthwiseConv2d_cu_995948704cuda3std6ranges3__45__cpo5cdataE:
	.zero		1
	.type		_ZN49_INTERNAL_2c613397_18_DepthwiseConv2d_cu_995948704cuda3std6ranges3__45__cpo3endE,@object
	.size		_ZN49_INTERNAL_2c613397_18_DepthwiseConv2d_cu_995948704cuda3std6ranges3__45__cpo3endE,(_ZN49_INTERNAL_2c613397_18_DepthwiseConv2d_cu_995948704cuda3std3__419piecewise_constructE - _ZN49_INTERNAL_2c613397_18_DepthwiseConv2d_cu_995948704cuda3std6ranges3__45__cpo3endE)
_ZN49_INTERNAL_2c613397_18_DepthwiseConv2d_cu_995948704cuda3std6ranges3__45__cpo3endE:
	.zero		1
	.type		_ZN49_INTERNAL_2c613397_18_DepthwiseConv2d_cu_995948704cuda3std3__419piecewise_constructE,@object
	.size		_ZN49_INTERNAL_2c613397_18_DepthwiseConv2d_cu_995948704cuda3std3__419piecewise_constructE,(_ZN49_INTERNAL_2c613397_18_DepthwiseConv2d_cu_995948704cuda3std6ranges3__45__cpo5ssizeE - _ZN49_INTERNAL_2c613397_18_DepthwiseConv2d_cu_995948704cuda3std3__419piecewise_constructE)
_ZN49_INTERNAL_2c613397_18_DepthwiseConv2d_cu_995948704cuda3std3__419piecewise_constructE:
	.zero		1
	.type		_ZN49_INTERNAL_2c613397_18_DepthwiseConv2d_cu_995948704cuda3std6ranges3__45__cpo5ssizeE,@object
	.size		_ZN49_INTERNAL_2c613397_18_DepthwiseConv2d_cu_995948704cuda3std6ranges3__45__cpo5ssizeE,(_ZN49_INTERNAL_2c613397_18_DepthwiseConv2d_cu_995948704cuda3std3__45__cpo3endE - _ZN49_INTERNAL_2c613397_18_DepthwiseConv2d_cu_995948704cuda3std6ranges3__45__cpo5ssizeE)
_ZN49_INTERNAL_2c613397_18_DepthwiseConv2d_cu_995948704cuda3std6ranges3__45__cpo5ssizeE:
	.zero		1
	.type		_ZN49_INTERNAL_2c613397_18_DepthwiseConv2d_cu_995948704cuda3std3__45__cpo3endE,@object
	.size		_ZN49_INTERNAL_2c613397_18_DepthwiseConv2d_cu_995948704cuda3std3__45__cpo3endE,(_ZN49_INTERNAL_2c613397_18_DepthwiseConv2d_cu_995948704cuda3std6ranges3__45__cpo4cendE - _ZN49_INTERNAL_2c613397_18_DepthwiseConv2d_cu_995948704cuda3std3__45__cpo3endE)
_ZN49_INTERNAL_2c613397_18_DepthwiseConv2d_cu_995948704cuda3std3__45__cpo3endE:
	.zero		1
	.type		_ZN49_INTERNAL_2c613397_18_DepthwiseConv2d_cu_995948704cuda3std6ranges3__45__cpo4cendE,@object
	.size		_ZN49_INTERNAL_2c613397_18_DepthwiseConv2d_cu_995948704cuda3std6ranges3__45__cpo4cendE,(_ZN49_INTERNAL_2c613397_18_DepthwiseConv2d_cu_995948704cuda3std3__45__cpo4rendE - _ZN49_INTERNAL_2c613397_18_DepthwiseConv2d_cu_995948704cuda3std6ranges3__45__cpo4cendE)
_ZN49_INTERNAL_2c613397_18_DepthwiseConv2d_cu_995948704cuda3std6ranges3__45__cpo4cendE:
	.zero		1
	.type		_ZN49_INTERNAL_2c613397_18_DepthwiseConv2d_cu_995948704cuda3std3__45__cpo4rendE,@object
	.size		_ZN49_INTERNAL_2c613397_18_DepthwiseConv2d_cu_995948704cuda3std3__45__cpo4rendE,(_ZN49_INTERNAL_2c613397_18_DepthwiseConv2d_cu_995948704cuda3std6ranges3__45__cpo4prevE - _ZN49_INTERNAL_2c613397_18_DepthwiseConv2d_cu_995948704cuda3std3__45__cpo4rendE)
_ZN49_INTERNAL_2c613397_18_DepthwiseConv2d_cu_995948704cuda3std3__45__cpo4rendE:
	.zero		1
	.type		_ZN49_INTERNAL_2c613397_18_DepthwiseConv2d_cu_995948704cuda3std6ranges3__45__cpo4prevE,@object
	.size		_ZN49_INTERNAL_2c613397_18_DepthwiseConv2d_cu_995948704cuda3std6ranges3__45__cpo4prevE,(_ZN49_INTERNAL_2c613397_18_DepthwiseConv2d_cu_995948704cuda3std6ranges3__45__cpo9iter_moveE - _ZN49_INTERNAL_2c613397_18_DepthwiseConv2d_cu_995948704cuda3std6ranges3__45__cpo4prevE)
_ZN49_INTERNAL_2c613397_18_DepthwiseConv2d_cu_995948704cuda3std6ranges3__45__cpo4prevE:
	.zero		1
	.type		_ZN49_INTERNAL_2c613397_18_DepthwiseConv2d_cu_995948704cuda3std6ranges3__45__cpo9iter_moveE,@object
	.size		_ZN49_INTERNAL_2c613397_18_DepthwiseConv2d_cu_995948704cuda3std6ranges3__45__cpo9iter_moveE,(.L_13 - _ZN49_INTERNAL_2c613397_18_DepthwiseConv2d_cu_995948704cuda3std6ranges3__45__cpo9iter_moveE)
_ZN49_INTERNAL_2c613397_18_DepthwiseConv2d_cu_995948704cuda3std6ranges3__45__cpo9iter_moveE:
	.zero		1
.L_13:


//--------------------- .nv.shared._ZN2at6native51_GLOBAL__N__2c613397_18_DepthwiseConv2d_cu_9959487035conv_depthwise2d_grad_weight_kernelIN3c104HalfEjEEvNS_27GenericPackedTensorAccessorIKT_Lm4ENS_16DefaultPtrTraitsEiEES9_NS5_IS6_Lm4ES8_iEEiiiiiiiiiiiiiiii --------------------------
	.section	.nv.shared._ZN2at6native51_GLOBAL__N__2c613397_18_DepthwiseConv2d_cu_9959487035conv_depthwise2d_grad_weight_kernelIN3c104HalfEjEEvNS_27GenericPackedTensorAccessorIKT_Lm4ENS_16DefaultPtrTraitsEiEES9_NS5_IS6_Lm4ES8_iEEiiiiiiiiiiiiiiii,"aw",@nobits
	.sectionflags	@""
	.align	16


//--------------------- .nv.shared._ZN2at6native51_GLOBAL__N__2c613397_18_DepthwiseConv2d_cu_9959487035conv_depthwise2d_grad_weight_kernelIfjEEvNS_27GenericPackedTensorAccessorIKT_Lm4ENS_16DefaultPtrTraitsEiEES7_NS3_IS4_Lm4ES6_iEEiiiiiiiiiiiiiiii --------------------------
	.section	.nv.shared._ZN2at6native51_GLOBAL__N__2c613397_18_DepthwiseConv2d_cu_9959487035conv_depthwise2d_grad_weight_kernelIfjEEvNS_27GenericPackedTensorAccessorIKT_Lm4ENS_16DefaultPtrTraitsEiEES7_NS3_IS4_Lm4ES6_iEEiiiiiiiiiiiiiiii,"aw",@nobits
	.sectionflags	@""
	.align	16


//--------------------- .nv.shared._ZN2at6native51_GLOBAL__N__2c613397_18_DepthwiseConv2d_cu_9959487035conv_depthwise2d_grad_weight_kernelIdjEEvNS_27GenericPackedTensorAccessorIKT_Lm4ENS_16DefaultPtrTraitsEiEES7_NS3_IS4_Lm4ES6_iEEiiiiiiiiiiiiiiii --------------------------
	.section	.nv.shared._ZN2at6native51_GLOBAL__N__2c613397_18_DepthwiseConv2d_cu_9959487035conv_depthwise2d_grad_weight_kernelIdjEEvNS_27GenericPackedTensorAccessorIKT_Lm4ENS_16DefaultPtrTraitsEiEES7_NS3_IS4_Lm4ES6_iEEiiiiiiiiiiiiiiii,"aw",@nobits
	.sectionflags	@""
	.align	16


//--------------------- .nv.shared._ZN2at6native51_GLOBAL__N__2c613397_18_DepthwiseConv2d_cu_9959487032conv_depthwise2d_backward_kernelILi0ELi0EN3c108BFloat16EiEEvNS_27GenericPackedTensorAccessorIKT1_Lm4ENS_16DefaultPtrTraitsEiEENS5_IS6_Lm4ES8_iEES9_T2_iiiiiiiiiiiiiii --------------------------
	.section	.nv.shared._ZN2at6native51_GLOBAL__N__2c613397_18_DepthwiseConv2d_cu_9959487032conv_depthwise2d_backward_kernelILi0ELi0EN3c108BFloat16EiEEvNS_27GenericPackedTensorAccessorIKT1_Lm4ENS_16DefaultPtrTraitsEiEENS5_IS6_Lm4ES8_iEES9_T2_iiiiiiiiiiiiiii,"aw",@nobits
	.sectionflags	@""
	.align	16


//--------------------- .nv.shared._ZN2at6native51_GLOBAL__N__2c613397_18_DepthwiseConv2d_cu_9959487032conv_depthwise2d_backward_kernelILi0ELi2EN3c108BFloat16EiEEvNS_27GenericPackedTensorAccessorIKT1_Lm4ENS_16DefaultPtrTraitsEiEENS5_IS6_Lm4ES8_iEES9_T2_iiiiiiiiiiiiiii --------------------------
	.section	.nv.shared._ZN2at6native51_GLOBAL__N__2c613397_18_DepthwiseConv2d_cu_9959487032conv_depthwise2d_backward_kernelILi0ELi2EN3c108BFloat16EiEEvNS_27GenericPackedTensorAccessorIKT1_Lm4ENS_16DefaultPtrTraitsEiEENS5_IS6_Lm4ES8_iEES9_T2_iiiiiiiiiiiiiii,"aw",@nobits
	.sectionflags	@""
	.align	16


//--------------------- .nv.shared._ZN2at6native51_GLOBAL__N__2c613397_18_DepthwiseConv2d_cu_9959487032conv_depthwise2d_backward_kernelILi0ELi1EN3c108BFloat16EiEEvNS_27GenericPackedTensorAccessorIKT1_Lm4ENS_16DefaultPtrTraitsEiEENS5_IS6_Lm4ES8_iEES9_T2_iiiiiiiiiiiiiii --------------------------
	.section	.nv.shared._ZN2at6native51_GLOBAL__N__2c613397_18_DepthwiseConv2d_cu_9959487032conv_depthwise2d_backward_kernelILi0ELi1EN3c108BFloat16EiEEvNS_27GenericPackedTensorAccessorIKT1_Lm4ENS_16DefaultPtrTraitsEiEENS5_IS6_Lm4ES8_iEES9_T2_iiiiiiiiiiiiiii,"aw",@nobits
	.sectionflags	@""
	.align	16


//--------------------- .nv.shared._ZN2at6native51_GLOBAL__N__2c613397_18_DepthwiseConv2d_cu_9959487032conv_depthwise2d_backward_kernelILi1ELi0EN3c108BFloat16EiEEvNS_27GenericPackedTensorAccessorIKT1_Lm4ENS_16DefaultPtrTraitsEiEENS5_IS6_Lm4ES8_iEES9_T2_iiiiiiiiiiiiiii --------------------------
	.section	.nv.shared._ZN2at6native51_GLOBAL__N__2c613397_18_DepthwiseConv2d_cu_9959487032conv_depthwise2d_backward_kernelILi1ELi0EN3c108BFloat16EiEEvNS_27GenericPackedTensorAccessorIKT1_Lm4ENS_16DefaultPtrTraitsEiEENS5_IS6_Lm4ES8_iEES9_T2_iiiiiiiiiiiiiii,"aw",@nobits
	.sectionflags	@""
	.align	16


//--------------------- .nv.shared._ZN2at6native51_GLOBAL__N__2c613397_18_DepthwiseConv2d_cu_9959487032conv_depthwise2d_backward_kernelILi1ELi2EN3c108BFloat16EiEEvNS_27GenericPackedTensorAccessorIKT1_Lm4ENS_16DefaultPtrTraitsEiEENS5_IS6_Lm4ES8_iEES9_T2_iiiiiiiiiiiiiii --------------------------
	.section	.nv.shared._ZN2at6native51_GLOBAL__N__2c613397_18_DepthwiseConv2d_cu_9959487032conv_depthwise2d_backward_kernelILi1ELi2EN3c108BFloat16EiEEvNS_27GenericPackedTensorAccessorIKT1_Lm4ENS_16DefaultPtrTraitsEiEENS5_IS6_Lm4ES8_iEES9_T2_iiiiiiiiiiiiiii,"aw",@nobits
	.sectionflags	@""
	.align	16


//--------------------- .nv.shared._ZN2at6native51_GLOBAL__N__2c613397_18_DepthwiseConv2d_cu_9959487032conv_depthwise2d_backward_kernelILi1ELi1EN3c108BFloat16EiEEvNS_27GenericPackedTensorAccessorIKT1_Lm4ENS_16DefaultPtrTraitsEiEENS5_IS6_Lm4ES8_iEES9_T2_iiiiiiiiiiiiiii --------------------------
	.section	.nv.shared._ZN2at6native51_GLOBAL__N__2c613397_18_DepthwiseConv2d_cu_9959487032conv_depthwise2d_backward_kernelILi1ELi1EN3c108BFloat16EiEEvNS_27GenericPackedTensorAccessorIKT1_Lm4ENS_16DefaultPtrTraitsEiEENS5_IS6_Lm4ES8_iEES9_T2_iiiiiiiiiiiiiii,"aw",@nobits
	.sectionflags	@""
	.align	16


//--------------------- .nv.shared._ZN2at6native51_GLOBAL__N__2c613397_18_DepthwiseConv2d_cu_9959487032conv_depthwise2d_backward_kernelILi3ELi0EN3c108BFloat16EiEEvNS_27GenericPackedTensorAccessorIKT1_Lm4ENS_16DefaultPtrTraitsEiEENS5_IS6_Lm4ES8_iEES9_T2_iiiiiiiiiiiiiii --------------------------
	.section	.nv.shared._ZN2at6native51_GLOBAL__N__2c613397_18_DepthwiseConv2d_cu_9959487032conv_depthwise2d_backward_kernelILi3ELi0EN3c108BFloat16EiEEvNS_27GenericPackedTensorAccessorIKT1_Lm4ENS_16DefaultPtrTraitsEiEENS5_IS6_Lm4ES8_iEES9_T2_iiiiiiiiiiiiiii,"aw",@nobits
	.sectionflags	@""
	.align	16


//--------------------- .nv.shared._ZN2at6native51_GLOBAL__N__2c613397_18_DepthwiseConv2d_cu_9959487032conv_depthwise2d_backward_kernelILi3ELi2EN3c108BFloat16EiEEvNS_27GenericPackedTensorAccessorIKT1_Lm4ENS_16DefaultPtrTraitsEiEENS5_IS6_Lm4ES8_iEES9_T2_iiiiiiiiiiiiiii --------------------------
	.section	.nv.shared._ZN2at6native51_GLOBAL__N__2c613397_18_DepthwiseConv2d_cu_9959487032conv_depthwise2d_backward_kernelILi3ELi2EN3c108BFloat16EiEEvNS_27GenericPackedTensorAccessorIKT1_Lm4ENS_16DefaultPtrTraitsEiEENS5_IS6_Lm4ES8_iEES9_T2_iiiiiiiiiiiiiii,"aw",@nobits
	.sectionflags	@""
	.align	16


//--------------------- .nv.shared._ZN2at6native51_GLOBAL__N__2c613397_18_DepthwiseConv2d_cu_9959487032conv_depthwise2d_backward_kernelILi3ELi1EN3c108BFloat16EiEEvNS_27GenericPackedTensorAccessorIKT1_Lm4ENS_16DefaultPtrTraitsEiEENS5_IS6_Lm4ES8_iEES9_T2_iiiiiiiiiiiiiii --------------------------
	.section	.nv.shared._ZN2at6native51_GLOBAL__N__2c613397_18_DepthwiseConv2d_cu_9959487032conv_depthwise2d_backward_kernelILi3ELi1EN3c108BFloat16EiEEvNS_27GenericPackedTensorAccessorIKT1_Lm4ENS_16DefaultPtrTraitsEiEENS5_IS6_Lm4ES8_iEES9_T2_iiiiiiiiiiiiiii,"aw",@nobits
	.sectionflags	@""
	.align	16


//--------------------- .nv.shared._ZN2at6native51_GLOBAL__N__2c613397_18_DepthwiseConv2d_cu_9959487032conv_depthwise2d_backward_kernelILi5ELi0EN3c108BFloat16EiEEvNS_27GenericPackedTensorAccessorIKT1_Lm4ENS_16DefaultPtrTraitsEiEENS5_IS6_Lm4ES8_iEES9_T2_iiiiiiiiiiiiiii --------------------------
	.section	.nv.shared._ZN2at6native51_GLOBAL__N__2c613397_18_DepthwiseConv2d_cu_9959487032conv_depthwise2d_backward_kernelILi5ELi0EN3c108BFloat16EiEEvNS_27GenericPackedTensorAccessorIKT1_Lm4ENS_16DefaultPtrTraitsEiEENS5_IS6_Lm4ES8_iEES9_T2_iiiiiiiiiiiiiii,"aw",@nobits
	.sectionflags	@""
	.align	16


//--------------------- .nv.shared._ZN2at6native51_GLOBAL__N__2c613397_18_DepthwiseConv2d_cu_9959487032conv_depthwise2d_backward_kernelILi5ELi2EN3c108BFloat16EiEEvNS_27GenericPackedTensorAccessorIKT1_Lm4ENS_16DefaultPtrTraitsEiEENS5_IS6_Lm4ES8_iEES9_T2_iiiiiiiiiiiiiii --------------------------
	.section	.nv.shared._ZN2at6native51_GLOBAL__N__2c613397_18_DepthwiseConv2d_cu_9959487032conv_depthwise2d_backward_kernelILi5ELi2EN3c108BFloat16EiEEvNS_27GenericPackedTensorAccessorIKT1_Lm4ENS_16DefaultPtrTraitsEiEENS5_IS6_Lm4ES8_iEES9_T2_iiiiiiiiiiiiiii,"aw",@nobits
	.sectionflags	@""
	.align	16


//--------------------- .nv.shared._ZN2at6native51_GLOBAL__N__2c613397_18_DepthwiseConv2d_cu_9959487032conv_depthwise2d_backward_kernelILi5ELi1EN3c108BFloat16EiEEvNS_27GenericPackedTensorAccessorIKT1_Lm4ENS_16DefaultPtrTraitsEiEENS5_IS6_Lm4ES8_iEES9_T2_iiiiiiiiiiiiiii --------------------------
	.section	.nv.shared._ZN2at6native51_GLOBAL__N__2c613397_18_DepthwiseConv2d_cu_9959487032conv_depthwise2d_backward_kernelILi5ELi1EN3c108BFloat16EiEEvNS_27GenericPackedTensorAccessorIKT1_Lm4ENS_16DefaultPtrTraitsEiEENS5_IS6_Lm4ES8_iEES9_T2_iiiiiiiiiiiiiii,"aw",@nobits
	.sectionflags	@""
	.align	16


//--------------------- .nv.shared._ZN2at6native51_GLOBAL__N__2c613397_18_DepthwiseConv2d_cu_9959487032conv_depthwise2d_backward_kernelILi0ELi0EN3c104HalfEiEEvNS_27GenericPackedTensorAccessorIKT1_Lm4ENS_16DefaultPtrTraitsEiEENS5_IS6_Lm4ES8_iEES9_T2_iiiiiiiiiiiiiii --------------------------
	.section	.nv.shared._ZN2at6native51_GLOBAL__N__2c613397_18_DepthwiseConv2d_cu_9959487032conv_depthwise2d_backward_kernelILi0ELi0EN3c104HalfEiEEvNS_27GenericPackedTensorAccessorIKT1_Lm4ENS_16DefaultPtrTraitsEiEENS5_IS6_Lm4ES8_iEES9_T2_iiiiiiiiiiiiiii,"aw",@nobits
	.sectionflags	@""
	.align	16


//--------------------- .nv.shared._ZN2at6native51_GLOBAL__N__2c613397_18_DepthwiseConv2d_cu_9959487032conv_depthwise2d_backward_kernelILi0ELi2EN3c104HalfEiEEvNS_27GenericPackedTensorAccessorIKT1_Lm4ENS_16DefaultPtrTraitsEiEENS5_IS6_Lm4ES8_iEES9_T2_iiiiiiiiiiiiiii --------------------------
	.section	.nv.shared._ZN2at6native51_GLOBAL__N__2c613397_18_DepthwiseConv2d_cu_9959487032conv_depthwise2d_backward_kernelILi0ELi2EN3c104HalfEiEEvNS_27GenericPackedTensorAccessorIKT1_Lm4ENS_16DefaultPtrTraitsEiEENS5_IS6_Lm4ES8_iEES9_T2_iiiiiiiiiiiiiii,"aw",@nobits
	.sectionflags	@""
	.align	16


//--------------------- .nv.shared._ZN2at6native51_GLOBAL__N__2c613397_18_DepthwiseConv2d_cu_9959487032conv_depthwise2d_backward_kernelILi0ELi1EN3c104HalfEiEEvNS_27GenericPackedTensorAccessorIKT1_Lm4ENS_16DefaultPtrTraitsEiEENS5_IS6_Lm4ES8_iEES9_T2_iiiiiiiiiiiiiii --------------------------
	.section	.nv.shared._ZN2at6native51_GLOBAL__N__2c613397_18_DepthwiseConv2d_cu_9959487032conv_depthwise2d_backward_kernelILi0ELi1EN3c104HalfEiEEvNS_27GenericPackedTensorAccessorIKT1_Lm4ENS_16DefaultPtrTraitsEiEENS5_IS6_Lm4ES8_iEES9_T2_iiiiiiiiiiiiiii,"aw",@nobits
	.sectionflags	@""
	.align	16


//--------------------- .nv.shared._ZN2at6native51_GLOBAL__N__2c613397_18_DepthwiseConv2d_cu_9959487032conv_depthwise2d_backward_kernelILi1ELi0EN3c104HalfEiEEvNS_27GenericPackedTensorAccessorIKT1_Lm4ENS_16DefaultPtrTraitsEiEENS5_IS6_Lm4ES8_iEES9_T2_iiiiiiiiiiiiiii --------------------------
	.section	.nv.shared._ZN2at6native51_GLOBAL__N__2c613397_18_DepthwiseConv2d_cu_9959487032conv_depthwise2d_backward_kernelILi1ELi0EN3c104HalfEiEEvNS_27GenericPackedTensorAccessorIKT1_Lm4ENS_16DefaultPtrTraitsEiEENS5_IS6_Lm4ES8_iEES9_T2_iiiiiiiiiiiiiii,"aw",@nobits
	.sectionflags	@""
	.align	16


//--------------------- .nv.shared._ZN2at6native51_GLOBAL__N__2c613397_18_DepthwiseConv2d_cu_9959487032conv_depthwise2d_backward_kernelILi1ELi2EN3c104HalfEiEEvNS_27GenericPackedTensorAccessorIKT1_Lm4ENS_16DefaultPtrTraitsEiEENS5_IS6_Lm4ES8_iEES9_T2_iiiiiiiiiiiiiii --------------------------
	.section	.nv.shared._ZN2at6native51_GLOBAL__N__2c613397_18_DepthwiseConv2d_cu_9959487032conv_depthwise2d_backward_kernelILi1ELi2EN3c104HalfEiEEvNS_27GenericPackedTensorAccessorIKT1_Lm4ENS_16DefaultPtrTraitsEiEENS5_IS6_Lm4ES8_iEES9_T2_iiiiiiiiiiiiiii,"aw",@nobits
	.sectionflags	@""
	.align	16


//--------------------- .nv.shared._ZN2at6native51_GLOBAL__N__2c613397_18_DepthwiseConv2d_cu_9959487032conv_depthwise2d_backward_kernelILi1ELi1EN3c104HalfEiEEvNS_27GenericPackedTensorAccessorIKT1_Lm4ENS_16DefaultPtrTraitsEiEENS5_IS6_Lm4ES8_iEES9_T2_iiiiiiiiiiiiiii --------------------------
	.section	.nv.shared._ZN2at6native51_GLOBAL__N__2c613397_18_DepthwiseConv2d_cu_9959487032conv_depthwise2d_backward_kernelILi1ELi1EN3c104HalfEiEEvNS_27GenericPackedTensorAccessorIKT1_Lm4ENS_16DefaultPtrTraitsEiEENS5_IS6_Lm4ES8_iEES9_T2_iiiiiiiiiiiiiii,"aw",@nobits
	.sectionflags	@""
	.align	16


//--------------------- .nv.shared._ZN2at6native51_GLOBAL__N__2c613397_18_DepthwiseConv2d_cu_9959487032conv_depthwise2d_backward_kernelILi3ELi0EN3c104HalfEiEEvNS_27GenericPackedTensorAccessorIKT1_Lm4ENS_16DefaultPtrTraitsEiEENS5_IS6_Lm4ES8_iEES9_T2_iiiiiiiiiiiiiii --------------------------
	.section	.nv.shared._ZN2at6native51_GLOBAL__N__2c613397_18_DepthwiseConv2d_cu_9959487032conv_depthwise2d_backward_kernelILi3ELi0EN3c104HalfEiEEvNS_27GenericPackedTensorAccessorIKT1_Lm4ENS_16DefaultPtrTraitsEiEENS5_IS6_Lm4ES8_iEES9_T2_iiiiiiiiiiiiiii,"aw",@nobits
	.sectionflags	@""
	.align	16


//--------------------- .nv.shared._ZN2at6native51_GLOBAL__N__2c613397_18_DepthwiseConv2d_cu_9959487032conv_depthwise2d_backward_kernelILi3ELi2EN3c104HalfEiEEvNS_27GenericPackedTensorAccessorIKT1_Lm4ENS_16DefaultPtrTraitsEiEENS5_IS6_Lm4ES8_iEES9_T2_iiiiiiiiiiiiiii --------------------------
	.section	.nv.shared._ZN2at6native51_GLOBAL__N__2c613397_18_DepthwiseConv2d_cu_9959487032conv_depthwise2d_backward_kernelILi3ELi2EN3c104HalfEiEEvNS_27GenericPackedTensorAccessorIKT1_Lm4ENS_16DefaultPtrTraitsEiEENS5_IS6_Lm4ES8_iEES9_T2_iiiiiiiiiiiiiii,"aw",@nobits
	.sectionflags	@""
	.align	16


//--------------------- .nv.shared._ZN2at6native51_GLOBAL__N__2c613397_18_DepthwiseConv2d_cu_9959487032conv_depthwise2d_backward_kernelILi3ELi1EN3c104HalfEiEEvNS_27GenericPackedTensorAccessorIKT1_Lm4ENS_16DefaultPtrTraitsEiEENS5_IS6_Lm4ES8_iEES9_T2_iiiiiiiiiiiiiii --------------------------
	.section	.nv.shared._ZN2at6native51_GLOBAL__N__2c613397_18_DepthwiseConv2d_cu_9959487032conv_depthwise2d_backward_kernelILi3ELi1EN3c104HalfEiEEvNS_27GenericPackedTensorAccessorIKT1_Lm4ENS_16DefaultPtrTraitsEiEENS5_IS6_Lm4ES8_iEES9_T2_iiiiiiiiiiiiiii,"aw",@nobits
	.sectionflags	@""
	.align	16


//--------------------- .nv.shared._ZN2at6native51_GLOBAL__N__2c613397_18_DepthwiseConv2d_cu_9959487032conv_depthwise2d_backward_kernelILi5ELi0EN3c104HalfEiEEvNS_27GenericPackedTensorAccessorIKT1_Lm4ENS_16DefaultPtrTraitsEiEENS5_IS6_Lm4ES8_iEES9_T2_iiiiiiiiiiiiiii --------------------------
	.section	.nv.shared._ZN2at6native51_GLOBAL__N__2c613397_18_DepthwiseConv2d_cu_9959487032conv_depthwise2d_backward_kernelILi5ELi0EN3c104HalfEiEEvNS_27GenericPackedTensorAccessorIKT1_Lm4ENS_16DefaultPtrTraitsEiEENS5_IS6_Lm4ES8_iEES9_T2_iiiiiiiiiiiiiii,"aw",@nobits
	.sectionflags	@""
	.align	16


//--------------------- .nv.shared._ZN2at6native51_GLOBAL__N__2c613397_18_DepthwiseConv2d_cu_9959487032conv_depthwise2d_backward_kernelILi5ELi2EN3c104HalfEiEEvNS_27GenericPackedTensorAccessorIKT1_Lm4ENS_16DefaultPtrTraitsEiEENS5_IS6_Lm4ES8_iEES9_T2_iiiiiiiiiiiiiii --------------------------
	.section	.nv.shared._ZN2at6native51_GLOBAL__N__2c613397_18_DepthwiseConv2d_cu_9959487032conv_depthwise2d_backward_kernelILi5ELi2EN3c104HalfEiEEvNS_27GenericPackedTensorAccessorIKT1_Lm4ENS_16DefaultPtrTraitsEiEENS5_IS6_Lm4ES8_iEES9_T2_iiiiiiiiiiiiiii,"aw",@nobits
	.sectionflags	@""
	.align	16


//--------------------- .nv.shared._ZN2at6native51_GLOBAL__N__2c613397_18_DepthwiseConv2d_cu_9959487032conv_depthwise2d_backward_kernelILi5ELi1EN3c104HalfEiEEvNS_27GenericPackedTensorAccessorIKT1_Lm4ENS_16DefaultPtrTraitsEiEENS5_IS6_Lm4ES8_iEES9_T2_iiiiiiiiiiiiiii --------------------------
	.section	.nv.shared._ZN2at6native51_GLOBAL__N__2c613397_18_DepthwiseConv2d_cu_9959487032conv_depthwise2d_backward_kernelILi5ELi1EN3c104HalfEiEEvNS_27GenericPackedTensorAccessorIKT1_Lm4ENS_16DefaultPtrTraitsEiEENS5_IS6_Lm4ES8_iEES9_T2_iiiiiiiiiiiiiii,"aw",@nobits
	.sectionflags	@""
	.align	16


//--------------------- .nv.shared._ZN2at6native51_GLOBAL__N__2c613397_18_DepthwiseConv2d_cu_9959487032conv_depthwise2d_backward_kernelILi0ELi0EfiEEvNS_27GenericPackedTensorAccessorIKT1_Lm4ENS_16DefaultPtrTraitsEiEENS3_IS4_Lm4ES6_iEES7_T2_iiiiiiiiiiiiiii --------------------------
	.section	.nv.shared._ZN2at6native51_GLOBAL__N__2c613397_18_DepthwiseConv2d_cu_9959487032conv_depthwise2d_backward_kernelILi0ELi0EfiEEvNS_27GenericPackedTensorAccessorIKT1_Lm4ENS_16DefaultPtrTraitsEiEENS3_IS4_Lm4ES6_iEES7_T2_iiiiiiiiiiiiiii,"aw",@nobits
	.sectionflags	@""
	.align	16


//--------------------- .nv.shared._ZN2at6native51_GLOBAL__N__2c613397_18_DepthwiseConv2d_cu_9959487032conv_depthwise2d_backward_kernelILi0ELi2EfiEEvNS_27GenericPackedTensorAccessorIKT1_Lm4ENS_16DefaultPtrTraitsEiEENS3_IS4_Lm4ES6_iEES7_T2_iiiiiiiiiiiiiii --------------------------
	.section	.nv.shared._ZN2at6native51_GLOBAL__N__2c613397_18_DepthwiseConv2d_cu_9959487032conv_depthwise2d_backward_kernelILi0ELi2EfiEEvNS_27GenericPackedTensorAccessorIKT1_Lm4ENS_16DefaultPtrTraitsEiEENS3_IS4_Lm4ES6_iEES7_T2_iiiiiiiiiiiiiii,"aw",@nobits
	.sectionflags	@""
	.align	16


//--------------------- .nv.shared._ZN2at6native51_GLOBAL__N__2c613397_18_DepthwiseConv2d_cu_9959487032conv_depthwise2d_backward_kernelILi0ELi1EfiEEvNS_27GenericPackedTensorAccessorIKT1_Lm4ENS_16DefaultPtrTraitsEiEENS3_IS4_Lm4ES6_iEES7_T2_iiiiiiiiiiiiiii --------------------------
	.section	.nv.shared._ZN2at6native51_GLOBAL__N__2c613397_18_DepthwiseConv2d_cu_9959487032conv_depthwise2d_backward_kernelILi0ELi1EfiEEvNS_27GenericPackedTensorAccessorIKT1_Lm4ENS_16DefaultPtrTraitsEiEENS3_IS4_Lm4ES6_iEES7_T2_iiiiiiiiiiiiiii,"aw",@nobits
	.sectionflags	@""
	.align	16


//--------------------- .nv.shared._ZN2at6native51_GLOBAL__N__2c613397_18_DepthwiseConv2d_cu_9959487032conv_depthwise2d_backward_kernelILi1ELi0EfiEEvNS_27GenericPackedTensorAccessorIKT1_Lm4ENS_16DefaultPtrTraitsEiEENS3_IS4_Lm4ES6_iEES7_T2_iiiiiiiiiiiiiii --------------------------
	.section	.nv.shared._ZN2at6native51_GLOBAL__N__2c613397_18_DepthwiseConv2d_cu_9959487032conv_depthwise2d_backward_kernelILi1ELi0EfiEEvNS_27GenericPackedTensorAccessorIKT1_Lm4ENS_16DefaultPtrTraitsEiEENS3_IS4_Lm4ES6_iEES7_T2_iiiiiiiiiiiiiii,"aw",@nobits
	.sectionflags	@""
	.align	16


//--------------------- .nv.shared._ZN2at6native51_GLOBAL__N__2c613397_18_DepthwiseConv2d_cu_9959487032conv_depthwise2d_backward_kernelILi1ELi2EfiEEvNS_27GenericPackedTensorAccessorIKT1_Lm4ENS_16DefaultPtrTraitsEiEENS3_IS4_Lm4ES6_iEES7_T2_iiiiiiiiiiiiiii --------------------------
	.section	.nv.shared._ZN2at6native51_GLOBAL__N__2c613397_18_DepthwiseConv2d_cu_9959487032conv_depthwise2d_backward_kernelILi1ELi2EfiEEvNS_27GenericPackedTensorAccessorIKT1_Lm4ENS_16DefaultPtrTraitsEiEENS3_IS4_Lm4ES6_iEES7_T2_iiiiiiiiiiiiiii,"aw",@nobits
	.sectionflags	@""
	.align	16


//--------------------- .nv.shared._ZN2at6native51_GLOBAL__N__2c613397_18_DepthwiseConv2d_cu_9959487032conv_depthwise2d_backward_kernelILi1ELi1EfiEEvNS_27GenericPackedTensorAccessorIKT1_Lm4ENS_16DefaultPtrTraitsEiEENS3_IS4_Lm4ES6_iEES7_T2_iiiiiiiiiiiiiii --------------------------
	.section	.nv.shared._ZN2at6native51_GLOBAL__N__2c613397_18_DepthwiseConv2d_cu_9959487032conv_depthwise2d_backward_kernelILi1ELi1EfiEEvNS_27GenericPackedTensorAccessorIKT1_Lm4ENS_16DefaultPtrTraitsEiEENS3_IS4_Lm4ES6_iEES7_T2_iiiiiiiiiiiiiii,"aw",@nobits
	.sectionflags	@""
	.align	16


//--------------------- .nv.shared._ZN2at6native51_GLOBAL__N__2c613397_18_DepthwiseConv2d_cu_9959487032conv_depthwise2d_backward_kernelILi3ELi0EfiEEvNS_27GenericPackedTensorAccessorIKT1_Lm4ENS_16DefaultPtrTraitsEiEENS3_IS4_Lm4ES6_iEES7_T2_iiiiiiiiiiiiiii --------------------------
	.section	.nv.shared._ZN2at6native51_GLOBAL__N__2c613397_18_DepthwiseConv2d_cu_9959487032conv_depthwise2d_backward_kernelILi3ELi0EfiEEvNS_27GenericPackedTensorAccessorIKT1_Lm4ENS_16DefaultPtrTraitsEiEENS3_IS4_Lm4ES6_iEES7_T2_iiiiiiiiiiiiiii,"aw",@nobits
	.sectionflags	@""
	.align	16


//--------------------- .nv.shared._ZN2at6native51_GLOBAL__N__2c613397_18_DepthwiseConv2d_cu_9959487032conv_depthwise2d_backward_kernelILi3ELi2EfiEEvNS_27GenericPackedTensorAccessorIKT1_Lm4ENS_16DefaultPtrTraitsEiEENS3_IS4_Lm4ES6_iEES7_T2_iiiiiiiiiiiiiii --------------------------
	.section	.nv.shared._ZN2at6native51_GLOBAL__N__2c613397_18_DepthwiseConv2d_cu_9959487032conv_depthwise2d_backward_kernelILi3ELi2EfiEEvNS_27GenericPackedTensorAccessorIKT1_Lm4ENS_16DefaultPtrTraitsEiEENS3_IS4_Lm4ES6_iEES7_T2_iiiiiiiiiiiiiii,"aw",@nobits
	.sectionflags	@""
	.align	16


//--------------------- .nv.shared._ZN2at6native51_GLOBAL__N__2c613397_18_DepthwiseConv2d_cu_9959487032conv_depthwise2d_backward_kernelILi3ELi1EfiEEvNS_27GenericPackedTensorAccessorIKT1_Lm4ENS_16DefaultPtrTraitsEiEENS3_IS4_Lm4ES6_iEES7_T2_iiiiiiiiiiiiiii --------------------------
	.section	.nv.shared._ZN2at6native51_GLOBAL__N__2c613397_18_DepthwiseConv2d_cu_9959487032conv_depthwise2d_backward_kernelILi3ELi1EfiEEvNS_27GenericPackedTensorAccessorIKT1_Lm4ENS_16DefaultPtrTraitsEiEENS3_IS4_Lm4ES6_iEES7_T2_iiiiiiiiiiiiiii,"aw",@nobits
	.sectionflags	@""
	.align	16


//--------------------- .nv.shared._ZN2at6native51_GLOBAL__N__2c613397_18_DepthwiseConv2d_cu_9959487032conv_depthwise2d_backward_kernelILi5ELi0EfiEEvNS_27GenericPackedTensorAccessorIKT1_Lm4ENS_16DefaultPtrTraitsEiEENS3_IS4_Lm4ES6_iEES7_T2_iiiiiiiiiiiiiii --------------------------
	.section	.nv.shared._ZN2at6native51_GLOBAL__N__2c613397_18_DepthwiseConv2d_cu_9959487032conv_depthwise2d_backward_kernelILi5ELi0EfiEEvNS_27GenericPackedTensorAccessorIKT1_Lm4ENS_16DefaultPtrTraitsEiEENS3_IS4_Lm4ES6_iEES7_T2_iiiiiiiiiiiiiii,"aw",@nobits
	.sectionflags	@""
	.align	16


//--------------------- .nv.shared._ZN2at6native51_GLOBAL__N__2c613397_18_DepthwiseConv2d_cu_9959487032conv_depthwise2d_backward_kernelILi5ELi2EfiEEvNS_27GenericPackedTensorAccessorIKT1_Lm4ENS_16DefaultPtrTraitsEiEENS3_IS4_Lm4ES6_iEES7_T2_iiiiiiiiiiiiiii --------------------------
	.section	.nv.shared._ZN2at6native51_GLOBAL__N__2c613397_18_DepthwiseConv2d_cu_9959487032conv_depthwise2d_backward_kernelILi5ELi2EfiEEvNS_27GenericPackedTensorAccessorIKT1_Lm4ENS_16DefaultPtrTraitsEiEENS3_IS4_Lm4ES6_iEES7_T2_iiiiiiiiiiiiiii,"aw",@nobits
	.sectionflags	@""
	.align	16


//--------------------- .nv.shared._ZN2at6native51_GLOBAL__N__2c613397_18_DepthwiseConv2d_cu_9959487032conv_depthwise2d_backward_kernelILi5ELi1EfiEEvNS_27GenericPackedTensorAccessorIKT1_Lm4ENS_16DefaultPtrTraitsEiEENS3_IS4_Lm4ES6_iEES7_T2_iiiiiiiiiiiiiii --------------------------
	.section	.nv.shared._ZN2at6native51_GLOBAL__N__2c613397_18_DepthwiseConv2d_cu_9959487032conv_depthwise2d_backward_kernelILi5ELi1EfiEEvNS_27GenericPackedTensorAccessorIKT1_Lm4ENS_16DefaultPtrTraitsEiEENS3_IS4_Lm4ES6_iEES7_T2_iiiiiiiiiiiiiii,"aw",@nobits
	.sectionflags	@""
	.align	16


//--------------------- .nv.shared._ZN2at6native51_GLOBAL__N__2c613397_18_DepthwiseConv2d_cu_9959487032conv_depthwise2d_backward_kernelILi0ELi0EdiEEvNS_27GenericPackedTensorAccessorIKT1_Lm4ENS_16DefaultPtrTraitsEiEENS3_IS4_Lm4ES6_iEES7_T2_iiiiiiiiiiiiiii --------------------------
	.section	.nv.shared._ZN2at6native51_GLOBAL__N__2c613397_18_DepthwiseConv2d_cu_9959487032conv_depthwise2d_backward_kernelILi0ELi0EdiEEvNS_27GenericPackedTensorAccessorIKT1_Lm4ENS_16DefaultPtrTraitsEiEENS3_IS4_Lm4ES6_iEES7_T2_iiiiiiiiiiiiiii,"aw",@nobits
	.sectionflags	@""
	.align	16


//--------------------- .nv.shared._ZN2at6native51_GLOBAL__N__2c613397_18_DepthwiseConv2d_cu_9959487032conv_depthwise2d_backward_kernelILi0ELi2EdiEEvNS_27GenericPackedTensorAccessorIKT1_Lm4ENS_16DefaultPtrTraitsEiEENS3_IS4_Lm4ES6_iEES7_T2_iiiiiiiiiiiiiii --------------------------
	.section	.nv.shared._ZN2at6native51_GLOBAL__N__2c613397_18_DepthwiseConv2d_cu_9959487032conv_depthwise2d_backward_kernelILi0ELi2EdiEEvNS_27GenericPackedTensorAccessorIKT1_Lm4ENS_16DefaultPtrTraitsEiEENS3_IS4_Lm4ES6_iEES7_T2_iiiiiiiiiiiiiii,"aw",@nobits
	.sectionflags	@""
	.align	16


//--------------------- .nv.shared._ZN2at6native51_GLOBAL__N__2c613397_18_DepthwiseConv2d_cu_9959487032conv_depthwise2d_backward_kernelILi0ELi1EdiEEvNS_27GenericPackedTensorAccessorIKT1_Lm4ENS_16DefaultPtrTraitsEiEENS3_IS4_Lm4ES6_iEES7_T2_iiiiiiiiiiiiiii --------------------------
	.section	.nv.shared._ZN2at6native51_GLOBAL__N__2c613397_18_DepthwiseConv2d_cu_9959487032conv_depthwise2d_backward_kernelILi0ELi1EdiEEvNS_27GenericPackedTensorAccessorIKT1_Lm4ENS_16DefaultPtrTraitsEiEENS3_IS4_Lm4ES6_iEES7_T2_iiiiiiiiiiiiiii,"aw",@nobits
	.sectionflags	@""
	.align	16


//--------------------- .nv.shared._ZN2at6native51_GLOBAL__N__2c613397_18_DepthwiseConv2d_cu_9959487032conv_depthwise2d_backward_kernelILi1ELi0EdiEEvNS_27GenericPackedTensorAccessorIKT1_Lm4ENS_16DefaultPtrTraitsEiEENS3_IS4_Lm4ES6_iEES7_T2_iiiiiiiiiiiiiii --------------------------
	.section	.nv.shared._ZN2at6native51_GLOBAL__N__2c613397_18_DepthwiseConv2d_cu_9959487032conv_depthwise2d_backward_kernelILi1ELi0EdiEEvNS_27GenericPackedTensorAccessorIKT1_Lm4ENS_16DefaultPtrTraitsEiEENS3_IS4_Lm4ES6_iEES7_T2_iiiiiiiiiiiiiii,"aw",@nobits
	.sectionflags	@""
	.align	16


//--------------------- .nv.shared._ZN2at6native51_GLOBAL__N__2c613397_18_DepthwiseConv2d_cu_9959487032conv_depthwise2d_backward_kernelILi1ELi2EdiEEvNS_27GenericPackedTensorAccessorIKT1_Lm4ENS_16DefaultPtrTraitsEiEENS3_IS4_Lm4ES6_iEES7_T2_iiiiiiiiiiiiiii --------------------------
	.section	.nv.shared._ZN2at6native51_GLOBAL__N__2c613397_18_DepthwiseConv2d_cu_9959487032conv_depthwise2d_backward_kernelILi1ELi2EdiEEvNS_27GenericPackedTensorAccessorIKT1_Lm4ENS_16DefaultPtrTraitsEiEENS3_IS4_Lm4ES6_iEES7_T2_iiiiiiiiiiiiiii,"aw",@nobits
	.sectionflags	@""
	.align	16


//--------------------- .nv.shared._ZN2at6native51_GLOBAL__N__2c613397_18_DepthwiseConv2d_cu_9959487032conv_depthwise2d_backward_kernelILi1ELi1EdiEEvNS_27GenericPackedTensorAccessorIKT1_Lm4ENS_16DefaultPtrTraitsEiEENS3_IS4_Lm4ES6_iEES7_T2_iiiiiiiiiiiiiii --------------------------
	.section	.nv.shared._ZN2at6native51_GLOBAL__N__2c613397_18_DepthwiseConv2d_cu_9959487032conv_depthwise2d_backward_kernelILi1ELi1EdiEEvNS_27GenericPackedTensorAccessorIKT1_Lm4ENS_16DefaultPtrTraitsEiEENS3_IS4_Lm4ES6_iEES7_T2_iiiiiiiiiiiiiii,"aw",@nobits
	.sectionflags	@""
	.align	16


//--------------------- .nv.shared._ZN2at6native51_GLOBAL__N__2c613397_18_DepthwiseConv2d_cu_9959487032conv_depthwise2d_backward_kernelILi3ELi0EdiEEvNS_27GenericPackedTensorAccessorIKT1_Lm4ENS_16DefaultPtrTraitsEiEENS3_IS4_Lm4ES6_iEES7_T2_iiiiiiiiiiiiiii --------------------------
	.section	.nv.shared._ZN2at6native51_GLOBAL__N__2c613397_18_DepthwiseConv2d_cu_9959487032conv_depthwise2d_backward_kernelILi3ELi0EdiEEvNS_27GenericPackedTensorAccessorIKT1_Lm4ENS_16DefaultPtrTraitsEiEENS3_IS4_Lm4ES6_iEES7_T2_iiiiiiiiiiiiiii,"aw",@nobits
	.sectionflags	@""
	.align	16


//--------------------- .nv.shared._ZN2at6native51_GLOBAL__N__2c613397_18_DepthwiseConv2d_cu_9959487032conv_depthwise2d_backward_kernelILi3ELi2EdiEEvNS_27GenericPackedTensorAccessorIKT1_Lm4ENS_16DefaultPtrTraitsEiEENS3_IS4_Lm4ES6_iEES7_T2_iiiiiiiiiiiiiii --------------------------
	.section	.nv.shared._ZN2at6native51_GLOBAL__N__2c613397_18_DepthwiseConv2d_cu_9959487032conv_depthwise2d_backward_kernelILi3ELi2EdiEEvNS_27GenericPackedTensorAccessorIKT1_Lm4ENS_16DefaultPtrTraitsEiEENS3_IS4_Lm4ES6_iEES7_T2_iiiiiiiiiiiiiii,"aw",@nobits
	.sectionflags	@""
	.align	16


//--------------------- .nv.shared._ZN2at6native51_GLOBAL__N__2c613397_18_DepthwiseConv2d_cu_9959487032conv_depthwise2d_backward_kernelILi3ELi1EdiEEvNS_27GenericPackedTensorAccessorIKT1_Lm4ENS_16DefaultPtrTraitsEiEENS3_IS4_Lm4ES6_iEES7_T2_iiiiiiiiiiiiiii --------------------------
	.section	.nv.shared._ZN2at6native51_GLOBAL__N__2c613397_18_DepthwiseConv2d_cu_9959487032conv_depthwise2d_backward_kernelILi3ELi1EdiEEvNS_27GenericPackedTensorAccessorIKT1_Lm4ENS_16DefaultPtrTraitsEiEENS3_IS4_Lm4ES6_iEES7_T2_iiiiiiiiiiiiiii,"aw",@nobits
	.sectionflags	@""
	.align	16


//--------------------- .nv.shared._ZN2at6native51_GLOBAL__N__2c613397_18_DepthwiseConv2d_cu_9959487032conv_depthwise2d_backward_kernelILi5ELi0EdiEEvNS_27GenericPackedTensorAccessorIKT1_Lm4ENS_16DefaultPtrTraitsEiEENS3_IS4_Lm4ES6_iEES7_T2_iiiiiiiiiiiiiii --------------------------
	.section	.nv.shared._ZN2at6native51_GLOBAL__N__2c613397_18_DepthwiseConv2d_cu_9959487032conv_depthwise2d_backward_kernelILi5ELi0EdiEEvNS_27GenericPackedTensorAccessorIKT1_Lm4ENS_16DefaultPtrTraitsEiEENS3_IS4_Lm4ES6_iEES7_T2_iiiiiiiiiiiiiii,"aw",@nobits
	.sectionflags	@""
	.align	16


//--------------------- .nv.shared._ZN2at6native51_GLOBAL__N__2c613397_18_DepthwiseConv2d_cu_9959487032conv_depthwise2d_backward_kernelILi5ELi2EdiEEvNS_27GenericPackedTensorAccessorIKT1_Lm4ENS_16DefaultPtrTraitsEiEENS3_IS4_Lm4ES6_iEES7_T2_iiiiiiiiiiiiiii --------------------------
	.section	.nv.shared._ZN2at6native51_GLOBAL__N__2c613397_18_DepthwiseConv2d_cu_9959487032conv_depthwise2d_backward_kernelILi5ELi2EdiEEvNS_27GenericPackedTensorAccessorIKT1_Lm4ENS_16DefaultPtrTraitsEiEENS3_IS4_Lm4ES6_iEES7_T2_iiiiiiiiiiiiiii,"aw",@nobits
	.sectionflags	@""
	.align	16


//--------------------- .nv.shared._ZN2at6native51_GLOBAL__N__2c613397_18_DepthwiseConv2d_cu_9959487032conv_depthwise2d_backward_kernelILi5ELi1EdiEEvNS_27GenericPackedTensorAccessorIKT1_Lm4ENS_16DefaultPtrTraitsEiEENS3_IS4_Lm4ES6_iEES7_T2_iiiiiiiiiiiiiii --------------------------
	.section	.nv.shared._ZN2at6native51_GLOBAL__N__2c613397_18_DepthwiseConv2d_cu_9959487032conv_depthwise2d_backward_kernelILi5ELi1EdiEEvNS_27GenericPackedTensorAccessorIKT1_Lm4ENS_16DefaultPtrTraitsEiEENS3_IS4_Lm4ES6_iEES7_T2_iiiiiiiiiiiiiii,"aw",@nobits
	.sectionflags	@""
	.align	16


//--------------------- .nv.shared._ZN2at6native51_GLOBAL__N__2c613397_18_DepthwiseConv2d_cu_9959487039conv_depthwise2d_forward_kernel_genericIN3c108BFloat16EiEEvNS_27GenericPackedTensorAccessorIKT_Lm4ENS_16DefaultPtrTraitsEiEENS5_IS6_Lm4ES8_iEES9_NS5_IS7_Lm1ES8_iEEbT0_iiiiiiiiiiiiii --------------------------
	.section	.nv.shared._ZN2at6native51_GLOBAL__N__2c613397_18_DepthwiseConv2d_cu_9959487039conv_depthwise2d_forward_kernel_genericIN3c108BFloat16EiEEvNS_27GenericPackedTensorAccessorIKT_Lm4ENS_16DefaultPtrTraitsEiEENS5_IS6_Lm4ES8_iEES9_NS5_IS7_Lm1ES8_iEEbT0_iiiiiiiiiiiiii,"aw",@nobits
	.sectionflags	@""
	.align	16


//--------------------- .nv.shared._ZN2at6native51_GLOBAL__N__2c613397_18_DepthwiseConv2d_cu_9959487031conv_depthwise2d_forward_kernelILi1EN3c108BFloat16EiEEvNS_27GenericPackedTensorAccessorIKT0_Lm4ENS_16DefaultPtrTraitsEiEENS5_IS6_Lm4ES8_iEES9_NS5_IS7_Lm1ES8_iEEbT1_iiiiiiiiiiiiii --------------------------
	.section	.nv.shared._ZN2at6native51_GLOBAL__N__2c613397_18_DepthwiseConv2d_cu_9959487031conv_depthwise2d_forward_kernelILi1EN3c108BFloat16EiEEvNS_27GenericPackedTensorAccessorIKT0_Lm4ENS_16DefaultPtrTraitsEiEENS5_IS6_Lm4ES8_iEES9_NS5_IS7_Lm1ES8_iEEbT1_iiiiiiiiiiiiii,"aw",@nobits
	.sectionflags	@""
	.align	16


//--------------------- .nv.shared._ZN2at6native51_GLOBAL__N__2c613397_18_DepthwiseConv2d_cu_9959487031conv_depthwise2d_forward_kernelILi3EN3c108BFloat16EiEEvNS_27GenericPackedTensorAccessorIKT0_Lm4ENS_16DefaultPtrTraitsEiEENS5_IS6_Lm4ES8_iEES9_NS5_IS7_Lm1ES8_iEEbT1_iiiiiiiiiiiiii --------------------------
	.section	.nv.shared._ZN2at6native51_GLOBAL__N__2c613397_18_DepthwiseConv2d_cu_9959487031conv_depthwise2d_forward_kernelILi3EN3c108BFloat16EiEEvNS_27GenericPackedTensorAccessorIKT0_Lm4ENS_16DefaultPtrTraitsEiEENS5_IS6_Lm4ES8_iEES9_NS5_IS7_Lm1ES8_iEEbT1_iiiiiiiiiiiiii,"aw",@nobits
	.sectionflags	@""
	.align	16


//--------------------- .nv.shared._ZN2at6native51_GLOBAL__N__2c613397_18_DepthwiseConv2d_cu_9959487031conv_depthwise2d_forward_kernelILi5EN3c108BFloat16EiEEvNS_27GenericPackedTensorAccessorIKT0_Lm4ENS_16DefaultPtrTraitsEiEENS5_IS6_Lm4ES8_iEES9_NS5_IS7_Lm1ES8_iEEbT1_iiiiiiiiiiiiii --------------------------
	.section	.nv.shared._ZN2at6native51_GLOBAL__N__2c613397_18_DepthwiseConv2d_cu_9959487031conv_depthwise2d_forward_kernelILi5EN3c108BFloat16EiEEvNS_27GenericPackedTensorAccessorIKT0_Lm4ENS_16DefaultPtrTraitsEiEENS5_IS6_Lm4ES8_iEES9_NS5_IS7_Lm1ES8_iEEbT1_iiiiiiiiiiiiii,"aw",@nobits
	.sectionflags	@""
	.align	16


//--------------------- .nv.shared._ZN2at6native51_GLOBAL__N__2c613397_18_DepthwiseConv2d_cu_9959487039conv_depthwise2d_forward_kernel_genericIN3c104HalfEiEEvNS_27GenericPackedTensorAccessorIKT_Lm4ENS_16DefaultPtrTraitsEiEENS5_IS6_Lm4ES8_iEES9_NS5_IS7_Lm1ES8_iEEbT0_iiiiiiiiiiiiii --------------------------
	.section	.nv.shared._ZN2at6native51_GLOBAL__N__2c613397_18_DepthwiseConv2d_cu_9959487039conv_depthwise2d_forward_kernel_genericIN3c104HalfEiEEvNS_27GenericPackedTensorAccessorIKT_Lm4ENS_16DefaultPtrTraitsEiEENS5_IS6_Lm4ES8_iEES9_NS5_IS7_Lm1ES8_iEEbT0_iiiiiiiiiiiiii,"aw",@nobits
	.sectionflags	@""
	.align	16


//--------------------- .nv.shared._ZN2at6native51_GLOBAL__N__2c613397_18_DepthwiseConv2d_cu_9959487031conv_depthwise2d_forward_kernelILi1EN3c104HalfEiEEvNS_27GenericPackedTensorAccessorIKT0_Lm4ENS_16DefaultPtrTraitsEiEENS5_IS6_Lm4ES8_iEES9_NS5_IS7_Lm1ES8_iEEbT1_iiiiiiiiiiiiii --------------------------
	.section	.nv.shared._ZN2at6native51_GLOBAL__N__2c613397_18_DepthwiseConv2d_cu_9959487031conv_depthwise2d_forward_kernelILi1EN3c104HalfEiEEvNS_27GenericPackedTensorAccessorIKT0_Lm4ENS_16DefaultPtrTraitsEiEENS5_IS6_Lm4ES8_iEES9_NS5_IS7_Lm1ES8_iEEbT1_iiiiiiiiiiiiii,"aw",@nobits
	.sectionflags	@""
	.align	16


//--------------------- .nv.shared._ZN2at6native51_GLOBAL__N__2c613397_18_DepthwiseConv2d_cu_9959487031conv_depthwise2d_forward_kernelILi3EN3c104HalfEiEEvNS_27GenericPackedTensorAccessorIKT0_Lm4ENS_16DefaultPtrTraitsEiEENS5_IS6_Lm4ES8_iEES9_NS5_IS7_Lm1ES8_iEEbT1_iiiiiiiiiiiiii --------------------------
	.section	.nv.shared._ZN2at6native51_GLOBAL__N__2c613397_18_DepthwiseConv2d_cu_9959487031conv_depthwise2d_forward_kernelILi3EN3c104HalfEiEEvNS_27GenericPackedTensorAccessorIKT0_Lm4ENS_16DefaultPtrTraitsEiEENS5_IS6_Lm4ES8_iEES9_NS5_IS7_Lm1ES8_iEEbT1_iiiiiiiiiiiiii,"aw",@nobits
	.sectionflags	@""
	.align	16


//--------------------- .nv.shared._ZN2at6native51_GLOBAL__N__2c613397_18_DepthwiseConv2d_cu_9959487031conv_depthwise2d_forward_kernelILi5EN3c104HalfEiEEvNS_27GenericPackedTensorAccessorIKT0_Lm4ENS_16DefaultPtrTraitsEiEENS5_IS6_Lm4ES8_iEES9_NS5_IS7_Lm1ES8_iEEbT1_iiiiiiiiiiiiii --------------------------
	.section	.nv.shared._ZN2at6native51_GLOBAL__N__2c613397_18_DepthwiseConv2d_cu_9959487031conv_depthwise2d_forward_kernelILi5EN3c104HalfEiEEvNS_27GenericPackedTensorAccessorIKT0_Lm4ENS_16DefaultPtrTraitsEiEENS5_IS6_Lm4ES8_iEES9_NS5_IS7_Lm1ES8_iEEbT1_iiiiiiiiiiiiii,"aw",@nobits
	.sectionflags	@""
	.align	16


//--------------------- .nv.shared._ZN2at6native51_GLOBAL__N__2c613397_18_DepthwiseConv2d_cu_9959487039conv_depthwise2d_forward_kernel_genericIfiEEvNS_27GenericPackedTensorAccessorIKT_Lm4ENS_16DefaultPtrTraitsEiEENS3_IS4_Lm4ES6_iEES7_NS3_IS5_Lm1ES6_iEEbT0_iiiiiiiiiiiiii --------------------------
	.section	.nv.shared._ZN2at6native51_GLOBAL__N__2c613397_18_DepthwiseConv2d_cu_9959487039conv_depthwise2d_forward_kernel_genericIfiEEvNS_27GenericPackedTensorAccessorIKT_Lm4ENS_16DefaultPtrTraitsEiEENS3_IS4_Lm4ES6_iEES7_NS3_IS5_Lm1ES6_iEEbT0_iiiiiiiiiiiiii,"aw",@nobits
	.sectionflags	@""
	.align	16


//--------------------- .nv.shared._ZN2at6native51_GLOBAL__N__2c613397_18_DepthwiseConv2d_cu_9959487031conv_depthwise2d_forward_kernelILi1EfiEEvNS_27GenericPackedTensorAccessorIKT0_Lm4ENS_16DefaultPtrTraitsEiEENS3_IS4_Lm4ES6_iEES7_NS3_IS5_Lm1ES6_iEEbT1_iiiiiiiiiiiiii --------------------------
	.section	.nv.shared._ZN2at6native51_GLOBAL__N__2c613397_18_DepthwiseConv2d_cu_9959487031conv_depthwise2d_forward_kernelILi1EfiEEvNS_27GenericPackedTensorAccessorIKT0_Lm4ENS_16DefaultPtrTraitsEiEENS3_IS4_Lm4ES6_iEES7_NS3_IS5_Lm1ES6_iEEbT1_iiiiiiiiiiiiii,"aw",@nobits
	.sectionflags	@""
	.align	16


//--------------------- .nv.shared._ZN2at6native51_GLOBAL__N__2c613397_18_DepthwiseConv2d_cu_9959487031conv_depthwise2d_forward_kernelILi3EfiEEvNS_27GenericPackedTensorAccessorIKT0_Lm4ENS_16DefaultPtrTraitsEiEENS3_IS4_Lm4ES6_iEES7_NS3_IS5_Lm1ES6_iEEbT1_iiiiiiiiiiiiii --------------------------
	.section	.nv.shared._ZN2at6native51_GLOBAL__N__2c613397_18_DepthwiseConv2d_cu_9959487031conv_depthwise2d_forward_kernelILi3EfiEEvNS_27GenericPackedTensorAccessorIKT0_Lm4ENS_16DefaultPtrTraitsEiEENS3_IS4_Lm4ES6_iEES7_NS3_IS5_Lm1ES6_iEEbT1_iiiiiiiiiiiiii,"aw",@nobits
	.sectionflags	@""
	.align	16


//--------------------- .nv.shared._ZN2at6native51_GLOBAL__N__2c613397_18_DepthwiseConv2d_cu_9959487031conv_depthwise2d_forward_kernelILi5EfiEEvNS_27GenericPackedTensorAccessorIKT0_Lm4ENS_16DefaultPtrTraitsEiEENS3_IS4_Lm4ES6_iEES7_NS3_IS5_Lm1ES6_iEEbT1_iiiiiiiiiiiiii --------------------------
	.section	.nv.shared._ZN2at6native51_GLOBAL__N__2c613397_18_DepthwiseConv2d_cu_9959487031conv_depthwise2d_forward_kernelILi5EfiEEvNS_27GenericPackedTensorAccessorIKT0_Lm4ENS_16DefaultPtrTraitsEiEENS3_IS4_Lm4ES6_iEES7_NS3_IS5_Lm1ES6_iEEbT1_iiiiiiiiiiiiii,"aw",@nobits
	.sectionflags	@""
	.align	16


//--------------------- .nv.shared._ZN2at6native51_GLOBAL__N__2c613397_18_DepthwiseConv2d_cu_9959487039conv_depthwise2d_forward_kernel_genericIdiEEvNS_27GenericPackedTensorAccessorIKT_Lm4ENS_16DefaultPtrTraitsEiEENS3_IS4_Lm4ES6_iEES7_NS3_IS5_Lm1ES6_iEEbT0_iiiiiiiiiiiiii --------------------------
	.section	.nv.shared._ZN2at6native51_GLOBAL__N__2c613397_18_DepthwiseConv2d_cu_9959487039conv_depthwise2d_forward_kernel_genericIdiEEvNS_27GenericPackedTensorAccessorIKT_Lm4ENS_16DefaultPtrTraitsEiEENS3_IS4_Lm4ES6_iEES7_NS3_IS5_Lm1ES6_iEEbT0_iiiiiiiiiiiiii,"aw",@nobits
	.sectionflags	@""
	.align	16


//--------------------- .nv.shared._ZN2at6native51_GLOBAL__N__2c613397_18_DepthwiseConv2d_cu_9959487031conv_depthwise2d_forward_kernelILi1EdiEEvNS_27GenericPackedTensorAccessorIKT0_Lm4ENS_16DefaultPtrTraitsEiEENS3_IS4_Lm4ES6_iEES7_NS3_IS5_Lm1ES6_iEEbT1_iiiiiiiiiiiiii --------------------------
	.section	.nv.shared._ZN2at6native51_GLOBAL__N__2c613397_18_DepthwiseConv2d_cu_9959487031conv_depthwise2d_forward_kernelILi1EdiEEvNS_27GenericPackedTensorAccessorIKT0_Lm4ENS_16DefaultPtrTraitsEiEENS3_IS4_Lm4ES6_iEES7_NS3_IS5_Lm1ES6_iEEbT1_iiiiiiiiiiiiii,"aw",@nobits
	.sectionflags	@""
	.align	16


//--------------------- .nv.shared._ZN2at6native51_GLOBAL__N__2c613397_18_DepthwiseConv2d_cu_9959487031conv_depthwise2d_forward_kernelILi3EdiEEvNS_27GenericPackedTensorAccessorIKT0_Lm4ENS_16DefaultPtrTraitsEiEENS3_IS4_Lm4ES6_iEES7_NS3_IS5_Lm1ES6_iEEbT1_iiiiiiiiiiiiii --------------------------
	.section	.nv.shared._ZN2at6native51_GLOBAL__N__2c613397_18_DepthwiseConv2d_cu_9959487031conv_depthwise2d_forward_kernelILi3EdiEEvNS_27GenericPackedTensorAccessorIKT0_Lm4ENS_16DefaultPtrTraitsEiEENS3_IS4_Lm4ES6_iEES7_NS3_IS5_Lm1ES6_iEEbT1_iiiiiiiiiiiiii,"aw",@nobits
	.sectionflags	@""
	.align	16


//--------------------- .nv.shared._ZN2at6native51_GLOBAL__N__2c613397_18_DepthwiseConv2d_cu_9959487031conv_depthwise2d_forward_kernelILi5EdiEEvNS_27GenericPackedTensorAccessorIKT0_Lm4ENS_16DefaultPtrTraitsEiEENS3_IS4_Lm4ES6_iEES7_NS3_IS5_Lm1ES6_iEEbT1_iiiiiiiiiiiiii --------------------------
	.section	.nv.shared._ZN2at6native51_GLOBAL__N__2c613397_18_DepthwiseConv2d_cu_9959487031conv_depthwise2d_forward_kernelILi5EdiEEvNS_27GenericPackedTensorAccessorIKT0_Lm4ENS_16DefaultPtrTraitsEiEENS3_IS4_Lm4ES6_iEES7_NS3_IS5_Lm1ES6_iEEbT1_iiiiiiiiiiiiii,"aw",@nobits
	.sectionflags	@""
	.align	16
